//
// Generated by NVIDIA NVVM Compiler
//
// Compiler Build ID: CL-36424714
// Cuda compilation tools, release 13.0, V13.0.88
// Based on NVVM 20.0.0
//

.version 9.0
.target sm_100
.address_size 64

	// .globl	_Z6warmupv
.extern .shared .align 16 .b8 data[];

.visible .entry _Z6warmupv()
{


	ret;

}
	// .globl	_Z17kernel_doublesizePfS_iiii
.visible .entry _Z17kernel_doublesizePfS_iiii(
	.param .u64 .ptr .align 1 _Z17kernel_doublesizePfS_iiii_param_0,
	.param .u64 .ptr .align 1 _Z17kernel_doublesizePfS_iiii_param_1,
	.param .u32 _Z17kernel_doublesizePfS_iiii_param_2,
	.param .u32 _Z17kernel_doublesizePfS_iiii_param_3,
	.param .u32 _Z17kernel_doublesizePfS_iiii_param_4,
	.param .u32 _Z17kernel_doublesizePfS_iiii_param_5
)
{
	.reg .pred 	%p<27>;
	.reg .b32 	%r<184>;
	.reg .b32 	%f<41>;
	.reg .b64 	%rd<55>;

	ld.param.u64 	%rd3, [_Z17kernel_doublesizePfS_iiii_param_0];
	ld.param.u64 	%rd4, [_Z17kernel_doublesizePfS_iiii_param_1];
	ld.param.u32 	%r62, [_Z17kernel_doublesizePfS_iiii_param_2];
	ld.param.u32 	%r63, [_Z17kernel_doublesizePfS_iiii_param_3];
	ld.param.u32 	%r64, [_Z17kernel_doublesizePfS_iiii_param_4];
	ld.param.u32 	%r65, [_Z17kernel_doublesizePfS_iiii_param_5];
	cvta.to.global.u64 	%rd1, %rd3;
	cvta.to.global.u64 	%rd2, %rd4;
	mov.u32 	%r1, %ctaid.x;
	mov.u32 	%r66, %tid.y;
	mov.u32 	%r67, %ctaid.y;
	mov.u32 	%r68, %ntid.y;
	mad.lo.s32 	%r2, %r67, %r68, %r66;
	setp.lt.s32 	%p1, %r65, 1;
	@%p1 bra 	$L__BB1_17;
	shl.b32 	%r70, %r65, 1;
	mul.lo.s32 	%r3, %r65, %r62;
	add.s32 	%r71, %r2, 1;
	setp.lt.s32 	%p2, %r71, %r63;
	mul.lo.s32 	%r72, %r65, %r64;
	shr.u32 	%r73, %r2, 1;
	mul.lo.s32 	%r4, %r72, %r73;
	selp.u32 	%r74, 1, 0, %p2;
	add.s32 	%r75, %r2, %r74;
	shr.u32 	%r76, %r75, 1;
	mul.lo.s32 	%r5, %r76, %r72;
	max.s32 	%r6, %r70, 1;
	and.b32  	%r7, %r6, 3;
	setp.lt.s32 	%p3, %r70, 4;
	mov.b32 	%r179, 0;
	@%p3 bra 	$L__BB1_12;
	and.b32  	%r179, %r6, 2147483644;
	neg.s32 	%r178, %r179;
	mul.lo.s32 	%r77, %r1, %r65;
	shl.b32 	%r78, %r77, 1;
	mov.u32 	%r79, %ntid.x;
	mad.lo.s32 	%r80, %r79, %r78, %r79;
	mov.u32 	%r81, %tid.x;
	add.s32 	%r177, %r81, %r80;
	mad.lo.s32 	%r82, %r3, %r2, %r81;
	add.s32 	%r176, %r82, %r80;
	add.s32 	%r83, %r81, %r65;
	add.s32 	%r175, %r83, %r80;
	add.s32 	%r84, %r78, 2;
	mul.lo.s32 	%r85, %r79, %r84;
	add.s32 	%r174, %r81, %r85;
	add.s32 	%r173, %r82, %r85;
	add.s32 	%r172, %r83, %r85;
	add.s32 	%r86, %r78, 3;
	mul.lo.s32 	%r87, %r79, %r86;
	add.s32 	%r171, %r81, %r87;
	add.s32 	%r170, %r82, %r87;
	add.s32 	%r169, %r83, %r87;
	mul.lo.s32 	%r88, %r79, %r1;
	shl.b32 	%r89, %r88, 1;
	mad.lo.s32 	%r90, %r62, %r2, %r89;
	mad.lo.s32 	%r168, %r65, %r90, %r81;
	mad.lo.s32 	%r91, %r65, %r89, %r65;
	add.s32 	%r167, %r81, %r91;
	mul.lo.s32 	%r92, %r88, %r65;
	shl.b32 	%r93, %r92, 1;
	add.s32 	%r166, %r81, %r93;
$L__BB1_3:
	setp.ge.s32 	%p4, %r2, %r63;
	setp.ge.s32 	%p5, %r166, %r3;
	or.pred  	%p6, %p4, %p5;
	@%p6 bra 	$L__BB1_5;
	setp.lt.s32 	%p7, %r167, %r3;
	div.s32 	%r94, %r166, %r65;
	shr.s32 	%r95, %r94, 1;
	mul.lo.s32 	%r96, %r94, %r65;
	sub.s32 	%r97, %r166, %r96;
	mad.lo.s32 	%r98, %r95, %r65, %r97;
	selp.u32 	%r99, 1, 0, %p7;
	add.s32 	%r100, %r94, %r99;
	shr.s32 	%r101, %r100, 1;
	mad.lo.s32 	%r102, %r101, %r65, %r97;
	add.s32 	%r103, %r98, %r4;
	add.s32 	%r104, %r102, %r4;
	add.s32 	%r105, %r98, %r5;
	add.s32 	%r106, %r102, %r5;
	mul.wide.s32 	%rd5, %r103, 4;
	add.s64 	%rd6, %rd2, %rd5;
	ld.global.f32 	%f1, [%rd6];
	mul.wide.s32 	%rd7, %r104, 4;
	add.s64 	%rd8, %rd2, %rd7;
	ld.global.f32 	%f2, [%rd8];
	add.f32 	%f3, %f1, %f2;
	mul.wide.s32 	%rd9, %r105, 4;
	add.s64 	%rd10, %rd2, %rd9;
	ld.global.f32 	%f4, [%rd10];
	add.f32 	%f5, %f3, %f4;
	mul.wide.s32 	%rd11, %r106, 4;
	add.s64 	%rd12, %rd2, %rd11;
	ld.global.f32 	%f6, [%rd12];
	add.f32 	%f7, %f5, %f6;
	mul.f32 	%f8, %f7, 0f3E800000;
	mul.wide.s32 	%rd13, %r168, 4;
	add.s64 	%rd14, %rd1, %rd13;
	st.global.f32 	[%rd14], %f8;
$L__BB1_5:
	setp.ge.s32 	%p8, %r2, %r63;
	setp.ge.s32 	%p9, %r177, %r3;
	or.pred  	%p10, %p8, %p9;
	@%p10 bra 	$L__BB1_7;
	setp.lt.s32 	%p11, %r175, %r3;
	div.s32 	%r107, %r177, %r65;
	shr.s32 	%r108, %r107, 1;
	mul.lo.s32 	%r109, %r107, %r65;
	sub.s32 	%r110, %r177, %r109;
	mad.lo.s32 	%r111, %r108, %r65, %r110;
	selp.u32 	%r112, 1, 0, %p11;
	add.s32 	%r113, %r107, %r112;
	shr.s32 	%r114, %r113, 1;
	mad.lo.s32 	%r115, %r114, %r65, %r110;
	add.s32 	%r116, %r111, %r4;
	add.s32 	%r117, %r115, %r4;
	add.s32 	%r118, %r111, %r5;
	add.s32 	%r119, %r115, %r5;
	mul.wide.s32 	%rd15, %r116, 4;
	add.s64 	%rd16, %rd2, %rd15;
	ld.global.f32 	%f9, [%rd16];
	mul.wide.s32 	%rd17, %r117, 4;
	add.s64 	%rd18, %rd2, %rd17;
	ld.global.f32 	%f10, [%rd18];
	add.f32 	%f11, %f9, %f10;
	mul.wide.s32 	%rd19, %r118, 4;
	add.s64 	%rd20, %rd2, %rd19;
	ld.global.f32 	%f12, [%rd20];
	add.f32 	%f13, %f11, %f12;
	mul.wide.s32 	%rd21, %r119, 4;
	add.s64 	%rd22, %rd2, %rd21;
	ld.global.f32 	%f14, [%rd22];
	add.f32 	%f15, %f13, %f14;
	mul.f32 	%f16, %f15, 0f3E800000;
	mul.wide.s32 	%rd23, %r176, 4;
	add.s64 	%rd24, %rd1, %rd23;
	st.global.f32 	[%rd24], %f16;
$L__BB1_7:
	setp.ge.s32 	%p12, %r2, %r63;
	setp.ge.s32 	%p13, %r174, %r3;
	or.pred  	%p14, %p12, %p13;
	@%p14 bra 	$L__BB1_9;
	setp.lt.s32 	%p15, %r172, %r3;
	div.s32 	%r120, %r174, %r65;
	shr.s32 	%r121, %r120, 1;
	mul.lo.s32 	%r122, %r120, %r65;
	sub.s32 	%r123, %r174, %r122;
	mad.lo.s32 	%r124, %r121, %r65, %r123;
	selp.u32 	%r125, 1, 0, %p15;
	add.s32 	%r126, %r120, %r125;
	shr.s32 	%r127, %r126, 1;
	mad.lo.s32 	%r128, %r127, %r65, %r123;
	add.s32 	%r129, %r124, %r4;
	add.s32 	%r130, %r128, %r4;
	add.s32 	%r131, %r124, %r5;
	add.s32 	%r132, %r128, %r5;
	mul.wide.s32 	%rd25, %r129, 4;
	add.s64 	%rd26, %rd2, %rd25;
	ld.global.f32 	%f17, [%rd26];
	mul.wide.s32 	%rd27, %r130, 4;
	add.s64 	%rd28, %rd2, %rd27;
	ld.global.f32 	%f18, [%rd28];
	add.f32 	%f19, %f17, %f18;
	mul.wide.s32 	%rd29, %r131, 4;
	add.s64 	%rd30, %rd2, %rd29;
	ld.global.f32 	%f20, [%rd30];
	add.f32 	%f21, %f19, %f20;
	mul.wide.s32 	%rd31, %r132, 4;
	add.s64 	%rd32, %rd2, %rd31;
	ld.global.f32 	%f22, [%rd32];
	add.f32 	%f23, %f21, %f22;
	mul.f32 	%f24, %f23, 0f3E800000;
	mul.wide.s32 	%rd33, %r173, 4;
	add.s64 	%rd34, %rd1, %rd33;
	st.global.f32 	[%rd34], %f24;
$L__BB1_9:
	setp.ge.s32 	%p16, %r2, %r63;
	setp.ge.s32 	%p17, %r171, %r3;
	or.pred  	%p18, %p16, %p17;
	@%p18 bra 	$L__BB1_11;
	setp.lt.s32 	%p19, %r169, %r3;
	div.s32 	%r133, %r171, %r65;
	shr.s32 	%r134, %r133, 1;
	mul.lo.s32 	%r135, %r133, %r65;
	sub.s32 	%r136, %r171, %r135;
	mad.lo.s32 	%r137, %r134, %r65, %r136;
	selp.u32 	%r138, 1, 0, %p19;
	add.s32 	%r139, %r133, %r138;
	shr.s32 	%r140, %r139, 1;
	mad.lo.s32 	%r141, %r140, %r65, %r136;
	add.s32 	%r142, %r137, %r4;
	add.s32 	%r143, %r141, %r4;
	add.s32 	%r144, %r137, %r5;
	add.s32 	%r145, %r141, %r5;
	mul.wide.s32 	%rd35, %r142, 4;
	add.s64 	%rd36, %rd2, %rd35;
	ld.global.f32 	%f25, [%rd36];
	mul.wide.s32 	%rd37, %r143, 4;
	add.s64 	%rd38, %rd2, %rd37;
	ld.global.f32 	%f26, [%rd38];
	add.f32 	%f27, %f25, %f26;
	mul.wide.s32 	%rd39, %r144, 4;
	add.s64 	%rd40, %rd2, %rd39;
	ld.global.f32 	%f28, [%rd40];
	add.f32 	%f29, %f27, %f28;
	mul.wide.s32 	%rd41, %r145, 4;
	add.s64 	%rd42, %rd2, %rd41;
	ld.global.f32 	%f30, [%rd42];
	add.f32 	%f31, %f29, %f30;
	mul.f32 	%f32, %f31, 0f3E800000;
	mul.wide.s32 	%rd43, %r170, 4;
	add.s64 	%rd44, %rd1, %rd43;
	st.global.f32 	[%rd44], %f32;
$L__BB1_11:
	add.s32 	%r178, %r178, 4;
	mov.u32 	%r146, %ntid.x;
	shl.b32 	%r147, %r146, 2;
	add.s32 	%r177, %r177, %r147;
	add.s32 	%r176, %r176, %r147;
	add.s32 	%r175, %r175, %r147;
	add.s32 	%r174, %r174, %r147;
	add.s32 	%r173, %r173, %r147;
	add.s32 	%r172, %r172, %r147;
	add.s32 	%r171, %r171, %r147;
	add.s32 	%r170, %r170, %r147;
	add.s32 	%r169, %r169, %r147;
	add.s32 	%r168, %r168, %r147;
	add.s32 	%r167, %r167, %r147;
	add.s32 	%r166, %r166, %r147;
	setp.ne.s32 	%p20, %r178, 0;
	@%p20 bra 	$L__BB1_3;
$L__BB1_12:
	setp.eq.s32 	%p21, %r7, 0;
	@%p21 bra 	$L__BB1_17;
	mov.u32 	%r148, %ctaid.x;
	mul.lo.s32 	%r149, %r148, %r65;
	shl.b32 	%r150, %r149, 1;
	add.s32 	%r151, %r179, %r150;
	mov.u32 	%r49, %ntid.x;
	mov.u32 	%r152, %tid.x;
	mad.lo.s32 	%r183, %r49, %r151, %r152;
	add.s32 	%r182, %r183, %r65;
	mad.lo.s32 	%r181, %r3, %r2, %r183;
	neg.s32 	%r180, %r7;
$L__BB1_14:
	.pragma "nounroll";
	setp.ge.s32 	%p22, %r2, %r63;
	setp.ge.s32 	%p23, %r183, %r3;
	or.pred  	%p24, %p22, %p23;
	@%p24 bra 	$L__BB1_16;
	setp.lt.s32 	%p25, %r182, %r3;
	div.s32 	%r153, %r183, %r65;
	shr.s32 	%r154, %r153, 1;
	mul.lo.s32 	%r155, %r153, %r65;
	sub.s32 	%r156, %r183, %r155;
	mad.lo.s32 	%r157, %r154, %r65, %r156;
	selp.u32 	%r158, 1, 0, %p25;
	add.s32 	%r159, %r153, %r158;
	shr.s32 	%r160, %r159, 1;
	mad.lo.s32 	%r161, %r160, %r65, %r156;
	add.s32 	%r162, %r157, %r4;
	add.s32 	%r163, %r161, %r4;
	add.s32 	%r164, %r157, %r5;
	add.s32 	%r165, %r161, %r5;
	mul.wide.s32 	%rd45, %r162, 4;
	add.s64 	%rd46, %rd2, %rd45;
	ld.global.f32 	%f33, [%rd46];
	mul.wide.s32 	%rd47, %r163, 4;
	add.s64 	%rd48, %rd2, %rd47;
	ld.global.f32 	%f34, [%rd48];
	add.f32 	%f35, %f33, %f34;
	mul.wide.s32 	%rd49, %r164, 4;
	add.s64 	%rd50, %rd2, %rd49;
	ld.global.f32 	%f36, [%rd50];
	add.f32 	%f37, %f35, %f36;
	mul.wide.s32 	%rd51, %r165, 4;
	add.s64 	%rd52, %rd2, %rd51;
	ld.global.f32 	%f38, [%rd52];
	add.f32 	%f39, %f37, %f38;
	mul.f32 	%f40, %f39, 0f3E800000;
	mul.wide.s32 	%rd53, %r181, 4;
	add.s64 	%rd54, %rd1, %rd53;
	st.global.f32 	[%rd54], %f40;
$L__BB1_16:
	add.s32 	%r183, %r183, %r49;
	add.s32 	%r182, %r182, %r49;
	add.s32 	%r181, %r181, %r49;
	add.s32 	%r180, %r180, 1;
	setp.ne.s32 	%p26, %r180, 0;
	@%p26 bra 	$L__BB1_14;
$L__BB1_17:
	ret;

}
	// .globl	_Z22kernel_doublesize_dim3PfS_iii
.visible .entry _Z22kernel_doublesize_dim3PfS_iii(
	.param .u64 .ptr .align 1 _Z22kernel_doublesize_dim3PfS_iii_param_0,
	.param .u64 .ptr .align 1 _Z22kernel_doublesize_dim3PfS_iii_param_1,
	.param .u32 _Z22kernel_doublesize_dim3PfS_iii_param_2,
	.param .u32 _Z22kernel_doublesize_dim3PfS_iii_param_3,
	.param .u32 _Z22kernel_doublesize_dim3PfS_iii_param_4
)
{
	.reg .pred 	%p<7>;
	.reg .b32 	%r<59>;
	.reg .b32 	%f<17>;
	.reg .b64 	%rd<25>;

	ld.param.u64 	%rd1, [_Z22kernel_doublesize_dim3PfS_iii_param_0];
	ld.param.u64 	%rd2, [_Z22kernel_doublesize_dim3PfS_iii_param_1];
	ld.param.u32 	%r4, [_Z22kernel_doublesize_dim3PfS_iii_param_2];
	ld.param.u32 	%r7, [_Z22kernel_doublesize_dim3PfS_iii_param_3];
	ld.param.u32 	%r6, [_Z22kernel_doublesize_dim3PfS_iii_param_4];
	mov.u32 	%r8, %tid.x;
	mov.u32 	%r9, %ctaid.x;
	mov.u32 	%r1, %ntid.x;
	mul.lo.s32 	%r10, %r1, %r9;
	shl.b32 	%r11, %r10, 1;
	add.s32 	%r2, %r11, %r8;
	mov.u32 	%r12, %tid.y;
	mov.u32 	%r13, %ctaid.y;
	mov.u32 	%r14, %ntid.y;
	mad.lo.s32 	%r15, %r13, %r14, %r12;
	setp.ge.s32 	%p1, %r2, %r4;
	setp.ge.s32 	%p2, %r15, %r7;
	or.pred  	%p3, %p1, %p2;
	@%p3 bra 	$L__BB2_2;
	cvta.to.global.u64 	%rd3, %rd2;
	cvta.to.global.u64 	%rd4, %rd1;
	mov.u32 	%r16, %tid.z;
	mov.u32 	%r17, %ntid.z;
	mul.lo.s32 	%r18, %r15, %r17;
	mul.lo.s32 	%r19, %r18, %r4;
	mad.lo.s32 	%r20, %r2, %r17, %r16;
	add.s32 	%r21, %r20, %r19;
	add.s32 	%r22, %r15, 1;
	setp.lt.u32 	%p4, %r22, %r7;
	add.s32 	%r23, %r2, 1;
	setp.lt.s32 	%p5, %r23, %r4;
	mul.lo.s32 	%r24, %r6, %r17;
	shr.u32 	%r25, %r15, 1;
	mul.lo.s32 	%r26, %r24, %r25;
	selp.u32 	%r27, 1, 0, %p4;
	add.s32 	%r28, %r15, %r27;
	shr.u32 	%r29, %r28, 1;
	mul.lo.s32 	%r30, %r29, %r24;
	shr.s32 	%r31, %r2, 1;
	selp.u32 	%r32, 1, 0, %p5;
	add.s32 	%r33, %r2, %r32;
	shr.s32 	%r34, %r33, 1;
	mul.lo.s32 	%r35, %r34, %r17;
	mad.lo.s32 	%r36, %r31, %r17, %r16;
	add.s32 	%r37, %r36, %r26;
	add.s32 	%r38, %r26, %r16;
	add.s32 	%r39, %r38, %r35;
	add.s32 	%r40, %r36, %r30;
	add.s32 	%r41, %r35, %r16;
	add.s32 	%r42, %r41, %r30;
	mul.wide.s32 	%rd5, %r37, 4;
	add.s64 	%rd6, %rd3, %rd5;
	ld.global.f32 	%f1, [%rd6];
	mul.wide.s32 	%rd7, %r39, 4;
	add.s64 	%rd8, %rd3, %rd7;
	ld.global.f32 	%f2, [%rd8];
	add.f32 	%f3, %f1, %f2;
	mul.wide.s32 	%rd9, %r40, 4;
	add.s64 	%rd10, %rd3, %rd9;
	ld.global.f32 	%f4, [%rd10];
	add.f32 	%f5, %f3, %f4;
	mul.wide.s32 	%rd11, %r42, 4;
	add.s64 	%rd12, %rd3, %rd11;
	ld.global.f32 	%f6, [%rd12];
	add.f32 	%f7, %f5, %f6;
	mul.f32 	%f8, %f7, 0f3E800000;
	mul.wide.s32 	%rd13, %r21, 4;
	add.s64 	%rd14, %rd4, %rd13;
	st.global.f32 	[%rd14], %f8;
	add.s32 	%r43, %r2, %r1;
	mad.lo.s32 	%r44, %r43, %r17, %r16;
	add.s32 	%r45, %r44, %r19;
	add.s32 	%r46, %r23, %r1;
	setp.lt.u32 	%p6, %r46, %r4;
	shr.u32 	%r47, %r43, 1;
	mul.lo.s32 	%r48, %r47, %r17;
	selp.u32 	%r49, 1, 0, %p6;
	add.s32 	%r50, %r43, %r49;
	shr.u32 	%r51, %r50, 1;
	mul.lo.s32 	%r52, %r51, %r17;
	add.s32 	%r53, %r48, %r16;
	add.s32 	%r54, %r38, %r48;
	add.s32 	%r55, %r38, %r52;
	add.s32 	%r56, %r53, %r30;
	add.s32 	%r57, %r52, %r16;
	add.s32 	%r58, %r57, %r30;
	mul.wide.s32 	%rd15, %r54, 4;
	add.s64 	%rd16, %rd3, %rd15;
	ld.global.f32 	%f9, [%rd16];
	mul.wide.s32 	%rd17, %r55, 4;
	add.s64 	%rd18, %rd3, %rd17;
	ld.global.f32 	%f10, [%rd18];
	add.f32 	%f11, %f9, %f10;
	mul.wide.s32 	%rd19, %r56, 4;
	add.s64 	%rd20, %rd3, %rd19;
	ld.global.f32 	%f12, [%rd20];
	add.f32 	%f13, %f11, %f12;
	mul.wide.s32 	%rd21, %r58, 4;
	add.s64 	%rd22, %rd3, %rd21;
	ld.global.f32 	%f14, [%rd22];
	add.f32 	%f15, %f13, %f14;
	mul.f32 	%f16, %f15, 0f3E800000;
	mul.wide.s32 	%rd23, %r45, 4;
	add.s64 	%rd24, %rd4, %rd23;
	st.global.f32 	[%rd24], %f16;
$L__BB2_2:
	ret;

}
	// .globl	_Z24kernel_doublesizebysharePfS_iiiii
.visible .entry _Z24kernel_doublesizebysharePfS_iiiii(
	.param .u64 .ptr .align 1 _Z24kernel_doublesizebysharePfS_iiiii_param_0,
	.param .u64 .ptr .align 1 _Z24kernel_doublesizebysharePfS_iiiii_param_1,
	.param .u32 _Z24kernel_doublesizebysharePfS_iiiii_param_2,
	.param .u32 _Z24kernel_doublesizebysharePfS_iiiii_param_3,
	.param .u32 _Z24kernel_doublesizebysharePfS_iiiii_param_4,
	.param .u32 _Z24kernel_doublesizebysharePfS_iiiii_param_5,
	.param .u32 _Z24kernel_doublesizebysharePfS_iiiii_param_6
)
{
	.reg .pred 	%p<41>;
	.reg .b32 	%r<350>;
	.reg .b32 	%f<46>;
	.reg .b64 	%rd<25>;

	ld.param.u64 	%rd3, [_Z24kernel_doublesizebysharePfS_iiiii_param_0];
	ld.param.u64 	%rd4, [_Z24kernel_doublesizebysharePfS_iiiii_param_1];
	ld.param.u32 	%r121, [_Z24kernel_doublesizebysharePfS_iiiii_param_3];
	ld.param.u32 	%r122, [_Z24kernel_doublesizebysharePfS_iiiii_param_4];
	ld.param.u32 	%r123, [_Z24kernel_doublesizebysharePfS_iiiii_param_5];
	ld.param.u32 	%r124, [_Z24kernel_doublesizebysharePfS_iiiii_param_6];
	cvta.to.global.u64 	%rd1, %rd4;
	cvta.to.global.u64 	%rd2, %rd3;
	mov.u32 	%r1, %ctaid.x;
	mov.u32 	%r2, %ntid.x;
	mul.lo.s32 	%r125, %r1, %r2;
	mul.lo.s32 	%r3, %r125, 3;
	mov.u32 	%r4, %tid.y;
	mov.u32 	%r126, %ctaid.y;
	mov.u32 	%r5, %ntid.y;
	mul.lo.s32 	%r6, %r126, %r5;
	add.s32 	%r7, %r6, %r4;
	shr.u32 	%r127, %r2, 1;
	mad.lo.s32 	%r8, %r127, 3, 3;
	mul.lo.s32 	%r9, %r124, %r8;
	mul.lo.s32 	%r10, %r124, 3;
	setp.lt.s32 	%p1, %r124, 1;
	@%p1 bra 	$L__BB3_17;
	shr.u32 	%r129, %r6, 1;
	shr.u32 	%r11, %r5, 1;
	add.s32 	%r130, %r122, -1;
	mul.lo.s32 	%r12, %r124, %r130;
	add.s32 	%r131, %r129, %r4;
	add.s32 	%r132, %r123, -1;
	min.s32 	%r133, %r131, %r132;
	mul.lo.s32 	%r134, %r124, %r122;
	mul.lo.s32 	%r13, %r134, %r133;
	max.s32 	%r14, %r10, 1;
	and.b32  	%r15, %r14, 3;
	setp.lt.s32 	%p2, %r10, 4;
	mov.b32 	%r327, 0;
	@%p2 bra 	$L__BB3_12;
	and.b32  	%r327, %r14, 2147483644;
	neg.s32 	%r326, %r327;
	mov.u32 	%r317, %tid.x;
	add.s32 	%r325, %r317, %r2;
	shl.b32 	%r20, %r2, 2;
	shr.u32 	%r135, %r3, 1;
	mul.lo.s32 	%r136, %r124, %r135;
	add.s32 	%r324, %r325, %r136;
	mul.lo.s32 	%r137, %r4, %r124;
	mul.lo.s32 	%r138, %r137, %r8;
	shl.b32 	%r139, %r138, 2;
	shl.b32 	%r140, %r317, 2;
	add.s32 	%r323, %r139, %r140;
	shl.b32 	%r141, %r2, 1;
	add.s32 	%r322, %r317, %r141;
	add.s32 	%r318, %r317, %r136;
	add.s32 	%r321, %r318, %r141;
	mul.lo.s32 	%r142, %r2, 3;
	add.s32 	%r320, %r317, %r142;
	add.s32 	%r319, %r318, %r142;
$L__BB3_3:
	setp.gt.u32 	%p3, %r4, %r11;
	setp.ge.s32 	%p4, %r317, %r9;
	or.pred  	%p5, %p4, %p3;
	@%p5 bra 	$L__BB3_5;
	rem.s32 	%r145, %r317, %r124;
	add.s32 	%r146, %r145, %r12;
	min.s32 	%r147, %r318, %r146;
	add.s32 	%r148, %r147, %r13;
	mul.wide.s32 	%rd5, %r148, 4;
	add.s64 	%rd6, %rd1, %rd5;
	ld.global.f32 	%f1, [%rd6];
	mov.u32 	%r149, data;
	add.s32 	%r150, %r149, %r323;
	st.shared.f32 	[%r150], %f1;
$L__BB3_5:
	setp.ge.s32 	%p7, %r325, %r9;
	or.pred  	%p8, %p7, %p3;
	@%p8 bra 	$L__BB3_7;
	rem.s32 	%r153, %r325, %r124;
	add.s32 	%r154, %r153, %r12;
	min.s32 	%r155, %r324, %r154;
	add.s32 	%r156, %r155, %r13;
	mul.wide.s32 	%rd7, %r156, 4;
	add.s64 	%rd8, %rd1, %rd7;
	ld.global.f32 	%f2, [%rd8];
	mov.u32 	%r157, data;
	add.s32 	%r158, %r157, %r20;
	add.s32 	%r159, %r158, %r323;
	st.shared.f32 	[%r159], %f2;
$L__BB3_7:
	setp.ge.s32 	%p10, %r322, %r9;
	or.pred  	%p11, %p10, %p3;
	@%p11 bra 	$L__BB3_9;
	rem.s32 	%r162, %r322, %r124;
	add.s32 	%r163, %r162, %r12;
	min.s32 	%r164, %r321, %r163;
	add.s32 	%r165, %r164, %r13;
	mul.wide.s32 	%rd9, %r165, 4;
	add.s64 	%rd10, %rd1, %rd9;
	ld.global.f32 	%f3, [%rd10];
	shl.b32 	%r166, %r2, 3;
	mov.u32 	%r167, data;
	add.s32 	%r168, %r167, %r166;
	add.s32 	%r169, %r168, %r323;
	st.shared.f32 	[%r169], %f3;
$L__BB3_9:
	setp.ge.s32 	%p13, %r320, %r9;
	or.pred  	%p14, %p13, %p3;
	@%p14 bra 	$L__BB3_11;
	rem.s32 	%r172, %r320, %r124;
	add.s32 	%r173, %r172, %r12;
	min.s32 	%r174, %r319, %r173;
	add.s32 	%r175, %r174, %r13;
	mul.wide.s32 	%rd11, %r175, 4;
	add.s64 	%rd12, %rd1, %rd11;
	ld.global.f32 	%f4, [%rd12];
	mov.u32 	%r176, data;
	mad.lo.s32 	%r177, %r2, 12, %r176;
	add.s32 	%r178, %r177, %r323;
	st.shared.f32 	[%r178], %f4;
$L__BB3_11:
	add.s32 	%r326, %r326, 4;
	add.s32 	%r325, %r325, %r20;
	add.s32 	%r324, %r324, %r20;
	shl.b32 	%r179, %r2, 4;
	add.s32 	%r323, %r323, %r179;
	add.s32 	%r322, %r322, %r20;
	add.s32 	%r321, %r321, %r20;
	add.s32 	%r320, %r320, %r20;
	add.s32 	%r319, %r319, %r20;
	add.s32 	%r318, %r318, %r20;
	add.s32 	%r317, %r317, %r20;
	setp.ne.s32 	%p15, %r326, 0;
	@%p15 bra 	$L__BB3_3;
$L__BB3_12:
	setp.eq.s32 	%p16, %r15, 0;
	@%p16 bra 	$L__BB3_17;
	mov.u32 	%r180, %tid.x;
	mad.lo.s32 	%r330, %r2, %r327, %r180;
	mad.lo.s32 	%r181, %r9, %r4, %r330;
	shl.b32 	%r182, %r181, 2;
	mov.u32 	%r183, data;
	add.s32 	%r331, %r183, %r182;
	shl.b32 	%r50, %r2, 2;
	shr.u32 	%r184, %r3, 1;
	mad.lo.s32 	%r329, %r124, %r184, %r330;
	neg.s32 	%r328, %r15;
$L__BB3_14:
	.pragma "nounroll";
	setp.gt.u32 	%p17, %r4, %r11;
	setp.ge.s32 	%p18, %r330, %r9;
	or.pred  	%p19, %p18, %p17;
	@%p19 bra 	$L__BB3_16;
	rem.s32 	%r187, %r330, %r124;
	add.s32 	%r188, %r187, %r12;
	min.s32 	%r189, %r329, %r188;
	add.s32 	%r190, %r189, %r13;
	mul.wide.s32 	%rd13, %r190, 4;
	add.s64 	%rd14, %rd1, %rd13;
	ld.global.f32 	%f5, [%rd14];
	st.shared.f32 	[%r331], %f5;
$L__BB3_16:
	add.s32 	%r331, %r331, %r50;
	add.s32 	%r330, %r330, %r2;
	add.s32 	%r329, %r329, %r2;
	add.s32 	%r328, %r328, 1;
	setp.ne.s32 	%p20, %r328, 0;
	@%p20 bra 	$L__BB3_14;
$L__BB3_17:
	setp.lt.s32 	%p21, %r124, 1;
	bar.sync 	0;
	@%p21 bra 	$L__BB3_34;
	ld.param.u32 	%r315, [_Z24kernel_doublesizebysharePfS_iiiii_param_2];
	mul.lo.s32 	%r62, %r124, %r315;
	shr.u32 	%r192, %r4, 1;
	mul.lo.s32 	%r63, %r9, %r192;
	add.s32 	%r193, %r4, 1;
	shr.u32 	%r194, %r193, 1;
	mul.lo.s32 	%r64, %r9, %r194;
	mul.lo.s32 	%r195, %r124, 3;
	max.s32 	%r65, %r195, 1;
	and.b32  	%r66, %r65, 3;
	setp.lt.s32 	%p22, %r195, 4;
	mov.b32 	%r345, 0;
	@%p22 bra 	$L__BB3_29;
	ld.param.u32 	%r316, [_Z24kernel_doublesizebysharePfS_iiiii_param_2];
	and.b32  	%r345, %r65, 2147483644;
	neg.s32 	%r344, %r345;
	mov.u32 	%r340, %tid.x;
	add.s32 	%r343, %r340, %r2;
	shl.b32 	%r196, %r2, 1;
	add.s32 	%r342, %r340, %r196;
	mad.lo.s32 	%r341, %r2, 3, %r340;
	mul.lo.s32 	%r197, %r1, %r124;
	mul.lo.s32 	%r198, %r197, 3;
	mad.lo.s32 	%r199, %r2, %r198, %r2;
	add.s32 	%r339, %r340, %r199;
	mad.lo.s32 	%r200, %r62, %r7, %r340;
	add.s32 	%r338, %r200, %r199;
	add.s32 	%r201, %r198, 2;
	mul.lo.s32 	%r202, %r2, %r201;
	add.s32 	%r337, %r340, %r202;
	add.s32 	%r336, %r200, %r202;
	add.s32 	%r203, %r198, 3;
	mul.lo.s32 	%r204, %r2, %r203;
	add.s32 	%r335, %r340, %r204;
	add.s32 	%r334, %r200, %r204;
	mad.lo.s32 	%r205, %r316, %r7, %r3;
	mad.lo.s32 	%r333, %r124, %r205, %r340;
	mad.lo.s32 	%r332, %r3, %r124, %r340;
$L__BB3_20:
	setp.ge.s32 	%p23, %r7, %r121;
	setp.ge.s32 	%p24, %r332, %r62;
	or.pred  	%p25, %p23, %p24;
	@%p25 bra 	$L__BB3_22;
	div.s32 	%r206, %r340, %r124;
	shr.s32 	%r207, %r206, 1;
	mul.lo.s32 	%r208, %r206, %r124;
	sub.s32 	%r209, %r340, %r208;
	mad.lo.s32 	%r210, %r207, %r124, %r209;
	add.s32 	%r211, %r206, 1;
	shr.s32 	%r212, %r211, 1;
	mad.lo.s32 	%r213, %r212, %r124, %r209;
	add.s32 	%r214, %r210, %r63;
	add.s32 	%r215, %r213, %r63;
	add.s32 	%r216, %r210, %r64;
	add.s32 	%r217, %r213, %r64;
	shl.b32 	%r218, %r214, 2;
	mov.u32 	%r219, data;
	add.s32 	%r220, %r219, %r218;
	ld.shared.f32 	%f6, [%r220];
	shl.b32 	%r221, %r215, 2;
	add.s32 	%r222, %r219, %r221;
	ld.shared.f32 	%f7, [%r222];
	add.f32 	%f8, %f6, %f7;
	shl.b32 	%r223, %r216, 2;
	add.s32 	%r224, %r219, %r223;
	ld.shared.f32 	%f9, [%r224];
	add.f32 	%f10, %f8, %f9;
	shl.b32 	%r225, %r217, 2;
	add.s32 	%r226, %r219, %r225;
	ld.shared.f32 	%f11, [%r226];
	add.f32 	%f12, %f10, %f11;
	mul.f32 	%f13, %f12, 0f3E800000;
	mul.wide.s32 	%rd15, %r333, 4;
	add.s64 	%rd16, %rd2, %rd15;
	st.global.f32 	[%rd16], %f13;
$L__BB3_22:
	setp.ge.s32 	%p26, %r7, %r121;
	setp.ge.s32 	%p27, %r339, %r62;
	or.pred  	%p28, %p26, %p27;
	@%p28 bra 	$L__BB3_24;
	div.s32 	%r227, %r343, %r124;
	shr.s32 	%r228, %r227, 1;
	mul.lo.s32 	%r229, %r227, %r124;
	sub.s32 	%r230, %r343, %r229;
	mad.lo.s32 	%r231, %r228, %r124, %r230;
	add.s32 	%r232, %r227, 1;
	shr.s32 	%r233, %r232, 1;
	mad.lo.s32 	%r234, %r233, %r124, %r230;
	add.s32 	%r235, %r231, %r63;
	add.s32 	%r236, %r234, %r63;
	add.s32 	%r237, %r231, %r64;
	add.s32 	%r238, %r234, %r64;
	shl.b32 	%r239, %r235, 2;
	mov.u32 	%r240, data;
	add.s32 	%r241, %r240, %r239;
	ld.shared.f32 	%f14, [%r241];
	shl.b32 	%r242, %r236, 2;
	add.s32 	%r243, %r240, %r242;
	ld.shared.f32 	%f15, [%r243];
	add.f32 	%f16, %f14, %f15;
	shl.b32 	%r244, %r237, 2;
	add.s32 	%r245, %r240, %r244;
	ld.shared.f32 	%f17, [%r245];
	add.f32 	%f18, %f16, %f17;
	shl.b32 	%r246, %r238, 2;
	add.s32 	%r247, %r240, %r246;
	ld.shared.f32 	%f19, [%r247];
	add.f32 	%f20, %f18, %f19;
	mul.f32 	%f21, %f20, 0f3E800000;
	mul.wide.s32 	%rd17, %r338, 4;
	add.s64 	%rd18, %rd2, %rd17;
	st.global.f32 	[%rd18], %f21;
$L__BB3_24:
	setp.ge.s32 	%p29, %r7, %r121;
	setp.ge.s32 	%p30, %r337, %r62;
	or.pred  	%p31, %p29, %p30;
	@%p31 bra 	$L__BB3_26;
	div.s32 	%r248, %r342, %r124;
	shr.s32 	%r249, %r248, 1;
	mul.lo.s32 	%r250, %r248, %r124;
	sub.s32 	%r251, %r342, %r250;
	mad.lo.s32 	%r252, %r249, %r124, %r251;
	add.s32 	%r253, %r248, 1;
	shr.s32 	%r254, %r253, 1;
	mad.lo.s32 	%r255, %r254, %r124, %r251;
	add.s32 	%r256, %r252, %r63;
	add.s32 	%r257, %r255, %r63;
	add.s32 	%r258, %r252, %r64;
	add.s32 	%r259, %r255, %r64;
	shl.b32 	%r260, %r256, 2;
	mov.u32 	%r261, data;
	add.s32 	%r262, %r261, %r260;
	ld.shared.f32 	%f22, [%r262];
	shl.b32 	%r263, %r257, 2;
	add.s32 	%r264, %r261, %r263;
	ld.shared.f32 	%f23, [%r264];
	add.f32 	%f24, %f22, %f23;
	shl.b32 	%r265, %r258, 2;
	add.s32 	%r266, %r261, %r265;
	ld.shared.f32 	%f25, [%r266];
	add.f32 	%f26, %f24, %f25;
	shl.b32 	%r267, %r259, 2;
	add.s32 	%r268, %r261, %r267;
	ld.shared.f32 	%f27, [%r268];
	add.f32 	%f28, %f26, %f27;
	mul.f32 	%f29, %f28, 0f3E800000;
	mul.wide.s32 	%rd19, %r336, 4;
	add.s64 	%rd20, %rd2, %rd19;
	st.global.f32 	[%rd20], %f29;
$L__BB3_26:
	setp.ge.s32 	%p32, %r7, %r121;
	setp.ge.s32 	%p33, %r335, %r62;
	or.pred  	%p34, %p32, %p33;
	@%p34 bra 	$L__BB3_28;
	div.s32 	%r269, %r341, %r124;
	shr.s32 	%r270, %r269, 1;
	mul.lo.s32 	%r271, %r269, %r124;
	sub.s32 	%r272, %r341, %r271;
	mad.lo.s32 	%r273, %r270, %r124, %r272;
	add.s32 	%r274, %r269, 1;
	shr.s32 	%r275, %r274, 1;
	mad.lo.s32 	%r276, %r275, %r124, %r272;
	add.s32 	%r277, %r273, %r63;
	add.s32 	%r278, %r276, %r63;
	add.s32 	%r279, %r273, %r64;
	add.s32 	%r280, %r276, %r64;
	shl.b32 	%r281, %r277, 2;
	mov.u32 	%r282, data;
	add.s32 	%r283, %r282, %r281;
	ld.shared.f32 	%f30, [%r283];
	shl.b32 	%r284, %r278, 2;
	add.s32 	%r285, %r282, %r284;
	ld.shared.f32 	%f31, [%r285];
	add.f32 	%f32, %f30, %f31;
	shl.b32 	%r286, %r279, 2;
	add.s32 	%r287, %r282, %r286;
	ld.shared.f32 	%f33, [%r287];
	add.f32 	%f34, %f32, %f33;
	shl.b32 	%r288, %r280, 2;
	add.s32 	%r289, %r282, %r288;
	ld.shared.f32 	%f35, [%r289];
	add.f32 	%f36, %f34, %f35;
	mul.f32 	%f37, %f36, 0f3E800000;
	mul.wide.s32 	%rd21, %r334, 4;
	add.s64 	%rd22, %rd2, %rd21;
	st.global.f32 	[%rd22], %f37;
$L__BB3_28:
	add.s32 	%r344, %r344, 4;
	shl.b32 	%r290, %r2, 2;
	add.s32 	%r343, %r343, %r290;
	add.s32 	%r342, %r342, %r290;
	add.s32 	%r341, %r341, %r290;
	add.s32 	%r340, %r340, %r290;
	add.s32 	%r339, %r339, %r290;
	add.s32 	%r338, %r338, %r290;
	add.s32 	%r337, %r337, %r290;
	add.s32 	%r336, %r336, %r290;
	add.s32 	%r335, %r335, %r290;
	add.s32 	%r334, %r334, %r290;
	add.s32 	%r333, %r333, %r290;
	add.s32 	%r332, %r332, %r290;
	setp.ne.s32 	%p35, %r344, 0;
	@%p35 bra 	$L__BB3_20;
$L__BB3_29:
	setp.eq.s32 	%p36, %r66, 0;
	@%p36 bra 	$L__BB3_34;
	mov.u32 	%r291, %tid.x;
	mad.lo.s32 	%r349, %r2, %r345, %r291;
	mul.lo.s32 	%r292, %r1, %r124;
	mad.lo.s32 	%r293, %r292, 3, %r345;
	mad.lo.s32 	%r347, %r2, %r293, %r291;
	mad.lo.s32 	%r348, %r62, %r7, %r347;
	neg.s32 	%r346, %r66;
$L__BB3_31:
	.pragma "nounroll";
	setp.ge.s32 	%p37, %r7, %r121;
	setp.ge.s32 	%p38, %r347, %r62;
	or.pred  	%p39, %p37, %p38;
	@%p39 bra 	$L__BB3_33;
	div.s32 	%r294, %r349, %r124;
	shr.s32 	%r295, %r294, 1;
	mul.lo.s32 	%r296, %r294, %r124;
	sub.s32 	%r297, %r349, %r296;
	mad.lo.s32 	%r298, %r295, %r124, %r297;
	add.s32 	%r299, %r294, 1;
	shr.s32 	%r300, %r299, 1;
	mad.lo.s32 	%r301, %r300, %r124, %r297;
	add.s32 	%r302, %r298, %r63;
	add.s32 	%r303, %r301, %r63;
	add.s32 	%r304, %r298, %r64;
	add.s32 	%r305, %r301, %r64;
	shl.b32 	%r306, %r302, 2;
	mov.u32 	%r307, data;
	add.s32 	%r308, %r307, %r306;
	ld.shared.f32 	%f38, [%r308];
	shl.b32 	%r309, %r303, 2;
	add.s32 	%r310, %r307, %r309;
	ld.shared.f32 	%f39, [%r310];
	add.f32 	%f40, %f38, %f39;
	shl.b32 	%r311, %r304, 2;
	add.s32 	%r312, %r307, %r311;
	ld.shared.f32 	%f41, [%r312];
	add.f32 	%f42, %f40, %f41;
	shl.b32 	%r313, %r305, 2;
	add.s32 	%r314, %r307, %r313;
	ld.shared.f32 	%f43, [%r314];
	add.f32 	%f44, %f42, %f43;
	mul.f32 	%f45, %f44, 0f3E800000;
	mul.wide.s32 	%rd23, %r348, 4;
	add.s64 	%rd24, %rd2, %rd23;
	st.global.f32 	[%rd24], %f45;
$L__BB3_33:
	add.s32 	%r349, %r349, %r2;
	add.s32 	%r348, %r348, %r2;
	add.s32 	%r347, %r347, %r2;
	add.s32 	%r346, %r346, 1;
	setp.ne.s32 	%p40, %r346, 0;
	@%p40 bra 	$L__BB3_31;
$L__BB3_34:
	ret;

}
	// .globl	_Z23kernel_halfsizebyshare1PfS_iiiii
.visible .entry _Z23kernel_halfsizebyshare1PfS_iiiii(
	.param .u64 .ptr .align 1 _Z23kernel_halfsizebyshare1PfS_iiiii_param_0,
	.param .u64 .ptr .align 1 _Z23kernel_halfsizebyshare1PfS_iiiii_param_1,
	.param .u32 _Z23kernel_halfsizebyshare1PfS_iiiii_param_2,
	.param .u32 _Z23kernel_halfsizebyshare1PfS_iiiii_param_3,
	.param .u32 _Z23kernel_halfsizebyshare1PfS_iiiii_param_4,
	.param .u32 _Z23kernel_halfsizebyshare1PfS_iiiii_param_5,
	.param .u32 _Z23kernel_halfsizebyshare1PfS_iiiii_param_6
)
{
	.reg .pred 	%p<26>;
	.reg .b32 	%r<417>;
	.reg .b32 	%f<61>;
	.reg .b64 	%rd<58>;

	ld.param.u64 	%rd3, [_Z23kernel_halfsizebyshare1PfS_iiiii_param_0];
	ld.param.u32 	%r140, [_Z23kernel_halfsizebyshare1PfS_iiiii_param_3];
	ld.param.u32 	%r141, [_Z23kernel_halfsizebyshare1PfS_iiiii_param_4];
	ld.param.u32 	%r142, [_Z23kernel_halfsizebyshare1PfS_iiiii_param_5];
	ld.param.u32 	%r143, [_Z23kernel_halfsizebyshare1PfS_iiiii_param_6];
	cvta.to.global.u64 	%rd1, %rd3;
	mov.u32 	%r1, %tid.x;
	mov.u32 	%r2, %ctaid.x;
	mov.u32 	%r3, %ntid.x;
	mov.u32 	%r4, %tid.y;
	mov.u32 	%r144, %ctaid.y;
	mov.u32 	%r5, %ntid.y;
	mul.lo.s32 	%r6, %r144, %r5;
	add.s32 	%r7, %r6, %r4;
	shl.b32 	%r8, %r143, 1;
	setp.lt.s32 	%p1, %r143, 1;
	@%p1 bra 	$L__BB4_7;
	mul.lo.s32 	%r146, %r143, %r141;
	sub.s32 	%r9, %r146, %r143;
	add.s32 	%r147, %r7, %r6;
	add.s32 	%r148, %r142, -1;
	min.u32 	%r149, %r147, %r148;
	mul.lo.s32 	%r10, %r149, %r146;
	add.s32 	%r150, %r147, %r5;
	min.u32 	%r151, %r150, %r148;
	mul.lo.s32 	%r11, %r151, %r146;
	max.s32 	%r12, %r8, 1;
	and.b32  	%r13, %r12, 3;
	setp.lt.s32 	%p2, %r8, 4;
	mov.b32 	%r393, 0;
	@%p2 bra 	$L__BB4_4;
	and.b32  	%r393, %r12, 2147483644;
	neg.s32 	%r392, %r393;
	add.s32 	%r391, %r1, %r3;
	shl.b32 	%r153, %r3, 1;
	add.s32 	%r390, %r1, %r153;
	mad.lo.s32 	%r389, %r3, 3, %r1;
	mul.lo.s32 	%r154, %r3, %r143;
	shl.b32 	%r155, %r2, 2;
	or.b32  	%r156, %r155, 2;
	mad.lo.s32 	%r387, %r154, %r156, %r1;
	mul.lo.s32 	%r157, %r143, %r156;
	mad.lo.s32 	%r158, %r3, %r157, %r3;
	add.s32 	%r386, %r1, %r158;
	add.s32 	%r159, %r157, 2;
	mad.lo.s32 	%r385, %r3, %r159, %r1;
	add.s32 	%r160, %r157, 3;
	mad.lo.s32 	%r384, %r3, %r160, %r1;
	mul.lo.s32 	%r161, %r2, %r143;
	shl.b32 	%r162, %r161, 2;
	mad.lo.s32 	%r163, %r3, %r162, %r3;
	add.s32 	%r383, %r1, %r163;
	or.b32  	%r164, %r162, 2;
	mad.lo.s32 	%r382, %r3, %r164, %r1;
	or.b32  	%r165, %r162, 3;
	mad.lo.s32 	%r381, %r3, %r165, %r1;
	mul.lo.s32 	%r166, %r161, %r3;
	shl.b32 	%r167, %r166, 2;
	add.s32 	%r380, %r1, %r167;
	shl.b32 	%r168, %r4, 4;
	shl.b32 	%r169, %r1, 2;
	shl.b32 	%r170, %r5, 4;
	add.s32 	%r171, %r168, %r170;
	or.b32  	%r172, %r171, 8;
	mad.lo.s32 	%r27, %r154, %r172, %r169;
	mul.lo.s32 	%r173, %r143, %r171;
	or.b32  	%r174, %r173, 12;
	mad.lo.s32 	%r28, %r3, %r174, %r169;
	mul.lo.s32 	%r175, %r143, %r172;
	add.s32 	%r176, %r175, 12;
	mad.lo.s32 	%r29, %r3, %r176, %r169;
	add.s32 	%r177, %r175, 8;
	mad.lo.s32 	%r30, %r3, %r177, %r169;
	or.b32  	%r178, %r175, 4;
	mad.lo.s32 	%r31, %r3, %r178, %r169;
	mov.u32 	%r379, data;
	mov.u32 	%r388, %r1;
$L__BB4_3:
	ld.param.u64 	%rd56, [_Z23kernel_halfsizebyshare1PfS_iiiii_param_1];
	rem.s32 	%r179, %r388, %r143;
	add.s32 	%r180, %r9, %r179;
	min.s32 	%r181, %r380, %r180;
	min.s32 	%r182, %r387, %r180;
	add.s32 	%r183, %r181, %r10;
	cvta.to.global.u64 	%rd4, %rd56;
	mul.wide.s32 	%rd5, %r183, 4;
	add.s64 	%rd6, %rd4, %rd5;
	ld.global.f32 	%f1, [%rd6];
	mul.lo.s32 	%r184, %r4, %r143;
	mul.lo.s32 	%r185, %r184, %r3;
	shl.b32 	%r186, %r185, 4;
	shl.b32 	%r187, %r1, 2;
	add.s32 	%r188, %r186, %r187;
	add.s32 	%r189, %r379, %r188;
	st.shared.f32 	[%r189], %f1;
	add.s32 	%r190, %r182, %r10;
	mul.wide.s32 	%rd7, %r190, 4;
	add.s64 	%rd8, %rd4, %rd7;
	ld.global.f32 	%f2, [%rd8];
	mul.lo.s32 	%r191, %r3, %r143;
	shl.b32 	%r192, %r4, 4;
	or.b32  	%r193, %r192, 8;
	mad.lo.s32 	%r194, %r191, %r193, %r187;
	add.s32 	%r195, %r379, %r194;
	st.shared.f32 	[%r195], %f2;
	add.s32 	%r196, %r181, %r11;
	mul.wide.s32 	%rd9, %r196, 4;
	add.s64 	%rd10, %rd4, %rd9;
	ld.global.f32 	%f3, [%rd10];
	shl.b32 	%r197, %r5, 4;
	add.s32 	%r198, %r192, %r197;
	mad.lo.s32 	%r199, %r191, %r198, %r187;
	add.s32 	%r200, %r379, %r199;
	st.shared.f32 	[%r200], %f3;
	add.s32 	%r201, %r182, %r11;
	mul.wide.s32 	%rd11, %r201, 4;
	add.s64 	%rd12, %rd4, %rd11;
	ld.global.f32 	%f4, [%rd12];
	add.s32 	%r202, %r379, %r27;
	st.shared.f32 	[%r202], %f4;
	rem.s32 	%r203, %r391, %r143;
	add.s32 	%r204, %r9, %r203;
	min.s32 	%r205, %r383, %r204;
	min.s32 	%r206, %r386, %r204;
	add.s32 	%r207, %r205, %r10;
	mul.wide.s32 	%rd13, %r207, 4;
	add.s64 	%rd14, %rd4, %rd13;
	ld.global.f32 	%f5, [%rd14];
	shl.b32 	%r208, %r184, 4;
	or.b32  	%r209, %r208, 4;
	mad.lo.s32 	%r210, %r3, %r209, %r187;
	add.s32 	%r211, %r379, %r210;
	st.shared.f32 	[%r211], %f5;
	add.s32 	%r212, %r206, %r10;
	mul.wide.s32 	%rd15, %r212, 4;
	add.s64 	%rd16, %rd4, %rd15;
	ld.global.f32 	%f6, [%rd16];
	mul.lo.s32 	%r213, %r143, %r193;
	or.b32  	%r214, %r213, 4;
	mad.lo.s32 	%r215, %r3, %r214, %r187;
	add.s32 	%r216, %r379, %r215;
	st.shared.f32 	[%r216], %f6;
	add.s32 	%r217, %r205, %r11;
	mul.wide.s32 	%rd17, %r217, 4;
	add.s64 	%rd18, %rd4, %rd17;
	ld.global.f32 	%f7, [%rd18];
	mul.lo.s32 	%r218, %r143, %r198;
	or.b32  	%r219, %r218, 4;
	mad.lo.s32 	%r220, %r3, %r219, %r187;
	add.s32 	%r221, %r379, %r220;
	st.shared.f32 	[%r221], %f7;
	add.s32 	%r222, %r206, %r11;
	mul.wide.s32 	%rd19, %r222, 4;
	add.s64 	%rd20, %rd4, %rd19;
	ld.global.f32 	%f8, [%rd20];
	add.s32 	%r223, %r379, %r31;
	st.shared.f32 	[%r223], %f8;
	rem.s32 	%r224, %r390, %r143;
	add.s32 	%r225, %r9, %r224;
	min.s32 	%r226, %r382, %r225;
	min.s32 	%r227, %r385, %r225;
	add.s32 	%r228, %r226, %r10;
	mul.wide.s32 	%rd21, %r228, 4;
	add.s64 	%rd22, %rd4, %rd21;
	ld.global.f32 	%f9, [%rd22];
	or.b32  	%r229, %r208, 8;
	mad.lo.s32 	%r230, %r3, %r229, %r187;
	add.s32 	%r231, %r379, %r230;
	st.shared.f32 	[%r231], %f9;
	add.s32 	%r232, %r227, %r10;
	mul.wide.s32 	%rd23, %r232, 4;
	add.s64 	%rd24, %rd4, %rd23;
	ld.global.f32 	%f10, [%rd24];
	add.s32 	%r233, %r213, 8;
	mad.lo.s32 	%r234, %r3, %r233, %r187;
	add.s32 	%r235, %r379, %r234;
	st.shared.f32 	[%r235], %f10;
	add.s32 	%r236, %r226, %r11;
	mul.wide.s32 	%rd25, %r236, 4;
	add.s64 	%rd26, %rd4, %rd25;
	ld.global.f32 	%f11, [%rd26];
	or.b32  	%r237, %r218, 8;
	mad.lo.s32 	%r238, %r3, %r237, %r187;
	add.s32 	%r239, %r379, %r238;
	st.shared.f32 	[%r239], %f11;
	add.s32 	%r240, %r227, %r11;
	mul.wide.s32 	%rd27, %r240, 4;
	add.s64 	%rd28, %rd4, %rd27;
	ld.global.f32 	%f12, [%rd28];
	add.s32 	%r241, %r379, %r30;
	st.shared.f32 	[%r241], %f12;
	rem.s32 	%r242, %r389, %r143;
	add.s32 	%r243, %r9, %r242;
	min.s32 	%r244, %r381, %r243;
	min.s32 	%r245, %r384, %r243;
	add.s32 	%r246, %r244, %r10;
	mul.wide.s32 	%rd29, %r246, 4;
	add.s64 	%rd30, %rd4, %rd29;
	ld.global.f32 	%f13, [%rd30];
	or.b32  	%r247, %r208, 12;
	mad.lo.s32 	%r248, %r3, %r247, %r187;
	add.s32 	%r249, %r379, %r248;
	st.shared.f32 	[%r249], %f13;
	add.s32 	%r250, %r245, %r10;
	mul.wide.s32 	%rd31, %r250, 4;
	add.s64 	%rd32, %rd4, %rd31;
	ld.global.f32 	%f14, [%rd32];
	add.s32 	%r251, %r213, 12;
	mad.lo.s32 	%r252, %r3, %r251, %r187;
	add.s32 	%r253, %r379, %r252;
	st.shared.f32 	[%r253], %f14;
	add.s32 	%r254, %r244, %r11;
	mul.wide.s32 	%rd33, %r254, 4;
	add.s64 	%rd34, %rd4, %rd33;
	ld.global.f32 	%f15, [%rd34];
	add.s32 	%r255, %r379, %r28;
	st.shared.f32 	[%r255], %f15;
	add.s32 	%r256, %r245, %r11;
	mul.wide.s32 	%rd35, %r256, 4;
	add.s64 	%rd36, %rd4, %rd35;
	ld.global.f32 	%f16, [%rd36];
	add.s32 	%r257, %r379, %r29;
	st.shared.f32 	[%r257], %f16;
	add.s32 	%r392, %r392, 4;
	shl.b32 	%r258, %r3, 2;
	add.s32 	%r391, %r391, %r258;
	add.s32 	%r390, %r390, %r258;
	add.s32 	%r389, %r389, %r258;
	add.s32 	%r388, %r388, %r258;
	add.s32 	%r387, %r387, %r258;
	add.s32 	%r386, %r386, %r258;
	add.s32 	%r385, %r385, %r258;
	add.s32 	%r384, %r384, %r258;
	add.s32 	%r383, %r383, %r258;
	add.s32 	%r382, %r382, %r258;
	add.s32 	%r381, %r381, %r258;
	add.s32 	%r380, %r380, %r258;
	shl.b32 	%r259, %r3, 4;
	add.s32 	%r379, %r379, %r259;
	setp.ne.s32 	%p3, %r392, 0;
	@%p3 bra 	$L__BB4_3;
$L__BB4_4:
	setp.eq.s32 	%p4, %r13, 0;
	@%p4 bra 	$L__BB4_7;
	shl.b32 	%r260, %r4, 4;
	or.b32  	%r261, %r260, 8;
	shl.b32 	%r262, %r393, 2;
	mad.lo.s32 	%r263, %r143, %r261, %r262;
	mul.lo.s32 	%r61, %r3, %r263;
	shl.b32 	%r264, %r1, 2;
	mov.u32 	%r265, data;
	add.s32 	%r398, %r265, %r264;
	shl.b32 	%r266, %r5, 4;
	add.s32 	%r267, %r266, %r260;
	mad.lo.s32 	%r268, %r143, %r267, %r262;
	mul.lo.s32 	%r63, %r3, %r268;
	or.b32  	%r269, %r267, 8;
	mad.lo.s32 	%r270, %r143, %r269, %r262;
	mul.lo.s32 	%r64, %r3, %r270;
	mul.lo.s32 	%r271, %r4, %r143;
	shl.b32 	%r272, %r271, 2;
	add.s32 	%r273, %r393, %r272;
	mul.lo.s32 	%r274, %r3, %r273;
	shl.b32 	%r65, %r274, 2;
	shl.b32 	%r275, %r2, 2;
	or.b32  	%r276, %r275, 2;
	mad.lo.s32 	%r277, %r143, %r276, %r393;
	mad.lo.s32 	%r397, %r3, %r277, %r1;
	mul.lo.s32 	%r278, %r2, %r143;
	shl.b32 	%r279, %r278, 2;
	add.s32 	%r280, %r393, %r279;
	mad.lo.s32 	%r396, %r3, %r280, %r1;
	mad.lo.s32 	%r395, %r3, %r393, %r1;
	neg.s32 	%r394, %r13;
$L__BB4_6:
	.pragma "nounroll";
	ld.param.u64 	%rd57, [_Z23kernel_halfsizebyshare1PfS_iiiii_param_1];
	rem.s32 	%r281, %r395, %r143;
	add.s32 	%r282, %r9, %r281;
	min.s32 	%r283, %r396, %r282;
	min.s32 	%r284, %r397, %r282;
	add.s32 	%r285, %r283, %r10;
	cvta.to.global.u64 	%rd37, %rd57;
	mul.wide.s32 	%rd38, %r285, 4;
	add.s64 	%rd39, %rd37, %rd38;
	ld.global.f32 	%f17, [%rd39];
	add.s32 	%r286, %r398, %r65;
	st.shared.f32 	[%r286], %f17;
	add.s32 	%r287, %r284, %r10;
	mul.wide.s32 	%rd40, %r287, 4;
	add.s64 	%rd41, %rd37, %rd40;
	ld.global.f32 	%f18, [%rd41];
	add.s32 	%r288, %r398, %r61;
	st.shared.f32 	[%r288], %f18;
	add.s32 	%r289, %r283, %r11;
	mul.wide.s32 	%rd42, %r289, 4;
	add.s64 	%rd43, %rd37, %rd42;
	ld.global.f32 	%f19, [%rd43];
	add.s32 	%r290, %r398, %r63;
	st.shared.f32 	[%r290], %f19;
	add.s32 	%r291, %r284, %r11;
	mul.wide.s32 	%rd44, %r291, 4;
	add.s64 	%rd45, %rd37, %rd44;
	ld.global.f32 	%f20, [%rd45];
	add.s32 	%r292, %r398, %r64;
	st.shared.f32 	[%r292], %f20;
	shl.b32 	%r293, %r3, 2;
	add.s32 	%r398, %r398, %r293;
	add.s32 	%r397, %r397, %r3;
	add.s32 	%r396, %r396, %r3;
	add.s32 	%r395, %r395, %r3;
	add.s32 	%r394, %r394, 1;
	setp.ne.s32 	%p5, %r394, 0;
	@%p5 bra 	$L__BB4_6;
$L__BB4_7:
	setp.lt.s32 	%p6, %r143, 1;
	bar.sync 	0;
	@%p6 bra 	$L__BB4_24;
	ld.param.u32 	%r377, [_Z23kernel_halfsizebyshare1PfS_iiiii_param_2];
	mul.lo.s32 	%r80, %r143, %r377;
	shl.b32 	%r81, %r3, 2;
	mul.lo.s32 	%r295, %r4, %r81;
	mul.lo.s32 	%r296, %r295, %r143;
	shl.b32 	%r82, %r296, 1;
	mul.lo.s32 	%r83, %r143, %r81;
	mul.lo.s32 	%r84, %r80, %r7;
	max.s32 	%r85, %r8, 1;
	and.b32  	%r86, %r85, 3;
	setp.lt.s32 	%p7, %r8, 4;
	mov.b32 	%r412, 0;
	@%p7 bra 	$L__BB4_19;
	ld.param.u32 	%r378, [_Z23kernel_halfsizebyshare1PfS_iiiii_param_2];
	mul.lo.s32 	%r297, %r2, %r3;
	shl.b32 	%r298, %r297, 1;
	and.b32  	%r412, %r85, 2147483644;
	neg.s32 	%r411, %r412;
	add.s32 	%r410, %r1, %r3;
	shl.b32 	%r299, %r3, 1;
	add.s32 	%r409, %r1, %r299;
	mad.lo.s32 	%r408, %r3, 3, %r1;
	mul.lo.s32 	%r300, %r2, %r143;
	shl.b32 	%r301, %r300, 1;
	mad.lo.s32 	%r302, %r3, %r301, %r3;
	add.s32 	%r406, %r1, %r302;
	add.s32 	%r303, %r1, %r84;
	add.s32 	%r405, %r303, %r302;
	add.s32 	%r304, %r301, 2;
	mul.lo.s32 	%r305, %r3, %r304;
	add.s32 	%r404, %r1, %r305;
	add.s32 	%r403, %r303, %r305;
	add.s32 	%r306, %r301, 3;
	mul.lo.s32 	%r307, %r3, %r306;
	add.s32 	%r402, %r1, %r307;
	add.s32 	%r401, %r303, %r307;
	mad.lo.s32 	%r308, %r378, %r7, %r298;
	mad.lo.s32 	%r400, %r143, %r308, %r1;
	mad.lo.s32 	%r399, %r298, %r143, %r1;
	mov.u32 	%r407, %r1;
$L__BB4_10:
	setp.ge.s32 	%p8, %r7, %r140;
	setp.ge.s32 	%p9, %r399, %r80;
	or.pred  	%p10, %p8, %p9;
	@%p10 bra 	$L__BB4_12;
	div.s32 	%r309, %r407, %r143;
	mul.lo.s32 	%r310, %r309, %r143;
	sub.s32 	%r311, %r407, %r310;
	mad.lo.s32 	%r312, %r8, %r309, %r311;
	add.s32 	%r313, %r312, %r82;
	shl.b32 	%r314, %r313, 2;
	mov.u32 	%r315, data;
	add.s32 	%r316, %r315, %r314;
	ld.shared.f32 	%f21, [%r316];
	shl.b32 	%r317, %r143, 2;
	add.s32 	%r318, %r316, %r317;
	ld.shared.f32 	%f22, [%r318];
	add.f32 	%f23, %f21, %f22;
	shl.b32 	%r319, %r83, 2;
	add.s32 	%r320, %r316, %r319;
	ld.shared.f32 	%f24, [%r320];
	add.f32 	%f25, %f23, %f24;
	add.s32 	%r321, %r320, %r317;
	ld.shared.f32 	%f26, [%r321];
	add.f32 	%f27, %f25, %f26;
	mul.f32 	%f28, %f27, 0f3E800000;
	mul.wide.s32 	%rd46, %r400, 4;
	add.s64 	%rd47, %rd1, %rd46;
	st.global.f32 	[%rd47], %f28;
$L__BB4_12:
	setp.ge.s32 	%p11, %r7, %r140;
	setp.ge.s32 	%p12, %r406, %r80;
	or.pred  	%p13, %p11, %p12;
	@%p13 bra 	$L__BB4_14;
	div.s32 	%r322, %r410, %r143;
	mul.lo.s32 	%r323, %r322, %r143;
	sub.s32 	%r324, %r410, %r323;
	mad.lo.s32 	%r325, %r8, %r322, %r324;
	add.s32 	%r326, %r325, %r82;
	shl.b32 	%r327, %r326, 2;
	mov.u32 	%r328, data;
	add.s32 	%r329, %r328, %r327;
	ld.shared.f32 	%f29, [%r329];
	shl.b32 	%r330, %r143, 2;
	add.s32 	%r331, %r329, %r330;
	ld.shared.f32 	%f30, [%r331];
	add.f32 	%f31, %f29, %f30;
	shl.b32 	%r332, %r83, 2;
	add.s32 	%r333, %r329, %r332;
	ld.shared.f32 	%f32, [%r333];
	add.f32 	%f33, %f31, %f32;
	add.s32 	%r334, %r333, %r330;
	ld.shared.f32 	%f34, [%r334];
	add.f32 	%f35, %f33, %f34;
	mul.f32 	%f36, %f35, 0f3E800000;
	mul.wide.s32 	%rd48, %r405, 4;
	add.s64 	%rd49, %rd1, %rd48;
	st.global.f32 	[%rd49], %f36;
$L__BB4_14:
	setp.ge.s32 	%p14, %r7, %r140;
	setp.ge.s32 	%p15, %r404, %r80;
	or.pred  	%p16, %p14, %p15;
	@%p16 bra 	$L__BB4_16;
	div.s32 	%r335, %r409, %r143;
	mul.lo.s32 	%r336, %r335, %r143;
	sub.s32 	%r337, %r409, %r336;
	mad.lo.s32 	%r338, %r8, %r335, %r337;
	add.s32 	%r339, %r338, %r82;
	shl.b32 	%r340, %r339, 2;
	mov.u32 	%r341, data;
	add.s32 	%r342, %r341, %r340;
	ld.shared.f32 	%f37, [%r342];
	shl.b32 	%r343, %r143, 2;
	add.s32 	%r344, %r342, %r343;
	ld.shared.f32 	%f38, [%r344];
	add.f32 	%f39, %f37, %f38;
	shl.b32 	%r345, %r83, 2;
	add.s32 	%r346, %r342, %r345;
	ld.shared.f32 	%f40, [%r346];
	add.f32 	%f41, %f39, %f40;
	add.s32 	%r347, %r346, %r343;
	ld.shared.f32 	%f42, [%r347];
	add.f32 	%f43, %f41, %f42;
	mul.f32 	%f44, %f43, 0f3E800000;
	mul.wide.s32 	%rd50, %r403, 4;
	add.s64 	%rd51, %rd1, %rd50;
	st.global.f32 	[%rd51], %f44;
$L__BB4_16:
	setp.ge.s32 	%p17, %r7, %r140;
	setp.ge.s32 	%p18, %r402, %r80;
	or.pred  	%p19, %p17, %p18;
	@%p19 bra 	$L__BB4_18;
	div.s32 	%r348, %r408, %r143;
	mul.lo.s32 	%r349, %r348, %r143;
	sub.s32 	%r350, %r408, %r349;
	mad.lo.s32 	%r351, %r8, %r348, %r350;
	add.s32 	%r352, %r351, %r82;
	shl.b32 	%r353, %r352, 2;
	mov.u32 	%r354, data;
	add.s32 	%r355, %r354, %r353;
	ld.shared.f32 	%f45, [%r355];
	shl.b32 	%r356, %r143, 2;
	add.s32 	%r357, %r355, %r356;
	ld.shared.f32 	%f46, [%r357];
	add.f32 	%f47, %f45, %f46;
	shl.b32 	%r358, %r83, 2;
	add.s32 	%r359, %r355, %r358;
	ld.shared.f32 	%f48, [%r359];
	add.f32 	%f49, %f47, %f48;
	add.s32 	%r360, %r359, %r356;
	ld.shared.f32 	%f50, [%r360];
	add.f32 	%f51, %f49, %f50;
	mul.f32 	%f52, %f51, 0f3E800000;
	mul.wide.s32 	%rd52, %r401, 4;
	add.s64 	%rd53, %rd1, %rd52;
	st.global.f32 	[%rd53], %f52;
$L__BB4_18:
	add.s32 	%r411, %r411, 4;
	add.s32 	%r410, %r410, %r81;
	add.s32 	%r409, %r409, %r81;
	add.s32 	%r408, %r408, %r81;
	add.s32 	%r407, %r407, %r81;
	add.s32 	%r406, %r406, %r81;
	add.s32 	%r405, %r405, %r81;
	add.s32 	%r404, %r404, %r81;
	add.s32 	%r403, %r403, %r81;
	add.s32 	%r402, %r402, %r81;
	add.s32 	%r401, %r401, %r81;
	add.s32 	%r400, %r400, %r81;
	add.s32 	%r399, %r399, %r81;
	setp.ne.s32 	%p20, %r411, 0;
	@%p20 bra 	$L__BB4_10;
$L__BB4_19:
	setp.eq.s32 	%p21, %r86, 0;
	@%p21 bra 	$L__BB4_24;
	mad.lo.s32 	%r416, %r3, %r412, %r1;
	mul.lo.s32 	%r361, %r2, %r143;
	shl.b32 	%r362, %r361, 1;
	add.s32 	%r363, %r412, %r362;
	mad.lo.s32 	%r414, %r3, %r363, %r1;
	add.s32 	%r415, %r414, %r84;
	neg.s32 	%r413, %r86;
$L__BB4_21:
	.pragma "nounroll";
	setp.ge.s32 	%p22, %r7, %r140;
	setp.ge.s32 	%p23, %r414, %r80;
	or.pred  	%p24, %p22, %p23;
	@%p24 bra 	$L__BB4_23;
	div.s32 	%r364, %r416, %r143;
	mul.lo.s32 	%r365, %r364, %r143;
	sub.s32 	%r366, %r416, %r365;
	mad.lo.s32 	%r367, %r8, %r364, %r366;
	add.s32 	%r368, %r367, %r82;
	shl.b32 	%r369, %r368, 2;
	mov.u32 	%r370, data;
	add.s32 	%r371, %r370, %r369;
	ld.shared.f32 	%f53, [%r371];
	shl.b32 	%r372, %r143, 2;
	add.s32 	%r373, %r371, %r372;
	ld.shared.f32 	%f54, [%r373];
	add.f32 	%f55, %f53, %f54;
	shl.b32 	%r374, %r83, 2;
	add.s32 	%r375, %r371, %r374;
	ld.shared.f32 	%f56, [%r375];
	add.f32 	%f57, %f55, %f56;
	add.s32 	%r376, %r375, %r372;
	ld.shared.f32 	%f58, [%r376];
	add.f32 	%f59, %f57, %f58;
	mul.f32 	%f60, %f59, 0f3E800000;
	mul.wide.s32 	%rd54, %r415, 4;
	add.s64 	%rd55, %rd1, %rd54;
	st.global.f32 	[%rd55], %f60;
$L__BB4_23:
	add.s32 	%r416, %r416, %r3;
	add.s32 	%r415, %r415, %r3;
	add.s32 	%r414, %r414, %r3;
	add.s32 	%r413, %r413, 1;
	setp.ne.s32 	%p25, %r413, 0;
	@%p25 bra 	$L__BB4_21;
$L__BB4_24:
	ret;

}
	// .globl	_Z15kernel_halfsizePfS_iiiii
.visible .entry _Z15kernel_halfsizePfS_iiiii(
	.param .u64 .ptr .align 1 _Z15kernel_halfsizePfS_iiiii_param_0,
	.param .u64 .ptr .align 1 _Z15kernel_halfsizePfS_iiiii_param_1,
	.param .u32 _Z15kernel_halfsizePfS_iiiii_param_2,
	.param .u32 _Z15kernel_halfsizePfS_iiiii_param_3,
	.param .u32 _Z15kernel_halfsizePfS_iiiii_param_4,
	.param .u32 _Z15kernel_halfsizePfS_iiiii_param_5,
	.param .u32 _Z15kernel_halfsizePfS_iiiii_param_6
)
{
	.reg .pred 	%p<30>;
	.reg .b32 	%r<155>;
	.reg .b32 	%f<57>;
	.reg .b64 	%rd<68>;

	ld.param.u64 	%rd3, [_Z15kernel_halfsizePfS_iiiii_param_0];
	ld.param.u64 	%rd4, [_Z15kernel_halfsizePfS_iiiii_param_1];
	ld.param.u32 	%r47, [_Z15kernel_halfsizePfS_iiiii_param_2];
	ld.param.u32 	%r48, [_Z15kernel_halfsizePfS_iiiii_param_3];
	ld.param.u32 	%r49, [_Z15kernel_halfsizePfS_iiiii_param_4];
	ld.param.u32 	%r50, [_Z15kernel_halfsizePfS_iiiii_param_5];
	ld.param.u32 	%r51, [_Z15kernel_halfsizePfS_iiiii_param_6];
	cvta.to.global.u64 	%rd1, %rd3;
	cvta.to.global.u64 	%rd2, %rd4;
	mov.u32 	%r1, %ctaid.x;
	mul.lo.s32 	%r2, %r51, %r1;
	mov.u32 	%r52, %tid.y;
	mov.u32 	%r53, %ctaid.y;
	mov.u32 	%r54, %ntid.y;
	mad.lo.s32 	%r3, %r53, %r54, %r52;
	setp.lt.s32 	%p1, %r51, 1;
	@%p1 bra 	$L__BB5_22;
	mul.lo.s32 	%r56, %r51, %r49;
	mul.lo.s32 	%r4, %r51, %r47;
	shl.b32 	%r57, %r3, 1;
	mul.lo.s32 	%r5, %r56, %r57;
	or.b32  	%r58, %r57, 1;
	setp.lt.s32 	%p2, %r58, %r50;
	selp.b32 	%r6, %r56, 0, %p2;
	shl.b32 	%r7, %r51, 1;
	sub.s32 	%r8, %r56, %r51;
	mul.lo.s32 	%r9, %r4, %r3;
	add.s32 	%r59, %r51, -1;
	setp.lt.u32 	%p3, %r59, 3;
	mov.b32 	%r154, 0;
	@%p3 bra 	$L__BB5_12;
	and.b32  	%r60, %r51, 2147483644;
	neg.s32 	%r152, %r60;
	mov.u32 	%r61, %ntid.x;
	mad.lo.s32 	%r62, %r61, %r2, %r61;
	mov.u32 	%r63, %tid.x;
	add.s32 	%r151, %r63, %r62;
	add.s32 	%r64, %r63, %r9;
	add.s32 	%r150, %r64, %r62;
	add.s32 	%r65, %r2, 2;
	mul.lo.s32 	%r66, %r61, %r65;
	add.s32 	%r149, %r63, %r66;
	add.s32 	%r148, %r64, %r66;
	add.s32 	%r67, %r2, 3;
	mul.lo.s32 	%r68, %r61, %r67;
	add.s32 	%r147, %r63, %r68;
	add.s32 	%r146, %r64, %r68;
	mul.lo.s32 	%r69, %r61, %r1;
	mad.lo.s32 	%r145, %r69, %r51, %r63;
	mad.lo.s32 	%r70, %r47, %r3, %r69;
	mad.lo.s32 	%r144, %r51, %r70, %r63;
	mul.wide.s32 	%rd9, %r6, 4;
$L__BB5_3:
	.pragma "nounroll";
	setp.ge.s32 	%p4, %r3, %r48;
	setp.ge.s32 	%p5, %r145, %r4;
	or.pred  	%p6, %p4, %p5;
	@%p6 bra 	$L__BB5_5;
	div.s32 	%r71, %r145, %r51;
	mul.lo.s32 	%r72, %r71, %r51;
	sub.s32 	%r73, %r145, %r72;
	mad.lo.s32 	%r74, %r7, %r71, %r73;
	add.s32 	%r75, %r74, %r51;
	add.s32 	%r76, %r73, %r8;
	min.s32 	%r77, %r75, %r76;
	add.s32 	%r78, %r74, %r5;
	add.s32 	%r79, %r77, %r5;
	mul.wide.s32 	%rd5, %r78, 4;
	add.s64 	%rd6, %rd2, %rd5;
	ld.global.f32 	%f1, [%rd6];
	mul.wide.s32 	%rd7, %r79, 4;
	add.s64 	%rd8, %rd2, %rd7;
	ld.global.f32 	%f2, [%rd8];
	add.f32 	%f3, %f1, %f2;
	add.s64 	%rd10, %rd6, %rd9;
	ld.global.f32 	%f4, [%rd10];
	add.f32 	%f5, %f3, %f4;
	add.s64 	%rd11, %rd8, %rd9;
	ld.global.f32 	%f6, [%rd11];
	add.f32 	%f7, %f5, %f6;
	mul.f32 	%f8, %f7, 0f3E800000;
	mul.wide.s32 	%rd12, %r144, 4;
	add.s64 	%rd13, %rd1, %rd12;
	st.global.f32 	[%rd13], %f8;
$L__BB5_5:
	setp.ge.s32 	%p7, %r3, %r48;
	setp.ge.s32 	%p8, %r151, %r4;
	or.pred  	%p9, %p7, %p8;
	@%p9 bra 	$L__BB5_7;
	div.s32 	%r80, %r151, %r51;
	mul.lo.s32 	%r81, %r80, %r51;
	sub.s32 	%r82, %r151, %r81;
	mad.lo.s32 	%r83, %r7, %r80, %r82;
	add.s32 	%r84, %r83, %r51;
	add.s32 	%r85, %r82, %r8;
	min.s32 	%r86, %r84, %r85;
	add.s32 	%r87, %r83, %r5;
	add.s32 	%r88, %r86, %r5;
	mul.wide.s32 	%rd14, %r87, 4;
	add.s64 	%rd15, %rd2, %rd14;
	ld.global.f32 	%f9, [%rd15];
	mul.wide.s32 	%rd16, %r88, 4;
	add.s64 	%rd17, %rd2, %rd16;
	ld.global.f32 	%f10, [%rd17];
	add.f32 	%f11, %f9, %f10;
	add.s64 	%rd19, %rd15, %rd9;
	ld.global.f32 	%f12, [%rd19];
	add.f32 	%f13, %f11, %f12;
	add.s64 	%rd20, %rd17, %rd9;
	ld.global.f32 	%f14, [%rd20];
	add.f32 	%f15, %f13, %f14;
	mul.f32 	%f16, %f15, 0f3E800000;
	mul.wide.s32 	%rd21, %r150, 4;
	add.s64 	%rd22, %rd1, %rd21;
	st.global.f32 	[%rd22], %f16;
$L__BB5_7:
	setp.ge.s32 	%p10, %r3, %r48;
	setp.ge.s32 	%p11, %r149, %r4;
	or.pred  	%p12, %p10, %p11;
	@%p12 bra 	$L__BB5_9;
	div.s32 	%r89, %r149, %r51;
	mul.lo.s32 	%r90, %r89, %r51;
	sub.s32 	%r91, %r149, %r90;
	mad.lo.s32 	%r92, %r7, %r89, %r91;
	add.s32 	%r93, %r92, %r51;
	add.s32 	%r94, %r91, %r8;
	min.s32 	%r95, %r93, %r94;
	add.s32 	%r96, %r92, %r5;
	add.s32 	%r97, %r95, %r5;
	mul.wide.s32 	%rd23, %r96, 4;
	add.s64 	%rd24, %rd2, %rd23;
	ld.global.f32 	%f17, [%rd24];
	mul.wide.s32 	%rd25, %r97, 4;
	add.s64 	%rd26, %rd2, %rd25;
	ld.global.f32 	%f18, [%rd26];
	add.f32 	%f19, %f17, %f18;
	add.s64 	%rd28, %rd24, %rd9;
	ld.global.f32 	%f20, [%rd28];
	add.f32 	%f21, %f19, %f20;
	add.s64 	%rd29, %rd26, %rd9;
	ld.global.f32 	%f22, [%rd29];
	add.f32 	%f23, %f21, %f22;
	mul.f32 	%f24, %f23, 0f3E800000;
	mul.wide.s32 	%rd30, %r148, 4;
	add.s64 	%rd31, %rd1, %rd30;
	st.global.f32 	[%rd31], %f24;
$L__BB5_9:
	setp.ge.s32 	%p13, %r3, %r48;
	setp.ge.s32 	%p14, %r147, %r4;
	or.pred  	%p15, %p13, %p14;
	@%p15 bra 	$L__BB5_11;
	div.s32 	%r98, %r147, %r51;
	mul.lo.s32 	%r99, %r98, %r51;
	sub.s32 	%r100, %r147, %r99;
	mad.lo.s32 	%r101, %r7, %r98, %r100;
	add.s32 	%r102, %r101, %r51;
	add.s32 	%r103, %r100, %r8;
	min.s32 	%r104, %r102, %r103;
	add.s32 	%r105, %r101, %r5;
	add.s32 	%r106, %r104, %r5;
	mul.wide.s32 	%rd32, %r105, 4;
	add.s64 	%rd33, %rd2, %rd32;
	ld.global.f32 	%f25, [%rd33];
	mul.wide.s32 	%rd34, %r106, 4;
	add.s64 	%rd35, %rd2, %rd34;
	ld.global.f32 	%f26, [%rd35];
	add.f32 	%f27, %f25, %f26;
	mul.wide.s32 	%rd36, %r6, 4;
	add.s64 	%rd37, %rd33, %rd36;
	ld.global.f32 	%f28, [%rd37];
	add.f32 	%f29, %f27, %f28;
	add.s64 	%rd38, %rd35, %rd36;
	ld.global.f32 	%f30, [%rd38];
	add.f32 	%f31, %f29, %f30;
	mul.f32 	%f32, %f31, 0f3E800000;
	mul.wide.s32 	%rd39, %r146, 4;
	add.s64 	%rd40, %rd1, %rd39;
	st.global.f32 	[%rd40], %f32;
$L__BB5_11:
	and.b32  	%r154, %r51, 2147483644;
	add.s32 	%r152, %r152, 4;
	mov.u32 	%r107, %ntid.x;
	shl.b32 	%r108, %r107, 2;
	add.s32 	%r151, %r151, %r108;
	add.s32 	%r150, %r150, %r108;
	add.s32 	%r149, %r149, %r108;
	add.s32 	%r148, %r148, %r108;
	add.s32 	%r147, %r147, %r108;
	add.s32 	%r146, %r146, %r108;
	add.s32 	%r145, %r145, %r108;
	add.s32 	%r144, %r144, %r108;
	setp.ne.s32 	%p16, %r152, 0;
	@%p16 bra 	$L__BB5_3;
$L__BB5_12:
	and.b32  	%r39, %r51, 3;
	setp.eq.s32 	%p17, %r39, 0;
	@%p17 bra 	$L__BB5_22;
	mov.u32 	%r40, %ntid.x;
	mov.u32 	%r41, %tid.x;
	setp.eq.s32 	%p18, %r39, 1;
	@%p18 bra 	$L__BB5_19;
	setp.ge.s32 	%p19, %r3, %r48;
	add.s32 	%r109, %r154, %r2;
	mad.lo.s32 	%r110, %r109, %r40, %r41;
	setp.ge.s32 	%p20, %r110, %r4;
	or.pred  	%p21, %p19, %p20;
	@%p21 bra 	$L__BB5_16;
	div.s32 	%r111, %r110, %r51;
	mul.lo.s32 	%r112, %r111, %r51;
	sub.s32 	%r113, %r110, %r112;
	mad.lo.s32 	%r114, %r7, %r111, %r113;
	add.s32 	%r115, %r114, %r51;
	add.s32 	%r116, %r113, %r8;
	min.s32 	%r117, %r115, %r116;
	add.s32 	%r118, %r114, %r5;
	add.s32 	%r119, %r117, %r5;
	add.s32 	%r120, %r110, %r9;
	mul.wide.s32 	%rd41, %r118, 4;
	add.s64 	%rd42, %rd2, %rd41;
	ld.global.f32 	%f33, [%rd42];
	mul.wide.s32 	%rd43, %r119, 4;
	add.s64 	%rd44, %rd2, %rd43;
	ld.global.f32 	%f34, [%rd44];
	add.f32 	%f35, %f33, %f34;
	mul.wide.s32 	%rd45, %r6, 4;
	add.s64 	%rd46, %rd42, %rd45;
	ld.global.f32 	%f36, [%rd46];
	add.f32 	%f37, %f35, %f36;
	add.s64 	%rd47, %rd44, %rd45;
	ld.global.f32 	%f38, [%rd47];
	add.f32 	%f39, %f37, %f38;
	mul.f32 	%f40, %f39, 0f3E800000;
	mul.wide.s32 	%rd48, %r120, 4;
	add.s64 	%rd49, %rd1, %rd48;
	st.global.f32 	[%rd49], %f40;
$L__BB5_16:
	setp.ge.s32 	%p22, %r3, %r48;
	add.s32 	%r43, %r110, %r40;
	setp.ge.s32 	%p23, %r43, %r4;
	or.pred  	%p24, %p22, %p23;
	@%p24 bra 	$L__BB5_18;
	div.s32 	%r121, %r43, %r51;
	mul.lo.s32 	%r122, %r121, %r51;
	sub.s32 	%r123, %r43, %r122;
	mad.lo.s32 	%r124, %r7, %r121, %r123;
	add.s32 	%r125, %r124, %r51;
	add.s32 	%r126, %r123, %r8;
	min.s32 	%r127, %r125, %r126;
	add.s32 	%r128, %r124, %r5;
	add.s32 	%r129, %r127, %r5;
	add.s32 	%r130, %r43, %r9;
	mul.wide.s32 	%rd50, %r128, 4;
	add.s64 	%rd51, %rd2, %rd50;
	ld.global.f32 	%f41, [%rd51];
	mul.wide.s32 	%rd52, %r129, 4;
	add.s64 	%rd53, %rd2, %rd52;
	ld.global.f32 	%f42, [%rd53];
	add.f32 	%f43, %f41, %f42;
	mul.wide.s32 	%rd54, %r6, 4;
	add.s64 	%rd55, %rd51, %rd54;
	ld.global.f32 	%f44, [%rd55];
	add.f32 	%f45, %f43, %f44;
	add.s64 	%rd56, %rd53, %rd54;
	ld.global.f32 	%f46, [%rd56];
	add.f32 	%f47, %f45, %f46;
	mul.f32 	%f48, %f47, 0f3E800000;
	mul.wide.s32 	%rd57, %r130, 4;
	add.s64 	%rd58, %rd1, %rd57;
	st.global.f32 	[%rd58], %f48;
$L__BB5_18:
	add.s32 	%r154, %r154, 2;
$L__BB5_19:
	and.b32  	%r131, %r51, 1;
	setp.eq.b32 	%p25, %r131, 1;
	not.pred 	%p26, %p25;
	@%p26 bra 	$L__BB5_22;
	setp.ge.s32 	%p27, %r3, %r48;
	add.s32 	%r132, %r154, %r2;
	mad.lo.s32 	%r46, %r132, %r40, %r41;
	setp.ge.s32 	%p28, %r46, %r4;
	or.pred  	%p29, %p27, %p28;
	@%p29 bra 	$L__BB5_22;
	div.s32 	%r134, %r46, %r51;
	mul.lo.s32 	%r135, %r134, %r51;
	sub.s32 	%r136, %r46, %r135;
	mad.lo.s32 	%r137, %r7, %r134, %r136;
	add.s32 	%r138, %r137, %r51;
	add.s32 	%r139, %r136, %r8;
	min.s32 	%r140, %r138, %r139;
	add.s32 	%r141, %r137, %r5;
	add.s32 	%r142, %r140, %r5;
	add.s32 	%r143, %r46, %r9;
	mul.wide.s32 	%rd59, %r141, 4;
	add.s64 	%rd60, %rd2, %rd59;
	ld.global.f32 	%f49, [%rd60];
	mul.wide.s32 	%rd61, %r142, 4;
	add.s64 	%rd62, %rd2, %rd61;
	ld.global.f32 	%f50, [%rd62];
	add.f32 	%f51, %f49, %f50;
	mul.wide.s32 	%rd63, %r6, 4;
	add.s64 	%rd64, %rd60, %rd63;
	ld.global.f32 	%f52, [%rd64];
	add.f32 	%f53, %f51, %f52;
	add.s64 	%rd65, %rd62, %rd63;
	ld.global.f32 	%f54, [%rd65];
	add.f32 	%f55, %f53, %f54;
	mul.f32 	%f56, %f55, 0f3E800000;
	mul.wide.s32 	%rd66, %r143, 4;
	add.s64 	%rd67, %rd1, %rd66;
	st.global.f32 	[%rd67], %f56;
$L__BB5_22:
	ret;

}
	// .globl	_Z16kernel_halfsize1PfS_iiiii
.visible .entry _Z16kernel_halfsize1PfS_iiiii(
	.param .u64 .ptr .align 1 _Z16kernel_halfsize1PfS_iiiii_param_0,
	.param .u64 .ptr .align 1 _Z16kernel_halfsize1PfS_iiiii_param_1,
	.param .u32 _Z16kernel_halfsize1PfS_iiiii_param_2,
	.param .u32 _Z16kernel_halfsize1PfS_iiiii_param_3,
	.param .u32 _Z16kernel_halfsize1PfS_iiiii_param_4,
	.param .u32 _Z16kernel_halfsize1PfS_iiiii_param_5,
	.param .u32 _Z16kernel_halfsize1PfS_iiiii_param_6
)
{
	.reg .pred 	%p<22>;
	.reg .b32 	%r<141>;
	.reg .b32 	%f<41>;
	.reg .b64 	%rd<50>;

	ld.param.u64 	%rd3, [_Z16kernel_halfsize1PfS_iiiii_param_0];
	ld.param.u64 	%rd4, [_Z16kernel_halfsize1PfS_iiiii_param_1];
	ld.param.u32 	%r50, [_Z16kernel_halfsize1PfS_iiiii_param_2];
	ld.param.u32 	%r51, [_Z16kernel_halfsize1PfS_iiiii_param_3];
	ld.param.u32 	%r52, [_Z16kernel_halfsize1PfS_iiiii_param_4];
	ld.param.u32 	%r53, [_Z16kernel_halfsize1PfS_iiiii_param_5];
	ld.param.u32 	%r54, [_Z16kernel_halfsize1PfS_iiiii_param_6];
	cvta.to.global.u64 	%rd1, %rd3;
	cvta.to.global.u64 	%rd2, %rd4;
	mov.u32 	%r1, %ctaid.x;
	mul.lo.s32 	%r55, %r1, %r54;
	shl.b32 	%r2, %r55, 1;
	mov.u32 	%r56, %tid.y;
	mov.u32 	%r57, %ctaid.y;
	mov.u32 	%r58, %ntid.y;
	mad.lo.s32 	%r3, %r57, %r58, %r56;
	setp.lt.s32 	%p1, %r54, 1;
	@%p1 bra 	$L__BB6_17;
	mul.lo.s32 	%r60, %r54, %r52;
	shl.b32 	%r4, %r54, 1;
	mul.lo.s32 	%r5, %r54, %r50;
	shl.b32 	%r61, %r3, 1;
	mul.lo.s32 	%r6, %r60, %r61;
	or.b32  	%r62, %r61, 1;
	setp.lt.s32 	%p2, %r62, %r53;
	selp.b32 	%r7, %r60, 0, %p2;
	sub.s32 	%r8, %r60, %r54;
	max.s32 	%r9, %r4, 1;
	and.b32  	%r10, %r9, 3;
	setp.lt.s32 	%p3, %r4, 4;
	mov.b32 	%r137, 0;
	@%p3 bra 	$L__BB6_12;
	and.b32  	%r137, %r9, 2147483644;
	neg.s32 	%r136, %r137;
	mov.u32 	%r63, %ntid.x;
	mad.lo.s32 	%r64, %r63, %r2, %r63;
	mov.u32 	%r65, %tid.x;
	add.s32 	%r135, %r65, %r64;
	mad.lo.s32 	%r66, %r5, %r3, %r65;
	add.s32 	%r134, %r66, %r64;
	add.s32 	%r67, %r2, 2;
	mul.lo.s32 	%r68, %r63, %r67;
	add.s32 	%r133, %r65, %r68;
	add.s32 	%r132, %r66, %r68;
	add.s32 	%r69, %r2, 3;
	mul.lo.s32 	%r70, %r63, %r69;
	add.s32 	%r131, %r65, %r70;
	add.s32 	%r130, %r66, %r70;
	mul.lo.s32 	%r71, %r63, %r1;
	mul.lo.s32 	%r72, %r71, %r54;
	shl.b32 	%r73, %r72, 1;
	add.s32 	%r129, %r65, %r73;
	shl.b32 	%r74, %r71, 1;
	mad.lo.s32 	%r75, %r50, %r3, %r74;
	mad.lo.s32 	%r128, %r54, %r75, %r65;
	mul.wide.s32 	%rd9, %r7, 4;
$L__BB6_3:
	setp.ge.s32 	%p4, %r3, %r51;
	setp.ge.s32 	%p5, %r129, %r5;
	or.pred  	%p6, %p4, %p5;
	@%p6 bra 	$L__BB6_5;
	div.s32 	%r76, %r129, %r54;
	mul.lo.s32 	%r77, %r76, %r54;
	sub.s32 	%r78, %r129, %r77;
	mad.lo.s32 	%r79, %r4, %r76, %r78;
	add.s32 	%r80, %r79, %r54;
	add.s32 	%r81, %r78, %r8;
	min.s32 	%r82, %r80, %r81;
	add.s32 	%r83, %r79, %r6;
	add.s32 	%r84, %r82, %r6;
	mul.wide.s32 	%rd5, %r83, 4;
	add.s64 	%rd6, %rd2, %rd5;
	ld.global.f32 	%f1, [%rd6];
	mul.wide.s32 	%rd7, %r84, 4;
	add.s64 	%rd8, %rd2, %rd7;
	ld.global.f32 	%f2, [%rd8];
	add.f32 	%f3, %f1, %f2;
	add.s64 	%rd10, %rd6, %rd9;
	ld.global.f32 	%f4, [%rd10];
	add.f32 	%f5, %f3, %f4;
	add.s64 	%rd11, %rd8, %rd9;
	ld.global.f32 	%f6, [%rd11];
	add.f32 	%f7, %f5, %f6;
	mul.f32 	%f8, %f7, 0f3E800000;
	mul.wide.s32 	%rd12, %r128, 4;
	add.s64 	%rd13, %rd1, %rd12;
	st.global.f32 	[%rd13], %f8;
$L__BB6_5:
	setp.ge.s32 	%p7, %r3, %r51;
	setp.ge.s32 	%p8, %r135, %r5;
	or.pred  	%p9, %p7, %p8;
	@%p9 bra 	$L__BB6_7;
	div.s32 	%r85, %r135, %r54;
	mul.lo.s32 	%r86, %r85, %r54;
	sub.s32 	%r87, %r135, %r86;
	mad.lo.s32 	%r88, %r4, %r85, %r87;
	add.s32 	%r89, %r88, %r54;
	add.s32 	%r90, %r87, %r8;
	min.s32 	%r91, %r89, %r90;
	add.s32 	%r92, %r88, %r6;
	add.s32 	%r93, %r91, %r6;
	mul.wide.s32 	%rd14, %r92, 4;
	add.s64 	%rd15, %rd2, %rd14;
	ld.global.f32 	%f9, [%rd15];
	mul.wide.s32 	%rd16, %r93, 4;
	add.s64 	%rd17, %rd2, %rd16;
	ld.global.f32 	%f10, [%rd17];
	add.f32 	%f11, %f9, %f10;
	add.s64 	%rd19, %rd15, %rd9;
	ld.global.f32 	%f12, [%rd19];
	add.f32 	%f13, %f11, %f12;
	add.s64 	%rd20, %rd17, %rd9;
	ld.global.f32 	%f14, [%rd20];
	add.f32 	%f15, %f13, %f14;
	mul.f32 	%f16, %f15, 0f3E800000;
	mul.wide.s32 	%rd21, %r134, 4;
	add.s64 	%rd22, %rd1, %rd21;
	st.global.f32 	[%rd22], %f16;
$L__BB6_7:
	setp.ge.s32 	%p10, %r3, %r51;
	setp.ge.s32 	%p11, %r133, %r5;
	or.pred  	%p12, %p10, %p11;
	@%p12 bra 	$L__BB6_9;
	div.s32 	%r94, %r133, %r54;
	mul.lo.s32 	%r95, %r94, %r54;
	sub.s32 	%r96, %r133, %r95;
	mad.lo.s32 	%r97, %r4, %r94, %r96;
	add.s32 	%r98, %r97, %r54;
	add.s32 	%r99, %r96, %r8;
	min.s32 	%r100, %r98, %r99;
	add.s32 	%r101, %r97, %r6;
	add.s32 	%r102, %r100, %r6;
	mul.wide.s32 	%rd23, %r101, 4;
	add.s64 	%rd24, %rd2, %rd23;
	ld.global.f32 	%f17, [%rd24];
	mul.wide.s32 	%rd25, %r102, 4;
	add.s64 	%rd26, %rd2, %rd25;
	ld.global.f32 	%f18, [%rd26];
	add.f32 	%f19, %f17, %f18;
	add.s64 	%rd28, %rd24, %rd9;
	ld.global.f32 	%f20, [%rd28];
	add.f32 	%f21, %f19, %f20;
	add.s64 	%rd29, %rd26, %rd9;
	ld.global.f32 	%f22, [%rd29];
	add.f32 	%f23, %f21, %f22;
	mul.f32 	%f24, %f23, 0f3E800000;
	mul.wide.s32 	%rd30, %r132, 4;
	add.s64 	%rd31, %rd1, %rd30;
	st.global.f32 	[%rd31], %f24;
$L__BB6_9:
	setp.ge.s32 	%p13, %r3, %r51;
	setp.ge.s32 	%p14, %r131, %r5;
	or.pred  	%p15, %p13, %p14;
	@%p15 bra 	$L__BB6_11;
	div.s32 	%r103, %r131, %r54;
	mul.lo.s32 	%r104, %r103, %r54;
	sub.s32 	%r105, %r131, %r104;
	mad.lo.s32 	%r106, %r4, %r103, %r105;
	add.s32 	%r107, %r106, %r54;
	add.s32 	%r108, %r105, %r8;
	min.s32 	%r109, %r107, %r108;
	add.s32 	%r110, %r106, %r6;
	add.s32 	%r111, %r109, %r6;
	mul.wide.s32 	%rd32, %r110, 4;
	add.s64 	%rd33, %rd2, %rd32;
	ld.global.f32 	%f25, [%rd33];
	mul.wide.s32 	%rd34, %r111, 4;
	add.s64 	%rd35, %rd2, %rd34;
	ld.global.f32 	%f26, [%rd35];
	add.f32 	%f27, %f25, %f26;
	mul.wide.s32 	%rd36, %r7, 4;
	add.s64 	%rd37, %rd33, %rd36;
	ld.global.f32 	%f28, [%rd37];
	add.f32 	%f29, %f27, %f28;
	add.s64 	%rd38, %rd35, %rd36;
	ld.global.f32 	%f30, [%rd38];
	add.f32 	%f31, %f29, %f30;
	mul.f32 	%f32, %f31, 0f3E800000;
	mul.wide.s32 	%rd39, %r130, 4;
	add.s64 	%rd40, %rd1, %rd39;
	st.global.f32 	[%rd40], %f32;
$L__BB6_11:
	add.s32 	%r136, %r136, 4;
	mov.u32 	%r112, %ntid.x;
	shl.b32 	%r113, %r112, 2;
	add.s32 	%r135, %r135, %r113;
	add.s32 	%r134, %r134, %r113;
	add.s32 	%r133, %r133, %r113;
	add.s32 	%r132, %r132, %r113;
	add.s32 	%r131, %r131, %r113;
	add.s32 	%r130, %r130, %r113;
	add.s32 	%r129, %r129, %r113;
	add.s32 	%r128, %r128, %r113;
	setp.ne.s32 	%p16, %r136, 0;
	@%p16 bra 	$L__BB6_3;
$L__BB6_12:
	setp.eq.s32 	%p17, %r10, 0;
	@%p17 bra 	$L__BB6_17;
	mov.u32 	%r114, %tid.x;
	mov.u32 	%r115, %ctaid.x;
	mul.lo.s32 	%r116, %r115, %r54;
	shl.b32 	%r117, %r116, 1;
	add.s32 	%r118, %r137, %r117;
	mov.u32 	%r40, %ntid.x;
	mad.lo.s32 	%r139, %r40, %r118, %r114;
	mad.lo.s32 	%r140, %r5, %r3, %r139;
	neg.s32 	%r138, %r10;
	mul.wide.s32 	%rd45, %r7, 4;
$L__BB6_14:
	.pragma "nounroll";
	setp.ge.s32 	%p18, %r3, %r51;
	setp.ge.s32 	%p19, %r139, %r5;
	or.pred  	%p20, %p18, %p19;
	@%p20 bra 	$L__BB6_16;
	div.s32 	%r119, %r139, %r54;
	mul.lo.s32 	%r120, %r119, %r54;
	sub.s32 	%r121, %r139, %r120;
	mad.lo.s32 	%r122, %r4, %r119, %r121;
	add.s32 	%r123, %r122, %r54;
	add.s32 	%r124, %r121, %r8;
	min.s32 	%r125, %r123, %r124;
	add.s32 	%r126, %r122, %r6;
	add.s32 	%r127, %r125, %r6;
	mul.wide.s32 	%rd41, %r126, 4;
	add.s64 	%rd42, %rd2, %rd41;
	ld.global.f32 	%f33, [%rd42];
	mul.wide.s32 	%rd43, %r127, 4;
	add.s64 	%rd44, %rd2, %rd43;
	ld.global.f32 	%f34, [%rd44];
	add.f32 	%f35, %f33, %f34;
	add.s64 	%rd46, %rd42, %rd45;
	ld.global.f32 	%f36, [%rd46];
	add.f32 	%f37, %f35, %f36;
	add.s64 	%rd47, %rd44, %rd45;
	ld.global.f32 	%f38, [%rd47];
	add.f32 	%f39, %f37, %f38;
	mul.f32 	%f40, %f39, 0f3E800000;
	mul.wide.s32 	%rd48, %r140, 4;
	add.s64 	%rd49, %rd1, %rd48;
	st.global.f32 	[%rd49], %f40;
$L__BB6_16:
	add.s32 	%r140, %r140, %r40;
	add.s32 	%r139, %r139, %r40;
	add.s32 	%r138, %r138, 1;
	setp.ne.s32 	%p21, %r138, 0;
	@%p21 bra 	$L__BB6_14;
$L__BB6_17:
	ret;

}
	// .globl	_Z22kernel_halfsizebysharePfS_iiiii
.visible .entry _Z22kernel_halfsizebysharePfS_iiiii(
	.param .u64 .ptr .align 1 _Z22kernel_halfsizebysharePfS_iiiii_param_0,
	.param .u64 .ptr .align 1 _Z22kernel_halfsizebysharePfS_iiiii_param_1,
	.param .u32 _Z22kernel_halfsizebysharePfS_iiiii_param_2,
	.param .u32 _Z22kernel_halfsizebysharePfS_iiiii_param_3,
	.param .u32 _Z22kernel_halfsizebysharePfS_iiiii_param_4,
	.param .u32 _Z22kernel_halfsizebysharePfS_iiiii_param_5,
	.param .u32 _Z22kernel_halfsizebysharePfS_iiiii_param_6
)
{
	.reg .pred 	%p<36>;
	.reg .b32 	%r<451>;
	.reg .b32 	%f<85>;
	.reg .b64 	%rd<78>;

	ld.param.u64 	%rd4, [_Z22kernel_halfsizebysharePfS_iiiii_param_0];
	ld.param.u32 	%r123, [_Z22kernel_halfsizebysharePfS_iiiii_param_3];
	ld.param.u32 	%r124, [_Z22kernel_halfsizebysharePfS_iiiii_param_4];
	ld.param.u32 	%r125, [_Z22kernel_halfsizebysharePfS_iiiii_param_5];
	ld.param.u32 	%r126, [_Z22kernel_halfsizebysharePfS_iiiii_param_6];
	cvta.to.global.u64 	%rd1, %rd4;
	mov.u32 	%r1, %tid.x;
	mov.u32 	%r2, %ctaid.x;
	mov.u32 	%r3, %ntid.x;
	mul.lo.s32 	%r4, %r2, %r3;
	mad.lo.s32 	%r5, %r126, %r4, %r1;
	mov.u32 	%r6, %tid.y;
	mov.u32 	%r127, %ctaid.y;
	mov.u32 	%r7, %ntid.y;
	mul.lo.s32 	%r8, %r127, %r7;
	add.s32 	%r9, %r8, %r6;
	shl.b32 	%r10, %r3, 1;
	setp.lt.s32 	%p1, %r126, 1;
	@%p1 bra 	$L__BB7_9;
	mul.lo.s32 	%r129, %r126, %r124;
	mul.lo.s32 	%r130, %r10, %r7;
	mul.lo.s32 	%r11, %r130, %r126;
	sub.s32 	%r12, %r129, %r126;
	add.s32 	%r131, %r9, %r8;
	add.s32 	%r132, %r125, -1;
	min.u32 	%r133, %r131, %r132;
	mul.lo.s32 	%r13, %r133, %r129;
	add.s32 	%r134, %r131, %r7;
	min.u32 	%r135, %r134, %r132;
	mul.lo.s32 	%r14, %r135, %r129;
	add.s32 	%r136, %r126, -1;
	setp.lt.u32 	%p2, %r136, 3;
	mov.b32 	%r435, 0;
	@%p2 bra 	$L__BB7_4;
	and.b32  	%r138, %r126, 2147483644;
	neg.s32 	%r433, %r138;
	add.s32 	%r432, %r1, %r3;
	add.s32 	%r431, %r1, %r10;
	mad.lo.s32 	%r430, %r3, 3, %r1;
	shl.b32 	%r140, %r2, 1;
	mul.lo.s32 	%r19, %r126, %r3;
	mad.lo.s32 	%r141, %r19, %r140, %r19;
	add.s32 	%r428, %r1, %r141;
	mad.lo.s32 	%r142, %r126, %r140, %r126;
	mad.lo.s32 	%r143, %r3, %r142, %r3;
	add.s32 	%r427, %r1, %r143;
	add.s32 	%r144, %r142, 2;
	mad.lo.s32 	%r426, %r3, %r144, %r1;
	add.s32 	%r145, %r142, 3;
	mad.lo.s32 	%r425, %r3, %r145, %r1;
	mul.lo.s32 	%r146, %r2, %r126;
	shl.b32 	%r147, %r146, 1;
	mad.lo.s32 	%r148, %r3, %r147, %r3;
	add.s32 	%r424, %r1, %r148;
	add.s32 	%r149, %r147, 2;
	mad.lo.s32 	%r423, %r3, %r149, %r1;
	add.s32 	%r150, %r147, 3;
	mad.lo.s32 	%r422, %r3, %r150, %r1;
	mul.lo.s32 	%r151, %r4, %r126;
	shl.b32 	%r152, %r151, 1;
	add.s32 	%r421, %r1, %r152;
	shl.b32 	%r153, %r6, 3;
	shl.b32 	%r154, %r1, 2;
	shl.b32 	%r155, %r7, 3;
	add.s32 	%r156, %r153, %r155;
	or.b32  	%r157, %r156, 4;
	mul.lo.s32 	%r158, %r126, %r157;
	add.s32 	%r159, %r158, 12;
	mad.lo.s32 	%r28, %r3, %r159, %r154;
	mad.lo.s32 	%r160, %r126, %r156, 8;
	mad.lo.s32 	%r29, %r3, %r160, %r154;
	add.s32 	%r161, %r158, 8;
	mad.lo.s32 	%r30, %r3, %r161, %r154;
	add.s32 	%r162, %r158, 4;
	mad.lo.s32 	%r31, %r3, %r162, %r154;
	mov.u32 	%r420, data;
	mov.u32 	%r429, %r1;
$L__BB7_3:
	.pragma "nounroll";
	ld.param.u64 	%rd76, [_Z22kernel_halfsizebysharePfS_iiiii_param_1];
	and.b32  	%r435, %r126, 2147483644;
	rem.s32 	%r163, %r429, %r126;
	add.s32 	%r164, %r12, %r163;
	min.s32 	%r165, %r421, %r164;
	min.s32 	%r166, %r428, %r164;
	add.s32 	%r167, %r165, %r13;
	cvta.to.global.u64 	%rd5, %rd76;
	mul.wide.s32 	%rd6, %r167, 4;
	add.s64 	%rd7, %rd5, %rd6;
	ld.global.f32 	%f1, [%rd7];
	mul.lo.s32 	%r168, %r6, %r126;
	mul.lo.s32 	%r169, %r168, %r3;
	shl.b32 	%r170, %r169, 3;
	shl.b32 	%r171, %r1, 2;
	add.s32 	%r172, %r170, %r171;
	add.s32 	%r173, %r420, %r172;
	st.shared.f32 	[%r173], %f1;
	add.s32 	%r174, %r166, %r13;
	mul.wide.s32 	%rd8, %r174, 4;
	add.s64 	%rd9, %rd5, %rd8;
	ld.global.f32 	%f2, [%rd9];
	shl.b32 	%r175, %r6, 3;
	or.b32  	%r176, %r175, 4;
	mad.lo.s32 	%r177, %r19, %r176, %r171;
	add.s32 	%r178, %r420, %r177;
	st.shared.f32 	[%r178], %f2;
	add.s32 	%r179, %r165, %r14;
	mul.wide.s32 	%rd10, %r179, 4;
	add.s64 	%rd11, %rd5, %rd10;
	ld.global.f32 	%f3, [%rd11];
	mov.u32 	%r180, %ntid.y;
	shl.b32 	%r181, %r180, 3;
	add.s32 	%r182, %r175, %r181;
	mad.lo.s32 	%r183, %r19, %r182, %r171;
	add.s32 	%r184, %r420, %r183;
	st.shared.f32 	[%r184], %f3;
	add.s32 	%r185, %r166, %r14;
	mul.wide.s32 	%rd12, %r185, 4;
	add.s64 	%rd13, %rd5, %rd12;
	ld.global.f32 	%f4, [%rd13];
	or.b32  	%r186, %r182, 4;
	mad.lo.s32 	%r187, %r19, %r186, %r171;
	add.s32 	%r188, %r420, %r187;
	st.shared.f32 	[%r188], %f4;
	rem.s32 	%r189, %r432, %r126;
	add.s32 	%r190, %r12, %r189;
	min.s32 	%r191, %r424, %r190;
	min.s32 	%r192, %r427, %r190;
	add.s32 	%r193, %r191, %r13;
	mul.wide.s32 	%rd14, %r193, 4;
	add.s64 	%rd15, %rd5, %rd14;
	ld.global.f32 	%f5, [%rd15];
	shl.b32 	%r194, %r168, 3;
	or.b32  	%r195, %r194, 4;
	mad.lo.s32 	%r196, %r3, %r195, %r171;
	add.s32 	%r197, %r420, %r196;
	st.shared.f32 	[%r197], %f5;
	add.s32 	%r198, %r192, %r13;
	mul.wide.s32 	%rd16, %r198, 4;
	add.s64 	%rd17, %rd5, %rd16;
	ld.global.f32 	%f6, [%rd17];
	mul.lo.s32 	%r199, %r126, %r176;
	add.s32 	%r200, %r199, 4;
	mad.lo.s32 	%r201, %r3, %r200, %r171;
	add.s32 	%r202, %r420, %r201;
	st.shared.f32 	[%r202], %f6;
	add.s32 	%r203, %r191, %r14;
	mul.wide.s32 	%rd18, %r203, 4;
	add.s64 	%rd19, %rd5, %rd18;
	ld.global.f32 	%f7, [%rd19];
	mul.lo.s32 	%r204, %r126, %r182;
	or.b32  	%r205, %r204, 4;
	mad.lo.s32 	%r206, %r3, %r205, %r171;
	add.s32 	%r207, %r420, %r206;
	st.shared.f32 	[%r207], %f7;
	add.s32 	%r208, %r192, %r14;
	mul.wide.s32 	%rd20, %r208, 4;
	add.s64 	%rd21, %rd5, %rd20;
	ld.global.f32 	%f8, [%rd21];
	add.s32 	%r209, %r420, %r31;
	st.shared.f32 	[%r209], %f8;
	rem.s32 	%r210, %r431, %r126;
	add.s32 	%r211, %r12, %r210;
	min.s32 	%r212, %r423, %r211;
	min.s32 	%r213, %r426, %r211;
	add.s32 	%r214, %r212, %r13;
	mul.wide.s32 	%rd22, %r214, 4;
	add.s64 	%rd23, %rd5, %rd22;
	ld.global.f32 	%f9, [%rd23];
	add.s32 	%r215, %r194, 8;
	mad.lo.s32 	%r216, %r3, %r215, %r171;
	add.s32 	%r217, %r420, %r216;
	st.shared.f32 	[%r217], %f9;
	add.s32 	%r218, %r213, %r13;
	mul.wide.s32 	%rd24, %r218, 4;
	add.s64 	%rd25, %rd5, %rd24;
	ld.global.f32 	%f10, [%rd25];
	add.s32 	%r219, %r199, 8;
	mad.lo.s32 	%r220, %r3, %r219, %r171;
	add.s32 	%r221, %r420, %r220;
	st.shared.f32 	[%r221], %f10;
	add.s32 	%r222, %r212, %r14;
	mul.wide.s32 	%rd26, %r222, 4;
	add.s64 	%rd27, %rd5, %rd26;
	ld.global.f32 	%f11, [%rd27];
	add.s32 	%r223, %r420, %r29;
	st.shared.f32 	[%r223], %f11;
	add.s32 	%r224, %r213, %r14;
	mul.wide.s32 	%rd28, %r224, 4;
	add.s64 	%rd29, %rd5, %rd28;
	ld.global.f32 	%f12, [%rd29];
	add.s32 	%r225, %r420, %r30;
	st.shared.f32 	[%r225], %f12;
	rem.s32 	%r226, %r430, %r126;
	add.s32 	%r227, %r12, %r226;
	min.s32 	%r228, %r422, %r227;
	min.s32 	%r229, %r425, %r227;
	add.s32 	%r230, %r228, %r13;
	mul.wide.s32 	%rd30, %r230, 4;
	add.s64 	%rd31, %rd5, %rd30;
	ld.global.f32 	%f13, [%rd31];
	add.s32 	%r231, %r194, 12;
	mad.lo.s32 	%r232, %r3, %r231, %r171;
	add.s32 	%r233, %r420, %r232;
	st.shared.f32 	[%r233], %f13;
	add.s32 	%r234, %r229, %r13;
	mul.wide.s32 	%rd32, %r234, 4;
	add.s64 	%rd33, %rd5, %rd32;
	ld.global.f32 	%f14, [%rd33];
	add.s32 	%r235, %r199, 12;
	mad.lo.s32 	%r236, %r3, %r235, %r171;
	add.s32 	%r237, %r420, %r236;
	st.shared.f32 	[%r237], %f14;
	add.s32 	%r238, %r228, %r14;
	mul.wide.s32 	%rd34, %r238, 4;
	add.s64 	%rd35, %rd5, %rd34;
	ld.global.f32 	%f15, [%rd35];
	add.s32 	%r239, %r204, 12;
	mad.lo.s32 	%r240, %r3, %r239, %r171;
	add.s32 	%r241, %r420, %r240;
	st.shared.f32 	[%r241], %f15;
	add.s32 	%r242, %r229, %r14;
	mul.wide.s32 	%rd36, %r242, 4;
	add.s64 	%rd37, %rd5, %rd36;
	ld.global.f32 	%f16, [%rd37];
	add.s32 	%r243, %r420, %r28;
	st.shared.f32 	[%r243], %f16;
	add.s32 	%r433, %r433, 4;
	shl.b32 	%r244, %r3, 2;
	add.s32 	%r432, %r432, %r244;
	add.s32 	%r431, %r431, %r244;
	add.s32 	%r430, %r430, %r244;
	add.s32 	%r429, %r429, %r244;
	add.s32 	%r428, %r428, %r244;
	add.s32 	%r427, %r427, %r244;
	add.s32 	%r426, %r426, %r244;
	add.s32 	%r425, %r425, %r244;
	add.s32 	%r424, %r424, %r244;
	add.s32 	%r423, %r423, %r244;
	add.s32 	%r422, %r422, %r244;
	add.s32 	%r421, %r421, %r244;
	shl.b32 	%r245, %r3, 4;
	add.s32 	%r420, %r420, %r245;
	setp.ne.s32 	%p3, %r433, 0;
	@%p3 bra 	$L__BB7_3;
$L__BB7_4:
	and.b32  	%r62, %r126, 3;
	setp.eq.s32 	%p4, %r62, 0;
	@%p4 bra 	$L__BB7_9;
	ld.param.u64 	%rd77, [_Z22kernel_halfsizebysharePfS_iiiii_param_1];
	mul.lo.s32 	%r246, %r4, %r126;
	shl.b32 	%r63, %r246, 1;
	mul.lo.s32 	%r64, %r126, %r3;
	cvta.to.global.u64 	%rd2, %rd77;
	mul.lo.s32 	%r247, %r3, %r6;
	mul.lo.s32 	%r248, %r247, %r126;
	shl.b32 	%r65, %r248, 1;
	setp.eq.s32 	%p5, %r62, 1;
	@%p5 bra 	$L__BB7_7;
	mad.lo.s32 	%r249, %r435, %r3, %r1;
	rem.s32 	%r250, %r249, %r126;
	add.s32 	%r251, %r12, %r250;
	add.s32 	%r252, %r249, %r63;
	min.s32 	%r253, %r252, %r251;
	add.s32 	%r254, %r252, %r64;
	min.s32 	%r255, %r254, %r251;
	add.s32 	%r256, %r253, %r13;
	mul.wide.s32 	%rd38, %r256, 4;
	add.s64 	%rd39, %rd2, %rd38;
	ld.global.f32 	%f17, [%rd39];
	add.s32 	%r257, %r249, %r65;
	shl.b32 	%r258, %r257, 2;
	mov.u32 	%r259, data;
	add.s32 	%r260, %r259, %r258;
	st.shared.f32 	[%r260], %f17;
	add.s32 	%r261, %r255, %r13;
	mul.wide.s32 	%rd40, %r261, 4;
	add.s64 	%rd41, %rd2, %rd40;
	ld.global.f32 	%f18, [%rd41];
	shl.b32 	%r262, %r64, 2;
	add.s32 	%r263, %r260, %r262;
	st.shared.f32 	[%r263], %f18;
	add.s32 	%r264, %r253, %r14;
	mul.wide.s32 	%rd42, %r264, 4;
	add.s64 	%rd43, %rd2, %rd42;
	ld.global.f32 	%f19, [%rd43];
	shl.b32 	%r265, %r11, 2;
	add.s32 	%r266, %r260, %r265;
	st.shared.f32 	[%r266], %f19;
	add.s32 	%r267, %r255, %r14;
	mul.wide.s32 	%rd44, %r267, 4;
	add.s64 	%rd45, %rd2, %rd44;
	ld.global.f32 	%f20, [%rd45];
	add.s32 	%r268, %r266, %r262;
	st.shared.f32 	[%r268], %f20;
	add.s32 	%r269, %r249, %r3;
	rem.s32 	%r270, %r269, %r126;
	add.s32 	%r271, %r12, %r270;
	add.s32 	%r272, %r252, %r3;
	min.s32 	%r273, %r272, %r271;
	add.s32 	%r274, %r254, %r3;
	min.s32 	%r275, %r274, %r271;
	add.s32 	%r276, %r273, %r13;
	mul.wide.s32 	%rd46, %r276, 4;
	add.s64 	%rd47, %rd2, %rd46;
	ld.global.f32 	%f21, [%rd47];
	shl.b32 	%r277, %r3, 2;
	add.s32 	%r278, %r260, %r277;
	st.shared.f32 	[%r278], %f21;
	add.s32 	%r279, %r275, %r13;
	mul.wide.s32 	%rd48, %r279, 4;
	add.s64 	%rd49, %rd2, %rd48;
	ld.global.f32 	%f22, [%rd49];
	add.s32 	%r280, %r278, %r262;
	st.shared.f32 	[%r280], %f22;
	add.s32 	%r281, %r273, %r14;
	mul.wide.s32 	%rd50, %r281, 4;
	add.s64 	%rd51, %rd2, %rd50;
	ld.global.f32 	%f23, [%rd51];
	add.s32 	%r282, %r278, %r265;
	st.shared.f32 	[%r282], %f23;
	add.s32 	%r283, %r275, %r14;
	mul.wide.s32 	%rd52, %r283, 4;
	add.s64 	%rd53, %rd2, %rd52;
	ld.global.f32 	%f24, [%rd53];
	add.s32 	%r284, %r282, %r262;
	st.shared.f32 	[%r284], %f24;
	add.s32 	%r435, %r435, 2;
$L__BB7_7:
	and.b32  	%r285, %r126, 1;
	setp.eq.b32 	%p6, %r285, 1;
	not.pred 	%p7, %p6;
	@%p7 bra 	$L__BB7_9;
	mad.lo.s32 	%r286, %r435, %r3, %r1;
	rem.s32 	%r287, %r286, %r126;
	add.s32 	%r288, %r12, %r287;
	add.s32 	%r289, %r286, %r63;
	min.s32 	%r290, %r289, %r288;
	add.s32 	%r291, %r289, %r64;
	min.s32 	%r292, %r291, %r288;
	add.s32 	%r293, %r290, %r13;
	mul.wide.s32 	%rd54, %r293, 4;
	add.s64 	%rd55, %rd2, %rd54;
	ld.global.f32 	%f25, [%rd55];
	add.s32 	%r294, %r286, %r65;
	shl.b32 	%r295, %r294, 2;
	mov.u32 	%r296, data;
	add.s32 	%r297, %r296, %r295;
	st.shared.f32 	[%r297], %f25;
	add.s32 	%r298, %r292, %r13;
	mul.wide.s32 	%rd56, %r298, 4;
	add.s64 	%rd57, %rd2, %rd56;
	ld.global.f32 	%f26, [%rd57];
	shl.b32 	%r299, %r64, 2;
	add.s32 	%r300, %r297, %r299;
	st.shared.f32 	[%r300], %f26;
	add.s32 	%r301, %r290, %r14;
	mul.wide.s32 	%rd58, %r301, 4;
	add.s64 	%rd59, %rd2, %rd58;
	ld.global.f32 	%f27, [%rd59];
	shl.b32 	%r302, %r11, 2;
	add.s32 	%r303, %r297, %r302;
	st.shared.f32 	[%r303], %f27;
	add.s32 	%r304, %r292, %r14;
	mul.wide.s32 	%rd60, %r304, 4;
	add.s64 	%rd61, %rd2, %rd60;
	ld.global.f32 	%f28, [%rd61];
	add.s32 	%r305, %r303, %r299;
	st.shared.f32 	[%r305], %f28;
$L__BB7_9:
	setp.lt.s32 	%p8, %r126, 1;
	bar.sync 	0;
	@%p8 bra 	$L__BB7_31;
	ld.param.u32 	%r418, [_Z22kernel_halfsizebysharePfS_iiiii_param_2];
	mul.lo.s32 	%r68, %r126, %r418;
	shl.b32 	%r69, %r3, 1;
	mul.lo.s32 	%r307, %r6, %r69;
	mul.lo.s32 	%r308, %r307, %r126;
	shl.b32 	%r70, %r308, 1;
	mul.lo.s32 	%r71, %r126, %r69;
	shl.b32 	%r72, %r126, 1;
	mul.lo.s32 	%r73, %r68, %r9;
	add.s32 	%r309, %r126, -1;
	and.b32  	%r74, %r126, 3;
	setp.lt.u32 	%p9, %r309, 3;
	mov.b32 	%r450, 0;
	@%p9 bra 	$L__BB7_21;
	ld.param.u32 	%r419, [_Z22kernel_halfsizebysharePfS_iiiii_param_2];
	and.b32  	%r450, %r126, 2147483644;
	neg.s32 	%r448, %r450;
	add.s32 	%r447, %r1, %r3;
	shl.b32 	%r78, %r3, 2;
	add.s32 	%r446, %r1, %r69;
	mad.lo.s32 	%r445, %r3, 3, %r1;
	mul.lo.s32 	%r310, %r2, %r126;
	mad.lo.s32 	%r311, %r3, %r310, %r3;
	add.s32 	%r443, %r1, %r311;
	add.s32 	%r312, %r1, %r73;
	add.s32 	%r442, %r312, %r311;
	add.s32 	%r313, %r310, 2;
	mul.lo.s32 	%r314, %r3, %r313;
	add.s32 	%r441, %r1, %r314;
	add.s32 	%r440, %r312, %r314;
	add.s32 	%r315, %r310, 3;
	mul.lo.s32 	%r316, %r3, %r315;
	add.s32 	%r439, %r1, %r316;
	add.s32 	%r438, %r312, %r316;
	mad.lo.s32 	%r317, %r419, %r9, %r4;
	mad.lo.s32 	%r437, %r126, %r317, %r1;
	mov.u32 	%r436, %r5;
	mov.u32 	%r444, %r1;
$L__BB7_12:
	.pragma "nounroll";
	setp.ge.s32 	%p10, %r9, %r123;
	setp.ge.s32 	%p11, %r436, %r68;
	or.pred  	%p12, %p10, %p11;
	@%p12 bra 	$L__BB7_14;
	div.s32 	%r318, %r444, %r126;
	mul.lo.s32 	%r319, %r318, %r126;
	sub.s32 	%r320, %r444, %r319;
	mad.lo.s32 	%r321, %r72, %r318, %r320;
	add.s32 	%r322, %r321, %r70;
	shl.b32 	%r323, %r322, 2;
	mov.u32 	%r324, data;
	add.s32 	%r325, %r324, %r323;
	ld.shared.f32 	%f29, [%r325];
	shl.b32 	%r326, %r126, 2;
	add.s32 	%r327, %r325, %r326;
	ld.shared.f32 	%f30, [%r327];
	add.f32 	%f31, %f29, %f30;
	shl.b32 	%r328, %r71, 2;
	add.s32 	%r329, %r325, %r328;
	ld.shared.f32 	%f32, [%r329];
	add.f32 	%f33, %f31, %f32;
	add.s32 	%r330, %r329, %r326;
	ld.shared.f32 	%f34, [%r330];
	add.f32 	%f35, %f33, %f34;
	mul.f32 	%f36, %f35, 0f3E800000;
	mul.wide.s32 	%rd62, %r437, 4;
	add.s64 	%rd63, %rd1, %rd62;
	st.global.f32 	[%rd63], %f36;
$L__BB7_14:
	setp.ge.s32 	%p13, %r9, %r123;
	setp.ge.s32 	%p14, %r443, %r68;
	or.pred  	%p15, %p13, %p14;
	@%p15 bra 	$L__BB7_16;
	div.s32 	%r331, %r447, %r126;
	mul.lo.s32 	%r332, %r331, %r126;
	sub.s32 	%r333, %r447, %r332;
	mad.lo.s32 	%r334, %r72, %r331, %r333;
	add.s32 	%r335, %r334, %r70;
	shl.b32 	%r336, %r335, 2;
	mov.u32 	%r337, data;
	add.s32 	%r338, %r337, %r336;
	ld.shared.f32 	%f37, [%r338];
	shl.b32 	%r339, %r126, 2;
	add.s32 	%r340, %r338, %r339;
	ld.shared.f32 	%f38, [%r340];
	add.f32 	%f39, %f37, %f38;
	shl.b32 	%r341, %r71, 2;
	add.s32 	%r342, %r338, %r341;
	ld.shared.f32 	%f40, [%r342];
	add.f32 	%f41, %f39, %f40;
	add.s32 	%r343, %r342, %r339;
	ld.shared.f32 	%f42, [%r343];
	add.f32 	%f43, %f41, %f42;
	mul.f32 	%f44, %f43, 0f3E800000;
	mul.wide.s32 	%rd64, %r442, 4;
	add.s64 	%rd65, %rd1, %rd64;
	st.global.f32 	[%rd65], %f44;
$L__BB7_16:
	setp.ge.s32 	%p16, %r9, %r123;
	setp.ge.s32 	%p17, %r441, %r68;
	or.pred  	%p18, %p16, %p17;
	@%p18 bra 	$L__BB7_18;
	div.s32 	%r344, %r446, %r126;
	mul.lo.s32 	%r345, %r344, %r126;
	sub.s32 	%r346, %r446, %r345;
	mad.lo.s32 	%r347, %r72, %r344, %r346;
	add.s32 	%r348, %r347, %r70;
	shl.b32 	%r349, %r348, 2;
	mov.u32 	%r350, data;
	add.s32 	%r351, %r350, %r349;
	ld.shared.f32 	%f45, [%r351];
	shl.b32 	%r352, %r126, 2;
	add.s32 	%r353, %r351, %r352;
	ld.shared.f32 	%f46, [%r353];
	add.f32 	%f47, %f45, %f46;
	shl.b32 	%r354, %r71, 2;
	add.s32 	%r355, %r351, %r354;
	ld.shared.f32 	%f48, [%r355];
	add.f32 	%f49, %f47, %f48;
	add.s32 	%r356, %r355, %r352;
	ld.shared.f32 	%f50, [%r356];
	add.f32 	%f51, %f49, %f50;
	mul.f32 	%f52, %f51, 0f3E800000;
	mul.wide.s32 	%rd66, %r440, 4;
	add.s64 	%rd67, %rd1, %rd66;
	st.global.f32 	[%rd67], %f52;
$L__BB7_18:
	setp.ge.s32 	%p19, %r9, %r123;
	setp.ge.s32 	%p20, %r439, %r68;
	or.pred  	%p21, %p19, %p20;
	@%p21 bra 	$L__BB7_20;
	div.s32 	%r357, %r445, %r126;
	mul.lo.s32 	%r358, %r357, %r126;
	sub.s32 	%r359, %r445, %r358;
	mad.lo.s32 	%r360, %r72, %r357, %r359;
	add.s32 	%r361, %r360, %r70;
	shl.b32 	%r362, %r361, 2;
	mov.u32 	%r363, data;
	add.s32 	%r364, %r363, %r362;
	ld.shared.f32 	%f53, [%r364];
	shl.b32 	%r365, %r126, 2;
	add.s32 	%r366, %r364, %r365;
	ld.shared.f32 	%f54, [%r366];
	add.f32 	%f55, %f53, %f54;
	shl.b32 	%r367, %r71, 2;
	add.s32 	%r368, %r364, %r367;
	ld.shared.f32 	%f56, [%r368];
	add.f32 	%f57, %f55, %f56;
	add.s32 	%r369, %r368, %r365;
	ld.shared.f32 	%f58, [%r369];
	add.f32 	%f59, %f57, %f58;
	mul.f32 	%f60, %f59, 0f3E800000;
	mul.wide.s32 	%rd68, %r438, 4;
	add.s64 	%rd69, %rd1, %rd68;
	st.global.f32 	[%rd69], %f60;
$L__BB7_20:
	add.s32 	%r448, %r448, 4;
	add.s32 	%r447, %r447, %r78;
	add.s32 	%r446, %r446, %r78;
	add.s32 	%r445, %r445, %r78;
	add.s32 	%r444, %r444, %r78;
	add.s32 	%r443, %r443, %r78;
	add.s32 	%r442, %r442, %r78;
	add.s32 	%r441, %r441, %r78;
	add.s32 	%r440, %r440, %r78;
	add.s32 	%r439, %r439, %r78;
	add.s32 	%r438, %r438, %r78;
	add.s32 	%r437, %r437, %r78;
	add.s32 	%r436, %r436, %r78;
	setp.ne.s32 	%p22, %r448, 0;
	@%p22 bra 	$L__BB7_12;
$L__BB7_21:
	setp.eq.s32 	%p23, %r74, 0;
	@%p23 bra 	$L__BB7_31;
	setp.eq.s32 	%p24, %r74, 1;
	@%p24 bra 	$L__BB7_28;
	setp.ge.s32 	%p25, %r9, %r123;
	mul.lo.s32 	%r115, %r450, %r3;
	add.s32 	%r116, %r5, %r115;
	setp.ge.s32 	%p26, %r116, %r68;
	or.pred  	%p27, %p25, %p26;
	@%p27 bra 	$L__BB7_25;
	add.s32 	%r371, %r115, %r1;
	div.s32 	%r372, %r371, %r126;
	mul.lo.s32 	%r373, %r372, %r126;
	sub.s32 	%r374, %r371, %r373;
	mad.lo.s32 	%r375, %r72, %r372, %r374;
	add.s32 	%r376, %r375, %r70;
	add.s32 	%r377, %r116, %r73;
	shl.b32 	%r378, %r376, 2;
	mov.u32 	%r379, data;
	add.s32 	%r380, %r379, %r378;
	ld.shared.f32 	%f61, [%r380];
	shl.b32 	%r381, %r126, 2;
	add.s32 	%r382, %r380, %r381;
	ld.shared.f32 	%f62, [%r382];
	add.f32 	%f63, %f61, %f62;
	shl.b32 	%r383, %r71, 2;
	add.s32 	%r384, %r380, %r383;
	ld.shared.f32 	%f64, [%r384];
	add.f32 	%f65, %f63, %f64;
	add.s32 	%r385, %r384, %r381;
	ld.shared.f32 	%f66, [%r385];
	add.f32 	%f67, %f65, %f66;
	mul.f32 	%f68, %f67, 0f3E800000;
	mul.wide.s32 	%rd70, %r377, 4;
	add.s64 	%rd71, %rd1, %rd70;
	st.global.f32 	[%rd71], %f68;
$L__BB7_25:
	setp.ge.s32 	%p28, %r9, %r123;
	add.s32 	%r117, %r116, %r3;
	setp.ge.s32 	%p29, %r117, %r68;
	or.pred  	%p30, %p28, %p29;
	@%p30 bra 	$L__BB7_27;
	add.s32 	%r386, %r115, %r3;
	add.s32 	%r387, %r386, %r1;
	div.s32 	%r388, %r387, %r126;
	mul.lo.s32 	%r389, %r388, %r126;
	sub.s32 	%r390, %r387, %r389;
	mad.lo.s32 	%r391, %r72, %r388, %r390;
	add.s32 	%r392, %r391, %r70;
	add.s32 	%r393, %r117, %r73;
	shl.b32 	%r394, %r392, 2;
	mov.u32 	%r395, data;
	add.s32 	%r396, %r395, %r394;
	ld.shared.f32 	%f69, [%r396];
	shl.b32 	%r397, %r126, 2;
	add.s32 	%r398, %r396, %r397;
	ld.shared.f32 	%f70, [%r398];
	add.f32 	%f71, %f69, %f70;
	shl.b32 	%r399, %r71, 2;
	add.s32 	%r400, %r396, %r399;
	ld.shared.f32 	%f72, [%r400];
	add.f32 	%f73, %f71, %f72;
	add.s32 	%r401, %r400, %r397;
	ld.shared.f32 	%f74, [%r401];
	add.f32 	%f75, %f73, %f74;
	mul.f32 	%f76, %f75, 0f3E800000;
	mul.wide.s32 	%rd72, %r393, 4;
	add.s64 	%rd73, %rd1, %rd72;
	st.global.f32 	[%rd73], %f76;
$L__BB7_27:
	add.s32 	%r450, %r450, 2;
$L__BB7_28:
	and.b32  	%r402, %r126, 1;
	setp.eq.b32 	%p31, %r402, 1;
	not.pred 	%p32, %p31;
	@%p32 bra 	$L__BB7_31;
	setp.ge.s32 	%p33, %r9, %r123;
	mul.lo.s32 	%r120, %r450, %r3;
	add.s32 	%r121, %r5, %r120;
	setp.ge.s32 	%p34, %r121, %r68;
	or.pred  	%p35, %p33, %p34;
	@%p35 bra 	$L__BB7_31;
	add.s32 	%r403, %r120, %r1;
	div.s32 	%r404, %r403, %r126;
	mul.lo.s32 	%r405, %r404, %r126;
	sub.s32 	%r406, %r403, %r405;
	mad.lo.s32 	%r407, %r72, %r404, %r406;
	add.s32 	%r408, %r407, %r70;
	add.s32 	%r409, %r121, %r73;
	shl.b32 	%r410, %r408, 2;
	mov.u32 	%r411, data;
	add.s32 	%r412, %r411, %r410;
	ld.shared.f32 	%f77, [%r412];
	shl.b32 	%r413, %r126, 2;
	add.s32 	%r414, %r412, %r413;
	ld.shared.f32 	%f78, [%r414];
	add.f32 	%f79, %f77, %f78;
	shl.b32 	%r415, %r71, 2;
	add.s32 	%r416, %r412, %r415;
	ld.shared.f32 	%f80, [%r416];
	add.f32 	%f81, %f79, %f80;
	add.s32 	%r417, %r416, %r413;
	ld.shared.f32 	%f82, [%r417];
	add.f32 	%f83, %f81, %f82;
	mul.f32 	%f84, %f83, 0f3E800000;
	mul.wide.s32 	%rd74, %r409, 4;
	add.s64 	%rd75, %rd1, %rd74;
	st.global.f32 	[%rd75], %f84;
$L__BB7_31:
	ret;

}


// ===== COMPILED SASS (sm_100) =====

	.target	sm_100

	.elftype	@"ET_EXEC"


//--------------------- .note.nv.tkinfo           --------------------------
	.section	.note.nv.tkinfo,"",@"SHT_NOTE"
	.sectionflags	@"SHF_NOTE_NV_TKINFO"
	.tkinfo
        /*0018*/ 	.word	0x00000002
        /*0030*/ 	.string	""
        /*0030*/ 	.string	"ptxas"
        /*0030*/ 	.string	"Cuda compilation tools, release 13.0, V13.0.88"
        /*0030*/ 	.string	"Build cuda_13.0.r13.0/compiler.36424714_0"
        /*0030*/ 	.string	"-arch sm_100 -m 64 "



//--------------------- .note.nv.cuinfo           --------------------------
	.section	.note.nv.cuinfo,"",@"SHT_NOTE"
	.sectionflags	@"SHF_NOTE_NV_CUINFO"
        /*0018*/ 	.short	0x0002
        /*001a*/ 	.short	0x0064
        /*001c*/ 	.short	0x0082
	.zero		2


//--------------------- .nv.info                  --------------------------
	.section	.nv.info,"",@"SHT_CUDA_INFO"
	.align	4


	//----- nvinfo : EIATTR_REGCOUNT
	.align		4
        /*0000*/ 	.byte	0x04, 0x2f
        /*0002*/ 	.short	(.L_1 - .L_0)
	.align		4
.L_0:
        /*0004*/ 	.word	index@(_Z6warmupv)
        /*0008*/ 	.word	0x00000004


	//----- nvinfo : EIATTR_FRAME_SIZE
	.align		4
.L_1:
        /*000c*/ 	.byte	0x04, 0x11
        /*000e*/ 	.short	(.L_3 - .L_2)
	.align		4
.L_2:
        /*0010*/ 	.word	index@(_Z6warmupv)
        /*0014*/ 	.word	0x00000000


	//----- nvinfo : EIATTR_REGCOUNT
	.align		4
.L_3:
        /*0018*/ 	.byte	0x04, 0x2f
        /*001a*/ 	.short	(.L_5 - .L_4)
	.align		4
.L_4:
        /*001c*/ 	.word	index@(_Z17kernel_doublesizePfS_iiii)
        /*0020*/ 	.word	0x0000001f


	//----- nvinfo : EIATTR_FRAME_SIZE
	.align		4
.L_5:
        /*0024*/ 	.byte	0x04, 0x11
        /*0026*/ 	.short	(.L_7 - .L_6)
	.align		4
.L_6:
        /*0028*/ 	.word	index@(_Z17kernel_doublesizePfS_iiii)
        /*002c*/ 	.word	0x00000000


	//----- nvinfo : EIATTR_REGCOUNT
	.align		4
.L_7:
        /*0030*/ 	.byte	0x04, 0x2f
        /*0032*/ 	.short	(.L_9 - .L_8)
	.align		4
.L_8:
        /*0034*/ 	.word	index@(_Z22kernel_doublesize_dim3PfS_iii)
        /*0038*/ 	.word	0x00000018


	//----- nvinfo : EIATTR_FRAME_SIZE
	.align		4
.L_9:
        /*003c*/ 	.byte	0x04, 0x11
        /*003e*/ 	.short	(.L_11 - .L_10)
	.align		4
.L_10:
        /*0040*/ 	.word	index@(_Z22kernel_doublesize_dim3PfS_iii)
        /*0044*/ 	.word	0x00000000


	//----- nvinfo : EIATTR_REGCOUNT
	.align		4
.L_11:
        /*0048*/ 	.byte	0x04, 0x2f
        /*004a*/ 	.short	(.L_13 - .L_12)
	.align		4
.L_12:
        /*004c*/ 	.word	index@(_Z24kernel_doublesizebysharePfS_iiiii)
        /*0050*/ 	.word	0x0000001f


	//----- nvinfo : EIATTR_FRAME_SIZE
	.align		4
.L_13:
        /*0054*/ 	.byte	0x04, 0x11
        /*0056*/ 	.short	(.L_15 - .L_14)
	.align		4
.L_14:
        /*0058*/ 	.word	index@(_Z24kernel_doublesizebysharePfS_iiiii)
        /*005c*/ 	.word	0x00000000


	//----- nvinfo : EIATTR_REGCOUNT
	.align		4
.L_15:
        /*0060*/ 	.byte	0x04, 0x2f
        /*0062*/ 	.short	(.L_17 - .L_16)
	.align		4
.L_16:
        /*0064*/ 	.word	index@(_Z23kernel_halfsizebyshare1PfS_iiiii)
        /*0068*/ 	.word	0x00000030


	//----- nvinfo : EIATTR_FRAME_SIZE
	.align		4
.L_17:
        /*006c*/ 	.byte	0x04, 0x11
        /*006e*/ 	.short	(.L_19 - .L_18)
	.align		4
.L_18:
        /*0070*/ 	.word	index@(_Z23kernel_halfsizebyshare1PfS_iiiii)
        /*0074*/ 	.word	0x00000000


	//----- nvinfo : EIATTR_REGCOUNT
	.align		4
.L_19:
        /*0078*/ 	.byte	0x04, 0x2f
        /*007a*/ 	.short	(.L_21 - .L_20)
	.align		4
.L_20:
        /*007c*/ 	.word	index@(_Z15kernel_halfsizePfS_iiiii)
        /*0080*/ 	.word	0x00000020


	//----- nvinfo : EIATTR_FRAME_SIZE
	.align		4
.L_21:
        /*0084*/ 	.byte	0x04, 0x11
        /*0086*/ 	.short	(.L_23 - .L_22)
	.align		4
.L_22:
        /*0088*/ 	.word	index@(_Z15kernel_halfsizePfS_iiiii)
        /*008c*/ 	.word	0x00000000


	//----- nvinfo : EIATTR_REGCOUNT
	.align		4
.L_23:
        /*0090*/ 	.byte	0x04, 0x2f
        /*0092*/ 	.short	(.L_25 - .L_24)
	.align		4
.L_24:
        /*0094*/ 	.word	index@(_Z16kernel_halfsize1PfS_iiiii)
        /*0098*/ 	.word	0x00000020


	//----- nvinfo : EIATTR_FRAME_SIZE
	.align		4
.L_25:
        /*009c*/ 	.byte	0x04, 0x11
        /*009e*/ 	.short	(.L_27 - .L_26)
	.align		4
.L_26:
        /*00a0*/ 	.word	index@(_Z16kernel_halfsize1PfS_iiiii)
        /*00a4*/ 	.word	0x00000000


	//----- nvinfo : EIATTR_REGCOUNT
	.align		4
.L_27:
        /*00a8*/ 	.byte	0x04, 0x2f
        /*00aa*/ 	.short	(.L_29 - .L_28)
	.align		4
.L_28:
        /*00ac*/ 	.word	index@(_Z22kernel_halfsizebysharePfS_iiiii)
        /*00b0*/ 	.word	0x00000030


	//----- nvinfo : EIATTR_FRAME_SIZE
	.align		4
.L_29:
        /*00b4*/ 	.byte	0x04, 0x11
        /*00b6*/ 	.short	(.L_31 - .L_30)
	.align		4
.L_30:
        /*00b8*/ 	.word	index@(_Z22kernel_halfsizebysharePfS_iiiii)
        /*00bc*/ 	.word	0x00000000


	//----- nvinfo : EIATTR_MIN_STACK_SIZE
	.align		4
.L_31:
        /*00c0*/ 	.byte	0x04, 0x12
        /*00c2*/ 	.short	(.L_33 - .L_32)
	.align		4
.L_32:
        /*00c4*/ 	.word	index@(_Z22kernel_halfsizebysharePfS_iiiii)
        /*00c8*/ 	.word	0x00000000


	//----- nvinfo : EIATTR_MIN_STACK_SIZE
	.align		4
.L_33:
        /*00cc*/ 	.byte	0x04, 0x12
        /*00ce*/ 	.short	(.L_35 - .L_34)
	.align		4
.L_34:
        /*00d0*/ 	.word	index@(_Z16kernel_halfsize1PfS_iiiii)
        /*00d4*/ 	.word	0x00000000


	//----- nvinfo : EIATTR_MIN_STACK_SIZE
	.align		4
.L_35:
        /*00d8*/ 	.byte	0x04, 0x12
        /*00da*/ 	.short	(.L_37 - .L_36)
	.align		4
.L_36:
        /*00dc*/ 	.word	index@(_Z15kernel_halfsizePfS_iiiii)
        /*00e0*/ 	.word	0x00000000


	//----- nvinfo : EIATTR_MIN_STACK_SIZE
	.align		4
.L_37:
        /*00e4*/ 	.byte	0x04, 0x12
        /*00e6*/ 	.short	(.L_39 - .L_38)
	.align		4
.L_38:
        /*00e8*/ 	.word	index@(_Z23kernel_halfsizebyshare1PfS_iiiii)
        /*00ec*/ 	.word	0x00000000


	//----- nvinfo : EIATTR_MIN_STACK_SIZE
	.align		4
.L_39:
        /*00f0*/ 	.byte	0x04, 0x12
        /*00f2*/ 	.short	(.L_41 - .L_40)
	.align		4
.L_40:
        /*00f4*/ 	.word	index@(_Z24kernel_doublesizebysharePfS_iiiii)
        /*00f8*/ 	.word	0x00000000


	//----- nvinfo : EIATTR_MIN_STACK_SIZE
	.align		4
.L_41:
        /*00fc*/ 	.byte	0x04, 0x12
        /*00fe*/ 	.short	(.L_43 - .L_42)
	.align		4
.L_42:
        /*0100*/ 	.word	index@(_Z22kernel_doublesize_dim3PfS_iii)
        /*0104*/ 	.word	0x00000000


	//----- nvinfo : EIATTR_MIN_STACK_SIZE
	.align		4
.L_43:
        /*0108*/ 	.byte	0x04, 0x12
        /*010a*/ 	.short	(.L_45 - .L_44)
	.align		4
.L_44:
        /*010c*/ 	.word	index@(_Z17kernel_doublesizePfS_iiii)
        /*0110*/ 	.word	0x00000000


	//----- nvinfo : EIATTR_MIN_STACK_SIZE
	.align		4
.L_45:
        /*0114*/ 	.byte	0x04, 0x12
        /*0116*/ 	.short	(.L_47 - .L_46)
	.align		4
.L_46:
        /*0118*/ 	.word	index@(_Z6warmupv)
        /*011c*/ 	.word	0x00000000
.L_47:


//--------------------- .nv.compat                --------------------------
	.section	.nv.compat,"",@"SHT_CUDA_COMPAT_INFO"
	.align	4
        /*0000*/ 	.byte	0x02, 0x09, 0x00, 0x00, 0x02, 0x02, 0x01, 0x00, 0x02, 0x05, 0x05, 0x00, 0x03, 0x07, 0x01, 0x01
        /*0010*/ 	.byte	0x02, 0x03, 0x00, 0x00, 0x02, 0x06, 0x01, 0x00, 0x04, 0x0b, 0x08, 0x00, 0x09, 0x00, 0x00, 0x00
        /*0020*/ 	.byte	0x00, 0x00, 0x00, 0x00


//--------------------- .nv.info._Z22kernel_halfsizebysharePfS_iiiii --------------------------
	.section	.nv.info._Z22kernel_halfsizebysharePfS_iiiii,"",@"SHT_CUDA_INFO"
	.sectionflags	@""
	.align	4


	//----- nvinfo : EIATTR_CUDA_API_VERSION
	.align		4
        /*0000*/ 	.byte	0x04, 0x37
        /*0002*/ 	.short	(.L_49 - .L_48)
.L_48:
        /*0004*/ 	.word	0x00000082


	//----- nvinfo : EIATTR_KPARAM_INFO
	.align		4
.L_49:
        /*0008*/ 	.byte	0x04, 0x17
        /*000a*/ 	.short	(.L_51 - .L_50)
.L_50:
        /*000c*/ 	.word	0x00000000
        /*0010*/ 	.short	0x0006
        /*0012*/ 	.short	0x0020
        /*0014*/ 	.byte	0x00, 0xf0, 0x11, 0x00


	//----- nvinfo : EIATTR_KPARAM_INFO
	.align		4
.L_51:
        /*0018*/ 	.byte	0x04, 0x17
        /*001a*/ 	.short	(.L_53 - .L_52)
.L_52:
        /*001c*/ 	.word	0x00000000
        /*0020*/ 	.short	0x0005
        /*0022*/ 	.short	0x001c
        /*0024*/ 	.byte	0x00, 0xf0, 0x11, 0x00


	//----- nvinfo : EIATTR_KPARAM_INFO
	.align		4
.L_53:
        /*0028*/ 	.byte	0x04, 0x17
        /*002a*/ 	.short	(.L_55 - .L_54)
.L_54:
        /*002c*/ 	.word	0x00000000
        /*0030*/ 	.short	0x0004
        /*0032*/ 	.short	0x0018
        /*0034*/ 	.byte	0x00, 0xf0, 0x11, 0x00


	//----- nvinfo : EIATTR_KPARAM_INFO
	.align		4
.L_55:
        /*0038*/ 	.byte	0x04, 0x17
        /*003a*/ 	.short	(.L_57 - .L_56)
.L_56:
        /*003c*/ 	.word	0x00000000
        /*0040*/ 	.short	0x0003
        /*0042*/ 	.short	0x0014
        /*0044*/ 	.byte	0x00, 0xf0, 0x11, 0x00


	//----- nvinfo : EIATTR_KPARAM_INFO
	.align		4
.L_57:
        /*0048*/ 	.byte	0x04, 0x17
        /*004a*/ 	.short	(.L_59 - .L_58)
.L_58:
        /*004c*/ 	.word	0x00000000
        /*0050*/ 	.short	0x0002
        /*0052*/ 	.short	0x0010
        /*0054*/ 	.byte	0x00, 0xf0, 0x11, 0x00


	//----- nvinfo : EIATTR_KPARAM_INFO
	.align		4
.L_59:
        /*0058*/ 	.byte	0x04, 0x17
        /*005a*/ 	.short	(.L_61 - .L_60)
.L_60:
        /*005c*/ 	.word	0x00000000
        /*0060*/ 	.short	0x0001
        /*0062*/ 	.short	0x0008
        /*0064*/ 	.byte	0x00, 0xf5, 0x21, 0x00


	//----- nvinfo : EIATTR_KPARAM_INFO
	.align		4
.L_61:
        /*0068*/ 	.byte	0x04, 0x17
        /*006a*/ 	.short	(.L_63 - .L_62)
.L_62:
        /*006c*/ 	.word	0x00000000
        /*0070*/ 	.short	0x0000
        /*0072*/ 	.short	0x0000
        /*0074*/ 	.byte	0x00, 0xf5, 0x21, 0x00


	//----- nvinfo : EIATTR_SPARSE_MMA_MASK
	.align		4
.L_63:
        /*0078*/ 	.byte	0x03, 0x50
        /*007a*/ 	.short	0x0000


	//----- nvinfo : EIATTR_MAXREG_COUNT
	.align		4
        /*007c*/ 	.byte	0x03, 0x1b
        /*007e*/ 	.short	0x00ff


	//----- nvinfo : EIATTR_NUM_BARRIERS
	.align		4
        /*0080*/ 	.byte	0x02, 0x4c
        /*0082*/ 	.byte	0x01
	.zero		1


	//----- nvinfo : EIATTR_MERCURY_ISA_VERSION
	.align		4
        /*0084*/ 	.byte	0x03, 0x5f
        /*0086*/ 	.short	0x0101


	//----- nvinfo : EIATTR_VRC_CTA_INIT_COUNT
	.align		4
        /*0088*/ 	.byte	0x02, 0x4a
	.zero		1
	.zero		1


	//----- nvinfo : EIATTR_EXIT_INSTR_OFFSETS
	.align		4
        /*008c*/ 	.byte	0x04, 0x1c
        /*008e*/ 	.short	(.L_65 - .L_64)


	//   ....[0]....
.L_64:
        /*0090*/ 	.word	0x00001b70


	//   ....[1]....
        /*0094*/ 	.word	0x00002bd0


	//   ....[2]....
        /*0098*/ 	.word	0x00003360


	//   ....[3]....
        /*009c*/ 	.word	0x000033c0


	//   ....[4]....
        /*00a0*/ 	.word	0x000036e0


	//----- nvinfo : EIATTR_CRS_STACK_SIZE
	.align		4
.L_65:
        /*00a4*/ 	.byte	0x04, 0x1e
        /*00a6*/ 	.short	(.L_67 - .L_66)
.L_66:
        /*00a8*/ 	.word	0x00000000


	//----- nvinfo : EIATTR_CBANK_PARAM_SIZE
	.align		4
.L_67:
        /*00ac*/ 	.byte	0x03, 0x19
        /*00ae*/ 	.short	0x0024


	//----- nvinfo : EIATTR_PARAM_CBANK
	.align		4
        /*00b0*/ 	.byte	0x04, 0x0a
        /*00b2*/ 	.short	(.L_69 - .L_68)
	.align		4
.L_68:
        /*00b4*/ 	.word	index@(.nv.constant0._Z22kernel_halfsizebysharePfS_iiiii)
        /*00b8*/ 	.short	0x0380
        /*00ba*/ 	.short	0x0024


	//----- nvinfo : EIATTR_SW_WAR
	.align		4
.L_69:
        /*00bc*/ 	.byte	0x04, 0x36
        /*00be*/ 	.short	(.L_71 - .L_70)
.L_70:
        /*00c0*/ 	.word	0x00000008
.L_71:


//--------------------- .nv.info._Z16kernel_halfsize1PfS_iiiii --------------------------
	.section	.nv.info._Z16kernel_halfsize1PfS_iiiii,"",@"SHT_CUDA_INFO"
	.sectionflags	@""
	.align	4


	//----- nvinfo : EIATTR_CUDA_API_VERSION
	.align		4
        /*0000*/ 	.byte	0x04, 0x37
        /*0002*/ 	.short	(.L_73 - .L_72)
.L_72:
        /*0004*/ 	.word	0x00000082


	//----- nvinfo : EIATTR_KPARAM_INFO
	.align		4
.L_73:
        /*0008*/ 	.byte	0x04, 0x17
        /*000a*/ 	.short	(.L_75 - .L_74)
.L_74:
        /*000c*/ 	.word	0x00000000
        /*0010*/ 	.short	0x0006
        /*0012*/ 	.short	0x0020
        /*0014*/ 	.byte	0x00, 0xf0, 0x11, 0x00


	//----- nvinfo : EIATTR_KPARAM_INFO
	.align		4
.L_75:
        /*0018*/ 	.byte	0x04, 0x17
        /*001a*/ 	.short	(.L_77 - .L_76)
.L_76:
        /*001c*/ 	.word	0x00000000
        /*0020*/ 	.short	0x0005
        /*0022*/ 	.short	0x001c
        /*0024*/ 	.byte	0x00, 0xf0, 0x11, 0x00


	//----- nvinfo : EIATTR_KPARAM_INFO
	.align		4
.L_77:
        /*0028*/ 	.byte	0x04, 0x17
        /*002a*/ 	.short	(.L_79 - .L_78)
.L_78:
        /*002c*/ 	.word	0x00000000
        /*0030*/ 	.short	0x0004
        /*0032*/ 	.short	0x0018
        /*0034*/ 	.byte	0x00, 0xf0, 0x11, 0x00


	//----- nvinfo : EIATTR_KPARAM_INFO
	.align		4
.L_79:
        /*0038*/ 	.byte	0x04, 0x17
        /*003a*/ 	.short	(.L_81 - .L_80)
.L_80:
        /*003c*/ 	.word	0x00000000
        /*0040*/ 	.short	0x0003
        /*0042*/ 	.short	0x0014
        /*0044*/ 	.byte	0x00, 0xf0, 0x11, 0x00


	//----- nvinfo : EIATTR_KPARAM_INFO
	.align		4
.L_81:
        /*0048*/ 	.byte	0x04, 0x17
        /*004a*/ 	.short	(.L_83 - .L_82)
.L_82:
        /*004c*/ 	.word	0x00000000
        /*0050*/ 	.short	0x0002
        /*0052*/ 	.short	0x0010
        /*0054*/ 	.byte	0x00, 0xf0, 0x11, 0x00


	//----- nvinfo : EIATTR_KPARAM_INFO
	.align		4
.L_83:
        /*0058*/ 	.byte	0x04, 0x17
        /*005a*/ 	.short	(.L_85 - .L_84)
.L_84:
        /*005c*/ 	.word	0x00000000
        /*0060*/ 	.short	0x0001
        /*0062*/ 	.short	0x0008
        /*0064*/ 	.byte	0x00, 0xf5, 0x21, 0x00


	//----- nvinfo : EIATTR_KPARAM_INFO
	.align		4
.L_85:
        /*0068*/ 	.byte	0x04, 0x17
        /*006a*/ 	.short	(.L_87 - .L_86)
.L_86:
        /*006c*/ 	.word	0x00000000
        /*0070*/ 	.short	0x0000
        /*0072*/ 	.short	0x0000
        /*0074*/ 	.byte	0x00, 0xf5, 0x21, 0x00


	//----- nvinfo : EIATTR_SPARSE_MMA_MASK
	.align		4
.L_87:
        /*0078*/ 	.byte	0x03, 0x50
        /*007a*/ 	.short	0x0000


	//----- nvinfo : EIATTR_MAXREG_COUNT
	.align		4
        /*007c*/ 	.byte	0x03, 0x1b
        /*007e*/ 	.short	0x00ff


	//----- nvinfo : EIATTR_MERCURY_ISA_VERSION
	.align		4
        /*0080*/ 	.byte	0x03, 0x5f
        /*0082*/ 	.short	0x0101


	//----- nvinfo : EIATTR_VRC_CTA_INIT_COUNT
	.align		4
        /*0084*/ 	.byte	0x02, 0x4a
	.zero		1
	.zero		1


	//----- nvinfo : EIATTR_EXIT_INSTR_OFFSETS
	.align		4
        /*0088*/ 	.byte	0x04, 0x1c
        /*008a*/ 	.short	(.L_89 - .L_88)


	//   ....[0]....
.L_88:
        /*008c*/ 	.word	0x00000060


	//   ....[1]....
        /*0090*/ 	.word	0x00001160


	//   ....[2]....
        /*0094*/ 	.word	0x000015b0


	//----- nvinfo : EIATTR_CRS_STACK_SIZE
	.align		4
.L_89:
        /*0098*/ 	.byte	0x04, 0x1e
        /*009a*/ 	.short	(.L_91 - .L_90)
.L_90:
        /*009c*/ 	.word	0x00000000


	//----- nvinfo : EIATTR_CBANK_PARAM_SIZE
	.align		4
.L_91:
        /*00a0*/ 	.byte	0x03, 0x19
        /*00a2*/ 	.short	0x0024


	//----- nvinfo : EIATTR_PARAM_CBANK
	.align		4
        /*00a4*/ 	.byte	0x04, 0x0a
        /*00a6*/ 	.short	(.L_93 - .L_92)
	.align		4
.L_92:
        /*00a8*/ 	.word	index@(.nv.constant0._Z16kernel_halfsize1PfS_iiiii)
        /*00ac*/ 	.short	0x0380
        /*00ae*/ 	.short	0x0024


	//----- nvinfo : EIATTR_SW_WAR
	.align		4
.L_93:
        /*00b0*/ 	.byte	0x04, 0x36
        /*00b2*/ 	.short	(.L_95 - .L_94)
.L_94:
        /*00b4*/ 	.word	0x00000008
.L_95:


//--------------------- .nv.info._Z15kernel_halfsizePfS_iiiii --------------------------
	.section	.nv.info._Z15kernel_halfsizePfS_iiiii,"",@"SHT_CUDA_INFO"
	.sectionflags	@""
	.align	4


	//----- nvinfo : EIATTR_CUDA_API_VERSION
	.align		4
        /*0000*/ 	.byte	0x04, 0x37
        /*0002*/ 	.short	(.L_97 - .L_96)
.L_96:
        /*0004*/ 	.word	0x00000082


	//----- nvinfo : EIATTR_KPARAM_INFO
	.align		4
.L_97:
        /*0008*/ 	.byte	0x04, 0x17
        /*000a*/ 	.short	(.L_99 - .L_98)
.L_98:
        /*000c*/ 	.word	0x00000000
        /*0010*/ 	.short	0x0006
        /*0012*/ 	.short	0x0020
        /*0014*/ 	.byte	0x00, 0xf0, 0x11, 0x00


	//----- nvinfo : EIATTR_KPARAM_INFO
	.align		4
.L_99:
        /*0018*/ 	.byte	0x04, 0x17
        /*001a*/ 	.short	(.L_101 - .L_100)
.L_100:
        /*001c*/ 	.word	0x00000000
        /*0020*/ 	.short	0x0005
        /*0022*/ 	.short	0x001c
        /*0024*/ 	.byte	0x00, 0xf0, 0x11, 0x00


	//----- nvinfo : EIATTR_KPARAM_INFO
	.align		4
.L_101:
        /*0028*/ 	.byte	0x04, 0x17
        /*002a*/ 	.short	(.L_103 - .L_102)
.L_102:
        /*002c*/ 	.word	0x00000000
        /*0030*/ 	.short	0x0004
        /*0032*/ 	.short	0x0018
        /*0034*/ 	.byte	0x00, 0xf0, 0x11, 0x00


	//----- nvinfo : EIATTR_KPARAM_INFO
	.align		4
.L_103:
        /*0038*/ 	.byte	0x04, 0x17
        /*003a*/ 	.short	(.L_105 - .L_104)
.L_104:
        /*003c*/ 	.word	0x00000000
        /*0040*/ 	.short	0x0003
        /*0042*/ 	.short	0x0014
        /*0044*/ 	.byte	0x00, 0xf0, 0x11, 0x00


	//----- nvinfo : EIATTR_KPARAM_INFO
	.align		4
.L_105:
        /*0048*/ 	.byte	0x04, 0x17
        /*004a*/ 	.short	(.L_107 - .L_106)
.L_106:
        /*004c*/ 	.word	0x00000000
        /*0050*/ 	.short	0x0002
        /*0052*/ 	.short	0x0010
        /*0054*/ 	.byte	0x00, 0xf0, 0x11, 0x00


	//----- nvinfo : EIATTR_KPARAM_INFO
	.align		4
.L_107:
        /*0058*/ 	.byte	0x04, 0x17
        /*005a*/ 	.short	(.L_109 - .L_108)
.L_108:
        /*005c*/ 	.word	0x00000000
        /*0060*/ 	.short	0x0001
        /*0062*/ 	.short	0x0008
        /*0064*/ 	.byte	0x00, 0xf5, 0x21, 0x00


	//----- nvinfo : EIATTR_KPARAM_INFO
	.align		4
.L_109:
        /*0068*/ 	.byte	0x04, 0x17
        /*006a*/ 	.short	(.L_111 - .L_110)
.L_110:
        /*006c*/ 	.word	0x00000000
        /*0070*/ 	.short	0x0000
        /*0072*/ 	.short	0x0000
        /*0074*/ 	.byte	0x00, 0xf5, 0x21, 0x00


	//----- nvinfo : EIATTR_SPARSE_MMA_MASK
	.align		4
.L_111:
        /*0078*/ 	.byte	0x03, 0x50
        /*007a*/ 	.short	0x0000


	//----- nvinfo : EIATTR_MAXREG_COUNT
	.align		4
        /*007c*/ 	.byte	0x03, 0x1b
        /*007e*/ 	.short	0x00ff


	//----- nvinfo : EIATTR_MERCURY_ISA_VERSION
	.align		4
        /*0080*/ 	.byte	0x03, 0x5f
        /*0082*/ 	.short	0x0101


	//----- nvinfo : EIATTR_VRC_CTA_INIT_COUNT
	.align		4
        /*0084*/ 	.byte	0x02, 0x4a
	.zero		1
	.zero		1


	//----- nvinfo : EIATTR_EXIT_INSTR_OFFSETS
	.align		4
        /*0088*/ 	.byte	0x04, 0x1c
        /*008a*/ 	.short	(.L_113 - .L_112)


	//   ....[0]....
.L_112:
        /*008c*/ 	.word	0x00000060


	//   ....[1]....
        /*0090*/ 	.word	0x00001150


	//   ....[2]....
        /*0094*/ 	.word	0x000018c0


	//   ....[3]....
        /*0098*/ 	.word	0x00001920


	//   ....[4]....
        /*009c*/ 	.word	0x00001c30


	//----- nvinfo : EIATTR_CRS_STACK_SIZE
	.align		4
.L_113:
        /*00a0*/ 	.byte	0x04, 0x1e
        /*00a2*/ 	.short	(.L_115 - .L_114)
.L_114:
        /*00a4*/ 	.word	0x00000000


	//----- nvinfo : EIATTR_CBANK_PARAM_SIZE
	.align		4
.L_115:
        /*00a8*/ 	.byte	0x03, 0x19
        /*00aa*/ 	.short	0x0024


	//----- nvinfo : EIATTR_PARAM_CBANK
	.align		4
        /*00ac*/ 	.byte	0x04, 0x0a
        /*00ae*/ 	.short	(.L_117 - .L_116)
	.align		4
.L_116:
        /*00b0*/ 	.word	index@(.nv.constant0._Z15kernel_halfsizePfS_iiiii)
        /*00b4*/ 	.short	0x0380
        /*00b6*/ 	.short	0x0024


	//----- nvinfo : EIATTR_SW_WAR
	.align		4
.L_117:
        /*00b8*/ 	.byte	0x04, 0x36
        /*00ba*/ 	.short	(.L_119 - .L_118)
.L_118:
        /*00bc*/ 	.word	0x00000008
.L_119:


//--------------------- .nv.info._Z23kernel_halfsizebyshare1PfS_iiiii --------------------------
	.section	.nv.info._Z23kernel_halfsizebyshare1PfS_iiiii,"",@"SHT_CUDA_INFO"
	.sectionflags	@""
	.align	4


	//----- nvinfo : EIATTR_CUDA_API_VERSION
	.align		4
        /*0000*/ 	.byte	0x04, 0x37
        /*0002*/ 	.short	(.L_121 - .L_120)
.L_120:
        /*0004*/ 	.word	0x00000082


	//----- nvinfo : EIATTR_KPARAM_INFO
	.align		4
.L_121:
        /*0008*/ 	.byte	0x04, 0x17
        /*000a*/ 	.short	(.L_123 - .L_122)
.L_122:
        /*000c*/ 	.word	0x00000000
        /*0010*/ 	.short	0x0006
        /*0012*/ 	.short	0x0020
        /*0014*/ 	.byte	0x00, 0xf0, 0x11, 0x00


	//----- nvinfo : EIATTR_KPARAM_INFO
	.align		4
.L_123:
        /*0018*/ 	.byte	0x04, 0x17
        /*001a*/ 	.short	(.L_125 - .L_124)
.L_124:
        /*001c*/ 	.word	0x00000000
        /*0020*/ 	.short	0x0005
        /*0022*/ 	.short	0x001c
        /*0024*/ 	.byte	0x00, 0xf0, 0x11, 0x00


	//----- nvinfo : EIATTR_KPARAM_INFO
	.align		4
.L_125:
        /*0028*/ 	.byte	0x04, 0x17
        /*002a*/ 	.short	(.L_127 - .L_126)
.L_126:
        /*002c*/ 	.word	0x00000000
        /*0030*/ 	.short	0x0004
        /*0032*/ 	.short	0x0018
        /*0034*/ 	.byte	0x00, 0xf0, 0x11, 0x00


	//----- nvinfo : EIATTR_KPARAM_INFO
	.align		4
.L_127:
        /*0038*/ 	.byte	0x04, 0x17
        /*003a*/ 	.short	(.L_129 - .L_128)
.L_128:
        /*003c*/ 	.word	0x00000000
        /*0040*/ 	.short	0x0003
        /*0042*/ 	.short	0x0014
        /*0044*/ 	.byte	0x00, 0xf0, 0x11, 0x00


	//----- nvinfo : EIATTR_KPARAM_INFO
	.align		4
.L_129:
        /*0048*/ 	.byte	0x04, 0x17
        /*004a*/ 	.short	(.L_131 - .L_130)
.L_130:
        /*004c*/ 	.word	0x00000000
        /*0050*/ 	.short	0x0002
        /*0052*/ 	.short	0x0010
        /*0054*/ 	.byte	0x00, 0xf0, 0x11, 0x00


	//----- nvinfo : EIATTR_KPARAM_INFO
	.align		4
.L_131:
        /*0058*/ 	.byte	0x04, 0x17
        /*005a*/ 	.short	(.L_133 - .L_132)
.L_132:
        /*005c*/ 	.word	0x00000000
        /*0060*/ 	.short	0x0001
        /*0062*/ 	.short	0x0008
        /*0064*/ 	.byte	0x00, 0xf5, 0x21, 0x00


	//----- nvinfo : EIATTR_KPARAM_INFO
	.align		4
.L_133:
        /*0068*/ 	.byte	0x04, 0x17
        /*006a*/ 	.short	(.L_135 - .L_134)
.L_134:
        /*006c*/ 	.word	0x00000000
        /*0070*/ 	.short	0x0000
        /*0072*/ 	.short	0x0000
        /*0074*/ 	.byte	0x00, 0xf5, 0x21, 0x00


	//----- nvinfo : EIATTR_SPARSE_MMA_MASK
	.align		4
.L_135:
        /*0078*/ 	.byte	0x03, 0x50
        /*007a*/ 	.short	0x0000


	//----- nvinfo : EIATTR_MAXREG_COUNT
	.align		4
        /*007c*/ 	.byte	0x03, 0x1b
        /*007e*/ 	.short	0x00ff


	//----- nvinfo : EIATTR_NUM_BARRIERS
	.align		4
        /*0080*/ 	.byte	0x02, 0x4c
        /*0082*/ 	.byte	0x01
	.zero		1


	//----- nvinfo : EIATTR_MERCURY_ISA_VERSION
	.align		4
        /*0084*/ 	.byte	0x03, 0x5f
        /*0086*/ 	.short	0x0101


	//----- nvinfo : EIATTR_VRC_CTA_INIT_COUNT
	.align		4
        /*0088*/ 	.byte	0x02, 0x4a
	.zero		1
	.zero		1


	//----- nvinfo : EIATTR_EXIT_INSTR_OFFSETS
	.align		4
        /*008c*/ 	.byte	0x04, 0x1c
        /*008e*/ 	.short	(.L_137 - .L_136)


	//   ....[0]....
.L_136:
        /*0090*/ 	.word	0x000016b0


	//   ....[1]....
        /*0094*/ 	.word	0x00002740


	//   ....[2]....
        /*0098*/ 	.word	0x00002b80


	//----- nvinfo : EIATTR_CRS_STACK_SIZE
	.align		4
.L_137:
        /*009c*/ 	.byte	0x04, 0x1e
        /*009e*/ 	.short	(.L_139 - .L_138)
.L_138:
        /*00a0*/ 	.word	0x00000000


	//----- nvinfo : EIATTR_CBANK_PARAM_SIZE
	.align		4
.L_139:
        /*00a4*/ 	.byte	0x03, 0x19
        /*00a6*/ 	.short	0x0024


	//----- nvinfo : EIATTR_PARAM_CBANK
	.align		4
        /*00a8*/ 	.byte	0x04, 0x0a
        /*00aa*/ 	.short	(.L_141 - .L_140)
	.align		4
.L_140:
        /*00ac*/ 	.word	index@(.nv.constant0._Z23kernel_halfsizebyshare1PfS_iiiii)
        /*00b0*/ 	.short	0x0380
        /*00b2*/ 	.short	0x0024


	//----- nvinfo : EIATTR_SW_WAR
	.align		4
.L_141:
        /*00b4*/ 	.byte	0x04, 0x36
        /*00b6*/ 	.short	(.L_143 - .L_142)
.L_142:
        /*00b8*/ 	.word	0x00000008
.L_143:


//--------------------- .nv.info._Z24kernel_doublesizebysharePfS_iiiii --------------------------
	.section	.nv.info._Z24kernel_doublesizebysharePfS_iiiii,"",@"SHT_CUDA_INFO"
	.sectionflags	@""
	.align	4


	//----- nvinfo : EIATTR_CUDA_API_VERSION
	.align		4
        /*0000*/ 	.byte	0x04, 0x37
        /*0002*/ 	.short	(.L_145 - .L_144)
.L_144:
        /*0004*/ 	.word	0x00000082


	//----- nvinfo : EIATTR_KPARAM_INFO
	.align		4
.L_145:
        /*0008*/ 	.byte	0x04, 0x17
        /*000a*/ 	.short	(.L_147 - .L_146)
.L_146:
        /*000c*/ 	.word	0x00000000
        /*0010*/ 	.short	0x0006
        /*0012*/ 	.short	0x0020
        /*0014*/ 	.byte	0x00, 0xf0, 0x11, 0x00


	//----- nvinfo : EIATTR_KPARAM_INFO
	.align		4
.L_147:
        /*0018*/ 	.byte	0x04, 0x17
        /*001a*/ 	.short	(.L_149 - .L_148)
.L_148:
        /*001c*/ 	.word	0x00000000
        /*0020*/ 	.short	0x0005
        /*0022*/ 	.short	0x001c
        /*0024*/ 	.byte	0x00, 0xf0, 0x11, 0x00


	//----- nvinfo : EIATTR_KPARAM_INFO
	.align		4
.L_149:
        /*0028*/ 	.byte	0x04, 0x17
        /*002a*/ 	.short	(.L_151 - .L_150)
.L_150:
        /*002c*/ 	.word	0x00000000
        /*0030*/ 	.short	0x0004
        /*0032*/ 	.short	0x0018
        /*0034*/ 	.byte	0x00, 0xf0, 0x11, 0x00


	//----- nvinfo : EIATTR_KPARAM_INFO
	.align		4
.L_151:
        /*0038*/ 	.byte	0x04, 0x17
        /*003a*/ 	.short	(.L_153 - .L_152)
.L_152:
        /*003c*/ 	.word	0x00000000
        /*0040*/ 	.short	0x0003
        /*0042*/ 	.short	0x0014
        /*0044*/ 	.byte	0x00, 0xf0, 0x11, 0x00


	//----- nvinfo : EIATTR_KPARAM_INFO
	.align		4
.L_153:
        /*0048*/ 	.byte	0x04, 0x17
        /*004a*/ 	.short	(.L_155 - .L_154)
.L_154:
        /*004c*/ 	.word	0x00000000
        /*0050*/ 	.short	0x0002
        /*0052*/ 	.short	0x0010
        /*0054*/ 	.byte	0x00, 0xf0, 0x11, 0x00


	//----- nvinfo : EIATTR_KPARAM_INFO
	.align		4
.L_155:
        /*0058*/ 	.byte	0x04, 0x17
        /*005a*/ 	.short	(.L_157 - .L_156)
.L_156:
        /*005c*/ 	.word	0x00000000
        /*0060*/ 	.short	0x0001
        /*0062*/ 	.short	0x0008
        /*0064*/ 	.byte	0x00, 0xf5, 0x21, 0x00


	//----- nvinfo : EIATTR_KPARAM_INFO
	.align		4
.L_157:
        /*0068*/ 	.byte	0x04, 0x17
        /*006a*/ 	.short	(.L_159 - .L_158)
.L_158:
        /*006c*/ 	.word	0x00000000
        /*0070*/ 	.short	0x0000
        /*0072*/ 	.short	0x0000
        /*0074*/ 	.byte	0x00, 0xf5, 0x21, 0x00


	//----- nvinfo : EIATTR_SPARSE_MMA_MASK
	.align		4
.L_159:
        /*0078*/ 	.byte	0x03, 0x50
        /*007a*/ 	.short	0x0000


	//----- nvinfo : EIATTR_MAXREG_COUNT
	.align		4
        /*007c*/ 	.byte	0x03, 0x1b
        /*007e*/ 	.short	0x00ff


	//----- nvinfo : EIATTR_NUM_BARRIERS
	.align		4
        /*0080*/ 	.byte	0x02, 0x4c
        /*0082*/ 	.byte	0x01
	.zero		1


	//----- nvinfo : EIATTR_MERCURY_ISA_VERSION
	.align		4
        /*0084*/ 	.byte	0x03, 0x5f
        /*0086*/ 	.short	0x0101


	//----- nvinfo : EIATTR_VRC_CTA_INIT_COUNT
	.align		4
        /*0088*/ 	.byte	0x02, 0x4a
	.zero		1
	.zero		1


	//----- nvinfo : EIATTR_EXIT_INSTR_OFFSETS
	.align		4
        /*008c*/ 	.byte	0x04, 0x1c
        /*008e*/ 	.short	(.L_161 - .L_160)


	//   ....[0]....
.L_160:
        /*0090*/ 	.word	0x000010b0


	//   ....[1]....
        /*0094*/ 	.word	0x000022f0


	//   ....[2]....
        /*0098*/ 	.word	0x000027a0


	//----- nvinfo : EIATTR_CRS_STACK_SIZE
	.align		4
.L_161:
        /*009c*/ 	.byte	0x04, 0x1e
        /*009e*/ 	.short	(.L_163 - .L_162)
.L_162:
        /*00a0*/ 	.word	0x00000000


	//----- nvinfo : EIATTR_CBANK_PARAM_SIZE
	.align		4
.L_163:
        /*00a4*/ 	.byte	0x03, 0x19
        /*00a6*/ 	.short	0x0024


	//----- nvinfo : EIATTR_PARAM_CBANK
	.align		4
        /*00a8*/ 	.byte	0x04, 0x0a
        /*00aa*/ 	.short	(.L_165 - .L_164)
	.align		4
.L_164:
        /*00ac*/ 	.word	index@(.nv.constant0._Z24kernel_doublesizebysharePfS_iiiii)
        /*00b0*/ 	.short	0x0380
        /*00b2*/ 	.short	0x0024


	//----- nvinfo : EIATTR_SW_WAR
	.align		4
.L_165:
        /*00b4*/ 	.byte	0x04, 0x36
        /*00b6*/ 	.short	(.L_167 - .L_166)
.L_166:
        /*00b8*/ 	.word	0x00000008
.L_167:


//--------------------- .nv.info._Z22kernel_doublesize_dim3PfS_iii --------------------------
	.section	.nv.info._Z22kernel_doublesize_dim3PfS_iii,"",@"SHT_CUDA_INFO"
	.sectionflags	@""
	.align	4


	//----- nvinfo : EIATTR_CUDA_API_VERSION
	.align		4
        /*0000*/ 	.byte	0x04, 0x37
        /*0002*/ 	.short	(.L_169 - .L_168)
.L_168:
        /*0004*/ 	.word	0x00000082


	//----- nvinfo : EIATTR_KPARAM_INFO
	.align		4
.L_169:
        /*0008*/ 	.byte	0x04, 0x17
        /*000a*/ 	.short	(.L_171 - .L_170)
.L_170:
        /*000c*/ 	.word	0x00000000
        /*0010*/ 	.short	0x0004
        /*0012*/ 	.short	0x0018
        /*0014*/ 	.byte	0x00, 0xf0, 0x11, 0x00


	//----- nvinfo : EIATTR_KPARAM_INFO
	.align		4
.L_171:
        /*0018*/ 	.byte	0x04, 0x17
        /*001a*/ 	.short	(.L_173 - .L_172)
.L_172:
        /*001c*/ 	.word	0x00000000
        /*0020*/ 	.short	0x0003
        /*0022*/ 	.short	0x0014
        /*0024*/ 	.byte	0x00, 0xf0, 0x11, 0x00


	//----- nvinfo : EIATTR_KPARAM_INFO
	.align		4
.L_173:
        /*0028*/ 	.byte	0x04, 0x17
        /*002a*/ 	.short	(.L_175 - .L_174)
.L_174:
        /*002c*/ 	.word	0x00000000
        /*0030*/ 	.short	0x0002
        /*0032*/ 	.short	0x0010
        /*0034*/ 	.byte	0x00, 0xf0, 0x11, 0x00


	//----- nvinfo : EIATTR_KPARAM_INFO
	.align		4
.L_175:
        /*0038*/ 	.byte	0x04, 0x17
        /*003a*/ 	.short	(.L_177 - .L_176)
.L_176:
        /*003c*/ 	.word	0x00000000
        /*0040*/ 	.short	0x0001
        /*0042*/ 	.short	0x0008
        /*0044*/ 	.byte	0x00, 0xf5, 0x21, 0x00


	//----- nvinfo : EIATTR_KPARAM_INFO
	.align		4
.L_177:
        /*0048*/ 	.byte	0x04, 0x17
        /*004a*/ 	.short	(.L_179 - .L_178)
.L_178:
        /*004c*/ 	.word	0x00000000
        /*0050*/ 	.short	0x0000
        /*0052*/ 	.short	0x0000
        /*0054*/ 	.byte	0x00, 0xf5, 0x21, 0x00


	//----- nvinfo : EIATTR_SPARSE_MMA_MASK
	.align		4
.L_179:
        /*0058*/ 	.byte	0x03, 0x50
        /*005a*/ 	.short	0x0000


	//----- nvinfo : EIATTR_MAXREG_COUNT
	.align		4
        /*005c*/ 	.byte	0x03, 0x1b
        /*005e*/ 	.short	0x00ff


	//----- nvinfo : EIATTR_MERCURY_ISA_VERSION
	.align		4
        /*0060*/ 	.byte	0x03, 0x5f
        /*0062*/ 	.short	0x0101


	//----- nvinfo : EIATTR_VRC_CTA_INIT_COUNT
	.align		4
        /*0064*/ 	.byte	0x02, 0x4a
	.zero		1
	.zero		1


	//----- nvinfo : EIATTR_EXIT_INSTR_OFFSETS
	.align		4
        /*0068*/ 	.byte	0x04, 0x1c
        /*006a*/ 	.short	(.L_181 - .L_180)


	//   ....[0]....
.L_180:
        /*006c*/ 	.word	0x000000d0


	//   ....[1]....
        /*0070*/ 	.word	0x00000550


	//----- nvinfo : EIATTR_CBANK_PARAM_SIZE
	.align		4
.L_181:
        /*0074*/ 	.byte	0x03, 0x19
        /*0076*/ 	.short	0x001c


	//----- nvinfo : EIATTR_PARAM_CBANK
	.align		4
        /*0078*/ 	.byte	0x04, 0x0a
        /*007a*/ 	.short	(.L_183 - .L_182)
	.align		4
.L_182:
        /*007c*/ 	.word	index@(.nv.constant0._Z22kernel_doublesize_dim3PfS_iii)
        /*0080*/ 	.short	0x0380
        /*0082*/ 	.short	0x001c


	//----- nvinfo : EIATTR_SW_WAR
	.align		4
.L_183:
        /*0084*/ 	.byte	0x04, 0x36
        /*0086*/ 	.short	(.L_185 - .L_184)
.L_184:
        /*0088*/ 	.word	0x00000008
.L_185:


//--------------------- .nv.info._Z17kernel_doublesizePfS_iiii --------------------------
	.section	.nv.info._Z17kernel_doublesizePfS_iiii,"",@"SHT_CUDA_INFO"
	.sectionflags	@""
	.align	4


	//----- nvinfo : EIATTR_CUDA_API_VERSION
	.align		4
        /*0000*/ 	.byte	0x04, 0x37
        /*0002*/ 	.short	(.L_187 - .L_186)
.L_186:
        /*0004*/ 	.word	0x00000082


	//----- nvinfo : EIATTR_KPARAM_INFO
	.align		4
.L_187:
        /*0008*/ 	.byte	0x04, 0x17
        /*000a*/ 	.short	(.L_189 - .L_188)
.L_188:
        /*000c*/ 	.word	0x00000000
        /*0010*/ 	.short	0x0005
        /*0012*/ 	.short	0x001c
        /*0014*/ 	.byte	0x00, 0xf0, 0x11, 0x00


	//----- nvinfo : EIATTR_KPARAM_INFO
	.align		4
.L_189:
        /*0018*/ 	.byte	0x04, 0x17
        /*001a*/ 	.short	(.L_191 - .L_190)
.L_190:
        /*001c*/ 	.word	0x00000000
        /*0020*/ 	.short	0x0004
        /*0022*/ 	.short	0x0018
        /*0024*/ 	.byte	0x00, 0xf0, 0x11, 0x00


	//----- nvinfo : EIATTR_KPARAM_INFO
	.align		4
.L_191:
        /*0028*/ 	.byte	0x04, 0x17
        /*002a*/ 	.short	(.L_193 - .L_192)
.L_192:
        /*002c*/ 	.word	0x00000000
        /*0030*/ 	.short	0x0003
        /*0032*/ 	.short	0x0014
        /*0034*/ 	.byte	0x00, 0xf0, 0x11, 0x00


	//----- nvinfo : EIATTR_KPARAM_INFO
	.align		4
.L_193:
        /*0038*/ 	.byte	0x04, 0x17
        /*003a*/ 	.short	(.L_195 - .L_194)
.L_194:
        /*003c*/ 	.word	0x00000000
        /*0040*/ 	.short	0x0002
        /*0042*/ 	.short	0x0010
        /*0044*/ 	.byte	0x00, 0xf0, 0x11, 0x00


	//----- nvinfo : EIATTR_KPARAM_INFO
	.align		4
.L_195:
        /*0048*/ 	.byte	0x04, 0x17
        /*004a*/ 	.short	(.L_197 - .L_196)
.L_196:
        /*004c*/ 	.word	0x00000000
        /*0050*/ 	.short	0x0001
        /*0052*/ 	.short	0x0008
        /*0054*/ 	.byte	0x00, 0xf5, 0x21, 0x00


	//----- nvinfo : EIATTR_KPARAM_INFO
	.align		4
.L_197:
        /*0058*/ 	.byte	0x04, 0x17
        /*005a*/ 	.short	(.L_199 - .L_198)
.L_198:
        /*005c*/ 	.word	0x00000000
        /*0060*/ 	.short	0x0000
        /*0062*/ 	.short	0x0000
        /*0064*/ 	.byte	0x00, 0xf5, 0x21, 0x00


	//----- nvinfo : EIATTR_SPARSE_MMA_MASK
	.align		4
.L_199:
        /*0068*/ 	.byte	0x03, 0x50
        /*006a*/ 	.short	0x0000


	//----- nvinfo : EIATTR_MAXREG_COUNT
	.align		4
        /*006c*/ 	.byte	0x03, 0x1b
        /*006e*/ 	.short	0x00ff


	//----- nvinfo : EIATTR_MERCURY_ISA_VERSION
	.align		4
        /*0070*/ 	.byte	0x03, 0x5f
        /*0072*/ 	.short	0x0101


	//----- nvinfo : EIATTR_VRC_CTA_INIT_COUNT
	.align		4
        /*0074*/ 	.byte	0x02, 0x4a
	.zero		1
	.zero		1


	//----- nvinfo : EIATTR_EXIT_INSTR_OFFSETS
	.align		4
        /*0078*/ 	.byte	0x04, 0x1c
        /*007a*/ 	.short	(.L_201 - .L_200)


	//   ....[0]....
.L_200:
        /*007c*/ 	.word	0x00000060


	//   ....[1]....
        /*0080*/ 	.word	0x00001350


	//   ....[2]....
        /*0084*/ 	.word	0x00001820


	//----- nvinfo : EIATTR_CRS_STACK_SIZE
	.align		4
.L_201:
        /*0088*/ 	.byte	0x04, 0x1e
        /*008a*/ 	.short	(.L_203 - .L_202)
.L_202:
        /*008c*/ 	.word	0x00000000


	//----- nvinfo : EIATTR_CBANK_PARAM_SIZE
	.align		4
.L_203:
        /*0090*/ 	.byte	0x03, 0x19
        /*0092*/ 	.short	0x0020


	//----- nvinfo : EIATTR_PARAM_CBANK
	.align		4
        /*0094*/ 	.byte	0x04, 0x0a
        /*0096*/ 	.short	(.L_205 - .L_204)
	.align		4
.L_204:
        /*0098*/ 	.word	index@(.nv.constant0._Z17kernel_doublesizePfS_iiii)
        /*009c*/ 	.short	0x0380
        /*009e*/ 	.short	0x0020


	//----- nvinfo : EIATTR_SW_WAR
	.align		4
.L_205:
        /*00a0*/ 	.byte	0x04, 0x36
        /*00a2*/ 	.short	(.L_207 - .L_206)
.L_206:
        /*00a4*/ 	.word	0x00000008
.L_207:


//--------------------- .nv.info._Z6warmupv       --------------------------
	.section	.nv.info._Z6warmupv,"",@"SHT_CUDA_INFO"
	.sectionflags	@""
	.align	4


	//----- nvinfo : EIATTR_CUDA_API_VERSION
	.align		4
        /*0000*/ 	.byte	0x04, 0x37
        /*0002*/ 	.short	(.L_209 - .L_208)
.L_208:
        /*0004*/ 	.word	0x00000082


	//----- nvinfo : EIATTR_SPARSE_MMA_MASK
	.align		4
.L_209:
        /*0008*/ 	.byte	0x03, 0x50
        /*000a*/ 	.short	0x0000


	//----- nvinfo : EIATTR_MAXREG_COUNT
	.align		4
        /*000c*/ 	.byte	0x03, 0x1b
        /*000e*/ 	.short	0x00ff


	//----- nvinfo : EIATTR_MERCURY_ISA_VERSION
	.align		4
        /*0010*/ 	.byte	0x03, 0x5f
        /*0012*/ 	.short	0x0101


	//----- nvinfo : EIATTR_VRC_CTA_INIT_COUNT
	.align		4
        /*0014*/ 	.byte	0x02, 0x4a
	.zero		1
	.zero		1


	//----- nvinfo : EIATTR_EXIT_INSTR_OFFSETS
	.align		4
        /*0018*/ 	.byte	0x04, 0x1c
        /*001a*/ 	.short	(.L_211 - .L_210)


	//   ....[0]....
.L_210:
        /*001c*/ 	.word	0x00000010


	//----- nvinfo : EIATTR_SW_WAR
	.align		4
.L_211:
        /*0020*/ 	.byte	0x04, 0x36
        /*0022*/ 	.short	(.L_213 - .L_212)
.L_212:
        /*0024*/ 	.word	0x00000008
.L_213:


//--------------------- .nv.callgraph             --------------------------
	.section	.nv.callgraph,"",@"SHT_CUDA_CALLGRAPH"
	.align	4
	.sectionentsize	8
	.align		4
        /*0000*/ 	.word	0x00000000
	.align		4
        /*0004*/ 	.word	0xffffffff
	.align		4
        /*0008*/ 	.word	0x00000000
	.align		4
        /*000c*/ 	.word	0xfffffffe
	.align		4
        /*0010*/ 	.word	0x00000000
	.align		4
        /*0014*/ 	.word	0xfffffffd
	.align		4
        /*0018*/ 	.word	0x00000000
	.align		4
        /*001c*/ 	.word	0xfffffffc


//--------------------- .text._Z22kernel_halfsizebysharePfS_iiiii --------------------------
	.section	.text._Z22kernel_halfsizebysharePfS_iiiii,"ax",@progbits
	.align	128
        .global         _Z22kernel_halfsizebysharePfS_iiiii
        .type           _Z22kernel_halfsizebysharePfS_iiiii,@function
        .size           _Z22kernel_halfsizebysharePfS_iiiii,(.L_x_112 - _Z22kernel_halfsizebysharePfS_iiiii)
        .other          _Z22kernel_halfsizebysharePfS_iiiii,@"STO_CUDA_ENTRY STV_DEFAULT"
_Z22kernel_halfsizebysharePfS_iiiii:
.text._Z22kernel_halfsizebysharePfS_iiiii:
[----:B------:R-:W-:Y:S01]  /*0000*/  LDC R1, c[0x0][0x37c] ;  /* 0x0000df00ff017b82 */ /* 0x000fe20000000800 */
[----:B------:R-:W0:Y:S07]  /*0010*/  S2R R0, SR_TID.X ;  /* 0x0000000000007919 */ /* 0x000e2e0000002100 */
[----:B------:R-:W1:Y:S01]  /*0020*/  S2UR UR9, SR_CTAID.X ;  /* 0x00000000000979c3 */ /* 0x000e620000002500 */
[----:B------:R-:W1:Y:S01]  /*0030*/  LDCU UR16, c[0x0][0x360] ;  /* 0x00006c00ff1077ac */ /* 0x000e620008000800 */
[----:B------:R-:W2:Y:S01]  /*0040*/  S2R R2, SR_TID.Y ;  /* 0x0000000000027919 */ /* 0x000ea20000002200 */
[----:B------:R-:W3:Y:S05]  /*0050*/  LDCU UR10, c[0x0][0x3a0] ;  /* 0x00007400ff0a77ac */ /* 0x000eea0008000800 */
[----:B------:R-:W4:Y:S01]  /*0060*/  S2UR UR5, SR_CTAID.Y ;  /* 0x00000000000579c3 */ /* 0x000f220000002600 */
[----:B------:R-:W0:Y:S07]  /*0070*/  LDCU.64 UR14, c[0x0][0x358] ;  /* 0x00006b00ff0e77ac */ /* 0x000e2e0008000a00 */
[----:B------:R-:W4:Y:S01]  /*0080*/  LDC R3, c[0x0][0x364] ;  /* 0x0000d900ff037b82 */ /* 0x000f220000000800 */
[----:B---3--:R-:W-:-:S02]  /*0090*/  UISETP.GE.AND UP0, UPT, UR10, 0x1, UPT ;  /* 0x000000010a00788c */ /* 0x008fc4000bf06270 */
[----:B------:R-:W-:Y:S01]  /*00a0*/  MOV R5, UR10 ;  /* 0x0000000a00057c02 */ /* 0x000fe20008000f00 */
[----:B-1----:R-:W-:-:S06]  /*00b0*/  UIMAD UR4, UR9, UR16, URZ ;  /* 0x00000010090472a4 */ /* 0x002fcc000f8e02ff */
[----:B0-----:R-:W-:Y:S02]  /*00c0*/  IMAD R4, R5, UR4, R0 ;  /* 0x0000000405047c24 */ /* 0x001fe4000f8e0200 */
[----:B----4-:R-:W-:-:S04]  /*00d0*/  IMAD R6, R3, UR5, RZ ;  /* 0x0000000503067c24 */ /* 0x010fc8000f8e02ff */
[----:B--2---:R-:W-:Y:S01]  /*00e0*/  IMAD.IADD R5, R6, 0x1, R2 ;  /* 0x0000000106057824 */ /* 0x004fe200078e0202 */
[----:B------:R-:W-:Y:S06]  /*00f0*/  BRA.U !UP0, `(.L_x_0) ;  /* 0x0000001908907547 */ /* 0x000fec000b800000 */
[----:B------:R-:W0:Y:S01]  /*0100*/  LDCU.64 UR12, c[0x0][0x398] ;  /* 0x00007300ff0c77ac */ /* 0x000e220008000a00 */
[----:B------:R-:W-:Y:S01]  /*0110*/  IADD3 R6, PT, PT, R6, R5, RZ ;  /* 0x0000000506067210 */ /* 0x000fe20007ffe0ff */
[----:B------:R-:W-:Y:S01]  /*0120*/  IMAD.MOV.U32 R9, RZ, RZ, RZ ;  /* 0x000000ffff097224 */ /* 0x000fe200078e00ff */
[----:B------:R-:W-:-:S04]  /*0130*/  UIADD3 UR7, UPT, UPT, UR10, -0x1, URZ ;  /* 0xffffffff0a077890 */ /* 0x000fc8000fffe0ff */
[----:B------:R-:W-:Y:S02]  /*0140*/  UISETP.GE.U32.AND UP0, UPT, UR7, 0x3, UPT ;  /* 0x000000030700788c */ /* 0x000fe4000bf06070 */
[----:B0-----:R-:W-:Y:S02]  /*0150*/  UIADD3 UR6, UPT, UPT, UR13, -0x1, URZ ;  /* 0xffffffff0d067890 */ /* 0x001fe4000fffe0ff */
[----:B------:R-:W-:-:S04]  /*0160*/  UIMAD UR5, UR10, UR12, URZ ;  /* 0x0000000c0a0572a4 */ /* 0x000fc8000f8e02ff */
[C---:B------:R-:W-:Y:S01]  /*0170*/  VIMNMX.U32 R7, PT, PT, R6.reuse, UR6, PT ;  /* 0x0000000606077c48 */ /* 0x040fe2000bfe0000 */
[----:B------:R-:W-:Y:S01]  /*0180*/  UIADD3 UR12, UPT, UPT, UR5, -UR10, URZ ;  /* 0x8000000a050c7290 */ /* 0x000fe2000fffe0ff */
[----:B------:R-:W-:-:S03]  /*0190*/  VIADDMNMX.U32 R8, R6, R3, UR6, PT ;  /* 0x0000000606087e46 */ /* 0x000fc6000b800003 */
[----:B------:R-:W-:Y:S02]  /*01a0*/  IMAD R6, R7, UR5, RZ ;  /* 0x0000000507067c24 */ /* 0x000fe4000f8e02ff */
[----:B------:R-:W-:Y:S01]  /*01b0*/  IMAD R7, R8, UR5, RZ ;  /* 0x0000000508077c24 */ /* 0x000fe2000f8e02ff */
[----:B------:R-:W-:Y:S06]  /*01c0*/  BRA.U !UP0, `(.L_x_1) ;  /* 0x0000000d08c87547 */ /* 0x000fec000b800000 */
[----:B------:R-:W-:Y:S01]  /*01d0*/  MOV R16, UR10 ;  /* 0x0000000a00107c02 */ /* 0x000fe20008000f00 */
[----:B------:R-:W0:Y:S01]  /*01e0*/  S2UR UR8, SR_CgaCtaId ;  /* 0x00000000000879c3 */ /* 0x000e220000008800 */
[----:B------:R-:W-:Y:S01]  /*01f0*/  IADD3 R10, PT, PT, R2, R3, RZ ;  /* 0x00000003020a7210 */ /* 0x000fe20007ffe0ff */
[----:B------:R-:W-:Y:S01]  /*0200*/  USHF.L.U32 UR5, UR9, 0x1, URZ ;  /* 0x0000000109057899 */ /* 0x000fe200080006ff */
[-C--:B------:R-:W-:Y:S01]  /*0210*/  IABS R8, R16.reuse ;  /* 0x0000001000087213 */ /* 0x080fe20000000000 */
[----:B------:R-:W-:Y:S01]  /*0220*/  UIMAD UR17, UR16, UR10, URZ ;  /* 0x0000000a101172a4 */ /* 0x000fe2000f8e02ff */
[----:B------:R-:W-:Y:S01]  /*0230*/  SHF.L.U32 R13, R0, 0x2, RZ ;  /* 0x00000002000d7819 */ /* 0x000fe200000006ff */
[----:B------:R-:W-:Y:S01]  /*0240*/  IMAD.SHL.U32 R10, R10, 0x8, RZ ;  /* 0x000000080a0a7824 */ /* 0x000fe200078e00ff */
[----:B------:R-:W1:Y:S01]  /*0250*/  I2F.RP R9, R8 ;  /* 0x0000000800097306 */ /* 0x000e620000209400 */
[----:B------:R-:W2:Y:S01]  /*0260*/  LDC R19, c[0x0][0x360] ;  /* 0x0000d800ff137b82 */ /* 0x000ea20000000800 */
[----:B------:R-:W-:Y:S01]  /*0270*/  UIMAD UR6, UR9, UR10, URZ ;  /* 0x0000000a090672a4 */ /* 0x000fe2000f8e02ff */
[C---:B------:R-:W-:Y:S01]  /*0280*/  VIADD R11, R10.reuse, 0x4 ;  /* 0x000000040a0b7836 */ /* 0x040fe20000000000 */
[----:B------:R-:W-:Y:S01]  /*0290*/  UIMAD UR4, UR4, UR10, URZ ;  /* 0x0000000a040472a4 */ /* 0x000fe2000f8e02ff */
[-C--:B------:R-:W-:Y:S01]  /*02a0*/  IMAD R10, R10, R16.reuse, 0x8 ;  /* 0x000000080a0a7424 */ /* 0x080fe200078e0210 */
[----:B------:R-:W-:Y:S01]  /*02b0*/  UIMAD UR18, UR5, UR17, UR17 ;  /* 0x00000011051272a4 */ /* 0x000fe2000f8e0211 */
[----:B------:R-:W-:Y:S01]  /*02c0*/  IMAD R12, R11, R16, 0xc ;  /* 0x0000000c0b0c7424 */ /* 0x000fe200078e0210 */
[----:B------:R-:W-:Y:S01]  /*02d0*/  UIMAD UR5, UR5, UR10, UR10 ;  /* 0x0000000a050572a4 */ /* 0x000fe2000f8e020a */
[----:B------:R-:W-:Y:S01]  /*02e0*/  IMAD R10, R10, UR16, R13 ;  /* 0x000000100a0a7c24 */ /* 0x000fe2000f8e020d */
[----:B------:R-:W-:Y:S01]  /*02f0*/  USHF.L.U32 UR6, UR6, 0x1, URZ ;  /* 0x0000000106067899 */ /* 0x000fe200080006ff */
[----:B------:R-:W-:Y:S01]  /*0300*/  IMAD.MOV.U32 R24, RZ, RZ, R0 ;  /* 0x000000ffff187224 */ /* 0x000fe200078e0000 */
[----:B------:R-:W-:Y:S01]  /*0310*/  UMOV UR7, 0x400 ;  /* 0x0000040000077882 */ /* 0x000fe20000000000 */
[----:B------:R-:W-:Y:S01]  /*0320*/  ULOP3.LUT UR13, UR10, 0x7ffffffc, URZ, 0xc0, !UPT ;  /* 0x7ffffffc0a0d7892 */ /* 0x000fe2000f8ec0ff */
[----:B------:R-:W-:Y:S01]  /*0330*/  VIADD R18, R0, UR18 ;  /* 0x0000001200127c36 */ /* 0x000fe20008000000 */
[----:B-1----:R-:W1:Y:S01]  /*0340*/  MUFU.RCP R9, R9 ;  /* 0x0000000900097308 */ /* 0x002e620000001000 */
[----:B------:R-:W-:-:S02]  /*0350*/  UIADD3 UR10, UPT, UPT, UR5, 0x2, URZ ;  /* 0x00000002050a7890 */ /* 0x000fc4000fffe0ff */
[----:B0-----:R-:W-:Y:S02]  /*0360*/  ULEA UR7, UR8, UR7, 0x18 ;  /* 0x0000000708077291 */ /* 0x001fe4000f8ec0ff */
[----:B------:R-:W-:Y:S02]  /*0370*/  UIMAD UR8, UR5, UR16, UR16 ;  /* 0x00000010050872a4 */ /* 0x000fe4000f8e0210 */
[----:B------:R-:W-:Y:S02]  /*0380*/  UIMAD UR19, UR6, UR16, UR16 ;  /* 0x00000010061372a4 */ /* 0x000fe4000f8e0210 */
[----:B------:R-:W-:Y:S02]  /*0390*/  UIADD3 UR5, UPT, UPT, UR5, 0x3, URZ ;  /* 0x0000000305057890 */ /* 0x000fe4000fffe0ff */
[C---:B------:R-:W-:Y:S01]  /*03a0*/  IADD3 R22, PT, PT, R0.reuse, UR8, RZ ;  /* 0x0000000800167c10 */ /* 0x040fe2000fffe0ff */
[----:B------:R-:W0:Y:S01]  /*03b0*/  LDCU UR11, c[0x0][0x3a0] ;  /* 0x00007400ff0b77ac */ /* 0x000e220008000800 */
[----:B------:R-:W-:Y:S01]  /*03c0*/  VIADD R40, R0, UR19 ;  /* 0x0000001300287c36 */ /* 0x000fe20008000000 */
[----:B------:R-:W-:Y:S01]  /*03d0*/  UIADD3 UR20, UPT, UPT, -UR13, URZ, URZ ;  /* 0x000000ff0d147290 */ /* 0x000fe2000fffe1ff */
[----:B-1----:R-:W-:-:S02]  /*03e0*/  VIADD R14, R9, 0xffffffe ;  /* 0x0ffffffe090e7836 */ /* 0x002fc40000000000 */
[----:B------:R-:W1:Y:S02]  /*03f0*/  LDC R9, c[0x0][0x360] ;  /* 0x0000d800ff097b82 */ /* 0x000e640000000800 */
[----:B------:R3:W4:Y:S02]  /*0400*/  F2I.FTZ.U32.TRUNC.NTZ R15, R14 ;  /* 0x0000000e000f7305 */ /* 0x000724000021f000 */
[CC--:B---3--:R-:W-:Y:S02]  /*0410*/  IMAD R14, R11.reuse, R16.reuse, 0x8 ;  /* 0x000000080b0e7424 */ /* 0x0c8fe400078e0210 */
[----:B------:R-:W-:Y:S02]  /*0420*/  IMAD R16, R11, R16, 0x4 ;  /* 0x000000040b107424 */ /* 0x000fe400078e0210 */
[--C-:B------:R-:W-:Y:S01]  /*0430*/  IMAD R11, R12, UR16, R13.reuse ;  /* 0x000000100c0b7c24 */ /* 0x100fe2000f8e020d */
[----:B----4-:R-:W-:Y:S01]  /*0440*/  IADD3 R17, PT, PT, RZ, -R15, RZ ;  /* 0x8000000fff117210 */ /* 0x010fe20007ffe0ff */
[----:B------:R-:W-:-:S02]  /*0450*/  IMAD R12, R14, UR16, R13 ;  /* 0x000000100e0c7c24 */ /* 0x000fc4000f8e020d */
[----:B------:R-:W-:Y:S02]  /*0460*/  IMAD.MOV.U32 R14, RZ, RZ, RZ ;  /* 0x000000ffff0e7224 */ /* 0x000fe400078e00ff */
[----:B------:R-:W-:Y:S02]  /*0470*/  IMAD R17, R17, R8, RZ ;  /* 0x0000000811117224 */ /* 0x000fe400078e02ff */
[----:B------:R-:W-:Y:S02]  /*0480*/  IMAD R13, R16, UR16, R13 ;  /* 0x00000010100d7c24 */ /* 0x000fe4000f8e020d */
[----:B------:R-:W-:Y:S01]  /*0490*/  IMAD.HI.U32 R14, R15, R17, R14 ;  /* 0x000000110f0e7227 */ /* 0x000fe200078e000e */
[----:B------:R-:W-:Y:S01]  /*04a0*/  MOV R17, UR4 ;  /* 0x0000000400117c02 */ /* 0x000fe20008000f00 */
[----:B------:R-:W-:Y:S01]  /*04b0*/  UIADD3 UR4, UPT, UPT, UR6, 0x2, URZ ;  /* 0x0000000206047890 */ /* 0x000fe2000fffe0ff */
[----:B------:R-:W-:Y:S01]  /*04c0*/  IADD3 R15, PT, PT, R0, UR16, RZ ;  /* 0x00000010000f7c10 */ /* 0x000fe2000fffe0ff */
[----:B------:R-:W-:Y:S01]  /*04d0*/  UIADD3 UR6, UPT, UPT, UR6, 0x3, URZ ;  /* 0x0000000306067890 */ /* 0x000fe2000fffe0ff */
[--C-:B--2---:R-:W-:Y:S01]  /*04e0*/  IMAD.U32 R16, R19, 0x2, R0.reuse ;  /* 0x0000000213107824 */ /* 0x104fe200078e0000 */
[----:B------:R-:W-:Y:S01]  /*04f0*/  LEA R26, R17, R0, 0x1 ;  /* 0x00000000111a7211 */ /* 0x000fe200078e08ff */
[----:B-1----:R-:W-:-:S02]  /*0500*/  IMAD R20, R9, 0x3, R0 ;  /* 0x0000000309147824 */ /* 0x002fc400078e0200 */
[C-C-:B------:R-:W-:Y:S02]  /*0510*/  IMAD R36, R9.reuse, UR10, R0.reuse ;  /* 0x0000000a09247c24 */ /* 0x140fe4000f8e0200 */
[C-C-:B------:R-:W-:Y:S02]  /*0520*/  IMAD R38, R9.reuse, UR5, R0.reuse ;  /* 0x0000000509267c24 */ /* 0x140fe4000f8e0200 */
[C-C-:B------:R-:W-:Y:S02]  /*0530*/  IMAD R42, R9.reuse, UR4, R0.reuse ;  /* 0x00000004092a7c24 */ /* 0x140fe4000f8e0200 */
[----:B0-----:R-:W-:-:S07]  /*0540*/  IMAD R44, R9, UR6, R0 ;  /* 0x00000006092c7c24 */ /* 0x001fce000f8e0200 */
.L_x_2:
[----:B0-----:R-:W-:Y:S01]  /*0550*/  IABS R21, R24 ;  /* 0x0000001800157213 */ /* 0x001fe20000000000 */
[----:B------:R-:W-:Y:S01]  /*0560*/  UMOV UR10, UR11 ;  /* 0x0000000b000a7c82 */ /* 0x000fe20008000000 */
[----:B------:R-:W-:Y:S01]  /*0570*/  ISETP.GE.AND P1, PT, R24, RZ, PT ;  /* 0x000000ff1800720c */ /* 0x000fe20003f26270 */
[----:B------:R-:W0:Y:S01]  /*0580*/  LDC.64 R28, c[0x0][0x388] ;  /* 0x0000e200ff1c7b82 */ /* 0x000e220000000a00 */
[----:B------:R-:W-:Y:S01]  /*0590*/  MOV R19, UR10 ;  /* 0x0000000a00137c02 */ /* 0x000fe20008000f00 */
[----:B------:R-:W-:Y:S01]  /*05a0*/  IMAD.HI.U32 R14, R14, R21, RZ ;  /* 0x000000150e0e7227 */ /* 0x000fe200078e00ff */
[----:B------:R-:W-:Y:S02]  /*05b0*/  LOP3.LUT R25, RZ, UR10, RZ, 0x33, !PT ;  /* 0x0000000aff197c12 */ /* 0x000fe4000f8e33ff */
[----:B------:R-:W-:Y:S01]  /*05c0*/  IABS R17, R19 ;  /* 0x0000001300117213 */ /* 0x000fe20000000000 */
[----:B------:R-:W-:-:S04]  /*05d0*/  IMAD.MOV R14, RZ, RZ, -R14 ;  /* 0x000000ffff0e7224 */ /* 0x000fc800078e0a0e */
[----:B------:R-:W-:-:S05]  /*05e0*/  IMAD R14, R17, R14, R21 ;  /* 0x0000000e110e7224 */ /* 0x000fca00078e0215 */
[----:B------:R-:W-:-:S13]  /*05f0*/  ISETP.GT.U32.AND P0, PT, R8, R14, PT ;  /* 0x0000000e0800720c */ /* 0x000fda0003f04070 */
[----:B------:R-:W-:-:S04]  /*0600*/  @!P0 IADD3 R14, PT, PT, R14, -R17, RZ ;  /* 0x800000110e0e8210 */ /* 0x000fc80007ffe0ff */
[----:B------:R-:W-:-:S13]  /*0610*/  ISETP.GT.U32.AND P0, PT, R8, R14, PT ;  /* 0x0000000e0800720c */ /* 0x000fda0003f04070 */
[----:B------:R-:W-:Y:S01]  /*0620*/  @!P0 IMAD.IADD R14, R14, 0x1, -R17 ;  /* 0x000000010e0e8824 */ /* 0x000fe200078e0a11 */
[----:B------:R-:W-:-:S04]  /*0630*/  ISETP.NE.AND P0, PT, RZ, UR10, PT ;  /* 0x0000000aff007c0c */ /* 0x000fc8000bf05270 */
[----:B------:R-:W-:-:S04]  /*0640*/  @!P1 IADD3 R14, PT, PT, -R14, RZ, RZ ;  /* 0x000000ff0e0e9210 */ /* 0x000fc80007ffe1ff */
[----:B------:R-:W-:-:S05]  /*0650*/  SEL R14, R25, R14, !P0 ;  /* 0x0000000e190e7207 */ /* 0x000fca0004000000 */
[----:B------:R-:W-:-:S05]  /*0660*/  VIADD R27, R14, UR12 ;  /* 0x0000000c0e1b7c36 */ /* 0x000fca0008000000 */
[C---:B------:R-:W-:Y:S02]  /*0670*/  VIMNMX R8, PT, PT, R27.reuse, R26, PT ;  /* 0x0000001a1b087248 */ /* 0x040fe40003fe0100 */
[----:B------:R-:W-:Y:S02]  /*0680*/  VIMNMX R27, PT, PT, R27, R18, PT ;  /* 0x000000121b1b7248 */ /* 0x000fe40003fe0100 */
[----:B------:R-:W-:-:S03]  /*0690*/  IADD3 R31, PT, PT, R6, R8, RZ ;  /* 0x00000008061f7210 */ /* 0x000fc60007ffe0ff */
[----:B------:R-:W-:Y:S02]  /*06a0*/  IMAD.IADD R35, R6, 0x1, R27 ;  /* 0x0000000106237824 */ /* 0x000fe400078e021b */
[----:B0-----:R-:W-:-:S04]  /*06b0*/  IMAD.WIDE R30, R31, 0x4, R28 ;  /* 0x000000041f1e7825 */ /* 0x001fc800078e021c */
[----:B------:R-:W-:Y:S01]  /*06c0*/  IMAD.WIDE R34, R35, 0x4, R28 ;  /* 0x0000000423227825 */ /* 0x000fe200078e021c */
[----:B------:R0:W2:Y:S05]  /*06d0*/  LDG.E R41, desc[UR14][R30.64] ;  /* 0x0000000e1e297981 */ /* 0x0000aa000c1e1900 */
[----:B------:R-:W3:Y:S01]  /*06e0*/  LDG.E R34, desc[UR14][R34.64] ;  /* 0x0000000e22227981 */ /* 0x000ee2000c1e1900 */
[----:B------:R-:W-:-:S05]  /*06f0*/  IADD3 R33, PT, PT, R7, R8, RZ ;  /* 0x0000000807217210 */ /* 0x000fca0007ffe0ff */
[----:B------:R-:W-:-:S05]  /*0700*/  IMAD.WIDE R32, R33, 0x4, R28 ;  /* 0x0000000421207825 */ /* 0x000fca00078e021c */
[----:B------:R1:W4:Y:S01]  /*0710*/  LDG.E R45, desc[UR14][R32.64] ;  /* 0x0000000e202d7981 */ /* 0x000322000c1e1900 */
[----:B------:R-:W5:Y:S01]  /*0720*/  I2F.RP R21, R17 ;  /* 0x0000001100157306 */ /* 0x000f620000209400 */
[----:B0-----:R-:W-:Y:S01]  /*0730*/  IMAD.MOV.U32 R30, RZ, RZ, RZ ;  /* 0x000000ffff1e7224 */ /* 0x001fe200078e00ff */
[----:B------:R-:W-:Y:S02]  /*0740*/  ISETP.GE.AND P2, PT, R15, RZ, PT ;  /* 0x000000ff0f00720c */ /* 0x000fe40003f46270 */
[----:B------:R-:W-:Y:S01]  /*0750*/  SHF.L.U32 R39, R2, 0x3, RZ ;  /* 0x0000000302277819 */ /* 0x000fe200000006ff */
[----:B-1----:R-:W-:-:S03]  /*0760*/  IMAD.IADD R33, R7, 0x1, R27 ;  /* 0x0000000107217824 */ /* 0x002fc600078e021b */
[----:B-----5:R-:W0:Y:S02]  /*0770*/  MUFU.RCP R21, R21 ;  /* 0x0000001500157308 */ /* 0x020e240000001000 */
[----:B0-----:R-:W-:Y:S02]  /*0780*/  VIADD R23, R21, 0xffffffe ;  /* 0x0ffffffe15177836 */ /* 0x001fe40000000000 */
[----:B------:R-:W-:-:S04]  /*0790*/  IMAD R21, R2, UR10, RZ ;  /* 0x0000000a02157c24 */ /* 0x000fc8000f8e02ff */
[----:B------:R0:W1:Y:S02]  /*07a0*/  F2I.FTZ.U32.TRUNC.NTZ R31, R23 ;  /* 0x00000017001f7305 */ /* 0x000064000021f000 */
[----:B0-----:R-:W-:Y:S02]  /*07b0*/  IADD3 R23, PT, PT, R39, 0x4, RZ ;  /* 0x0000000427177810 */ /* 0x001fe40007ffe0ff */
[----:B-1----:R-:W-:-:S05]  /*07c0*/  IADD3 R8, PT, PT, RZ, -R31, RZ ;  /* 0x8000001fff087210 */ /* 0x002fca0007ffe0ff */
[----:B------:R-:W-:Y:S01]  /*07d0*/  IMAD R37, R8, R17, RZ ;  /* 0x0000001108257224 */ /* 0x000fe200078e02ff */
[----:B------:R-:W-:-:S03]  /*07e0*/  IABS R8, R15 ;  /* 0x0000000f00087213 */ /* 0x000fc60000000000 */
[----:B------:R-:W-:Y:S01]  /*07f0*/  IMAD.HI.U32 R14, R31, R37, R30 ;  /* 0x000000251f0e7227 */ /* 0x000fe200078e001e */
[----:B------:R-:W-:Y:S02]  /*0800*/  MOV R31, R8 ;  /* 0x00000008001f7202 */ /* 0x000fe40000000f00 */
[----:B------:R-:W-:Y:S01]  /*0810*/  SHF.L.U32 R37, R0, 0x2, RZ ;  /* 0x0000000200257819 */ /* 0x000fe200000006ff */
[----:B------:R-:W-:Y:S02]  /*0820*/  IMAD R30, R21, UR16, RZ ;  /* 0x00000010151e7c24 */ /* 0x000fe4000f8e02ff */
[----:B------:R-:W-:-:S04]  /*0830*/  IMAD.HI.U32 R8, R14, R31, RZ ;  /* 0x0000001f0e087227 */ /* 0x000fc800078e00ff */
[----:B------:R-:W-:Y:S02]  /*0840*/  IMAD.MOV R8, RZ, RZ, -R8 ;  /* 0x000000ffff087224 */ /* 0x000fe400078e0a08 */
[----:B------:R-:W-:Y:S02]  /*0850*/  IMAD R30, R30, 0x8, R37 ;  /* 0x000000081e1e7824 */ /* 0x000fe400078e0225 */
[----:B------:R-:W-:Y:S01]  /*0860*/  IMAD R31, R17, R8, R31 ;  /* 0x00000008111f7224 */ /* 0x000fe200078e021f */
[----:B------:R-:W-:-:S04]  /*0870*/  MOV R8, R17 ;  /* 0x0000001100087202 */ /* 0x000fc80000000f00 */
[----:B------:R-:W-:-:S13]  /*0880*/  ISETP.GT.U32.AND P1, PT, R8, R31, PT ;  /* 0x0000001f0800720c */ /* 0x000fda0003f24070 */
[----:B------:R-:W-:-:S05]  /*0890*/  @!P1 IMAD.IADD R31, R31, 0x1, -R17 ;  /* 0x000000011f1f9824 */ /* 0x000fca00078e0a11 */
[----:B------:R-:W-:-:S13]  /*08a0*/  ISETP.GT.U32.AND P1, PT, R8, R31, PT ;  /* 0x0000001f0800720c */ /* 0x000fda0003f24070 */
[----:B------:R-:W-:-:S04]  /*08b0*/  @!P1 IMAD.IADD R31, R31, 0x1, -R17 ;  /* 0x000000011f1f9824 */ /* 0x000fc800078e0a11 */
[----:B------:R-:W-:Y:S02]  /*08c0*/  IMAD.MOV.U32 R32, RZ, RZ, R31 ;  /* 0x000000ffff207224 */ /* 0x000fe400078e001f */
[----:B------:R-:W-:-:S03]  /*08d0*/  IMAD R31, R23, UR17, R37 ;  /* 0x00000011171f7c24 */ /* 0x000fc6000f8e0225 */
[----:B------:R-:W-:-:S04]  /*08e0*/  @!P2 IADD3 R32, PT, PT, -R32, RZ, RZ ;  /* 0x000000ff2020a210 */ /* 0x000fc80007ffe1ff */
[----:B------:R-:W-:Y:S01]  /*08f0*/  SEL R35, R25, R32, !P0 ;  /* 0x0000002019237207 */ /* 0x000fe20004000000 */
[----:B------:R-:W-:-:S03]  /*0900*/  IMAD.WIDE R32, R33, 0x4, R28 ;  /* 0x0000000421207825 */ /* 0x000fc600078e021c */
[----:B------:R-:W-:Y:S02]  /*0910*/  IADD3 R35, PT, PT, R35, UR12, RZ ;  /* 0x0000000c23237c10 */ /* 0x000fe4000fffe0ff */
[----:B------:R0:W5:Y:S02]  /*0920*/  LDG.E R27, desc[UR14][R32.64] ;  /* 0x0000000e201b7981 */ /* 0x000164000c1e1900 */
[----:B------:R-:W-:Y:S01]  /*0930*/  VIMNMX R43, PT, PT, R35, R40, PT ;  /* 0x00000028232b7248 */ /* 0x000fe20003fe0100 */
[----:B0-----:R-:W0:Y:S02]  /*0940*/  LDC R32, c[0x0][0x364] ;  /* 0x0000d900ff207b82 */ /* 0x001e240000000800 */
[----:B0-----:R-:W-:-:S05]  /*0950*/  LEA R39, R32, R39, 0x3 ;  /* 0x0000002720277211 */ /* 0x001fca00078e18ff */
[----:B------:R-:W-:Y:S01]  /*0960*/  IMAD R33, R39, UR17, R37 ;  /* 0x0000001127217c24 */ /* 0x000fe2000f8e0225 */
[----:B--2---:R0:W-:Y:S04]  /*0970*/  STS [R30+UR7], R41 ;  /* 0x000000291e007988 */ /* 0x0041e80008000807 */
[----:B---3--:R1:W-:Y:S01]  /*0980*/  STS [R31+UR7], R34 ;  /* 0x000000221f007988 */ /* 0x0083e20008000807 */
[----:B0-----:R-:W-:-:S04]  /*0990*/  IMAD.IADD R41, R6, 0x1, R43 ;  /* 0x0000000106297824 */ /* 0x001fc800078e022b */
[----:B-1----:R-:W-:-:S05]  /*09a0*/  IMAD.WIDE R30, R41, 0x4, R28 ;  /* 0x00000004291e7825 */ /* 0x002fca00078e021c */
[----:B------:R0:W2:Y:S02]  /*09b0*/  LDG.E R41, desc[UR14][R30.64] ;  /* 0x0000000e1e297981 */ /* 0x0000a4000c1e1900 */
[----:B0-----:R-:W-:-:S05]  /*09c0*/  VIMNMX R30, PT, PT, R35, R22, PT ;  /* 0x00000016231e7248 */ /* 0x001fca0003fe0100 */
[----:B------:R-:W-:-:S04]  /*09d0*/  IMAD.IADD R35, R6, 0x1, R30 ;  /* 0x0000000106237824 */ /* 0x000fc800078e021e */
[--C-:B------:R-:W-:Y:S01]  /*09e0*/  IMAD.WIDE R34, R35, 0x4, R28.reuse ;  /* 0x0000000423227825 */ /* 0x100fe200078e021c */
[----:B------:R-:W-:Y:S01]  /*09f0*/  IADD3 R43, PT, PT, R7, R43, RZ ;  /* 0x0000002b072b7210 */ /* 0x000fe20007ffe0ff */
[----:B----4-:R0:W-:Y:S04]  /*0a00*/  STS [R33+UR7], R45 ;  /* 0x0000002d21007988 */ /* 0x0101e80008000807 */
[----:B------:R-:W3:Y:S01]  /*0a10*/  LDG.E R34, desc[UR14][R34.64] ;  /* 0x0000000e22227981 */ /* 0x000ee2000c1e1900 */
[----:B0-----:R-:W-:-:S06]  /*0a20*/  IMAD.WIDE R32, R43, 0x4, R28 ;  /* 0x000000042b207825 */ /* 0x001fcc00078e021c */
[----:B------:R-:W4:Y:S01]  /*0a30*/  LDG.E R32, desc[UR14][R32.64] ;  /* 0x0000000e20207981 */ /* 0x000f22000c1e1900 */
[----:B------:R-:W-:-:S04]  /*0a40*/  IMAD.IADD R31, R7, 0x1, R30 ;  /* 0x00000001071f7824 */ /* 0x000fc800078e021e */
[----:B------:R-:W-:-:S05]  /*0a50*/  IMAD.WIDE R30, R31, 0x4, R28 ;  /* 0x000000041f1e7825 */ /* 0x000fca00078e021c */
[----:B------:R0:W4:Y:S01]  /*0a60*/  LDG.E R43, desc[UR14][R30.64] ;  /* 0x0000000e1e2b7981 */ /* 0x000122000c1e1900 */
[----:B------:R-:W-:Y:S02]  /*0a70*/  IADD3 R45, PT, PT, R39, 0x4, RZ ;  /* 0x00000004272d7810 */ /* 0x000fe40007ffe0ff */
[----:B0-----:R-:W-:Y:S02]  /*0a80*/  LEA R30, R21, 0x4, 0x3 ;  /* 0x00000004151e7811 */ /* 0x001fe400078e18ff */
[----:B------:R-:W-:-:S03]  /*0a90*/  IABS R31, R16 ;  /* 0x00000010001f7213 */ /* 0x000fc60000000000 */
[----:B------:R-:W-:Y:S02]  /*0aa0*/  IMAD R35, R30, UR16, R37 ;  /* 0x000000101e237c24 */ /* 0x000fe4000f8e0225 */
[----:B------:R-:W-:-:S04]  /*0ab0*/  IMAD.MOV.U32 R30, RZ, RZ, R31 ;  /* 0x000000ffff1e7224 */ /* 0x000fc800078e001f */
[----:B------:R-:W-:Y:S01]  /*0ac0*/  IMAD.HI.U32 R33, R14, R30, RZ ;  /* 0x0000001e0e217227 */ /* 0x000fe200078e00ff */
[----:B------:R-:W-:-:S03]  /*0ad0*/  IABS R31, R20 ;  /* 0x00000014001f7213 */ /* 0x000fc60000000000 */
[----:B------:R-:W-:Y:S01]  /*0ae0*/  IMAD R45, R45, UR17, R37 ;  /* 0x000000112d2d7c24 */ /* 0x000fe2000f8e0225 */
[----:B------:R-:W-:-:S05]  /*0af0*/  IADD3 R33, PT, PT, -R33, RZ, RZ ;  /* 0x000000ff21217210 */ /* 0x000fca0007ffe1ff */
[----:B------:R-:W-:-:S05]  /*0b00*/  IMAD R30, R17, R33, R30 ;  /* 0x00000021111e7224 */ /* 0x000fca00078e021e */
[----:B------:R-:W-:-:S13]  /*0b10*/  ISETP.GT.U32.AND P1, PT, R8, R30, PT ;  /* 0x0000001e0800720c */ /* 0x000fda0003f24070 */
[----:B------:R-:W-:-:S04]  /*0b20*/  @!P1 IADD3 R30, PT, PT, R30, -R17, RZ ;  /* 0x800000111e1e9210 */ /* 0x000fc80007ffe0ff */
[----:B------:R-:W-:Y:S01]  /*0b30*/  ISETP.GT.U32.AND P1, PT, R8, R30, PT ;  /* 0x0000001e0800720c */ /* 0x000fe20003f24070 */
[----:B-----5:R0:W-:Y:S02]  /*0b40*/  STS [R45+UR7], R27 ;  /* 0x0000001b2d007988 */ /* 0x0201e40008000807 */
[----:B0-----:R-:W-:-:S04]  /*0b50*/  IMAD.HI.U32 R27, R14, R31, RZ ;  /* 0x0000001f0e1b7227 */ /* 0x001fc800078e00ff */
[----:B------:R-:W-:-:S04]  /*0b60*/  IMAD.MOV R27, RZ, RZ, -R27 ;  /* 0x000000ffff1b7224 */ /* 0x000fc800078e0a1b */
[----:B------:R-:W-:-:S05]  /*0b70*/  IMAD R27, R17, R27, R31 ;  /* 0x0000001b111b7224 */ /* 0x000fca00078e021f */
[----:B------:R-:W-:Y:S01]  /*0b80*/  ISETP.GT.U32.AND P2, PT, R8, R27, PT ;  /* 0x0000001b0800720c */ /* 0x000fe20003f44070 */
[----:B------:R-:W-:Y:S01]  /*0b90*/  IMAD R31, R23, R19, 0x4 ;  /* 0x00000004171f7424 */ /* 0x000fe200078e0213 */
[----:B------:R-:W-:-:S11]  /*0ba0*/  @!P1 IADD3 R30, PT, PT, R30, -R17, RZ ;  /* 0x800000111e1e9210 */ /* 0x000fd60007ffe0ff */
[----:B------:R-:W-:Y:S01]  /*0bb0*/  @!P2 IMAD.IADD R27, R27, 0x1, -R17 ;  /* 0x000000011b1ba824 */ /* 0x000fe200078e0a11 */
[----:B------:R-:W-:-:S04]  /*0bc0*/  ISETP.GE.AND P2, PT, R16, RZ, PT ;  /* 0x000000ff1000720c */ /* 0x000fc80003f46270 */
[----:B------:R-:W-:Y:S01]  /*0bd0*/  ISETP.GT.U32.AND P3, PT, R8, R27, PT ;  /* 0x0000001b0800720c */ /* 0x000fe20003f64070 */
[----:B------:R-:W-:Y:S01]  /*0be0*/  IMAD R33, R23, R19, 0x8 ;  /* 0x0000000817217424 */ /* 0x000fe200078e0213 */
[----:B------:R-:W-:-:S11]  /*0bf0*/  ISETP.GE.AND P1, PT, R20, RZ, PT ;  /* 0x000000ff1400720c */ /* 0x000fd60003f26270 */
[----:B------:R-:W-:Y:S01]  /*0c00*/  @!P3 IMAD.IADD R27, R27, 0x1, -R17 ;  /* 0x000000011b1bb824 */ /* 0x000fe200078e0a11 */
[----:B------:R-:W-:-:S05]  /*0c10*/  LEA R17, R21, 0x8, 0x3 ;  /* 0x0000000815117811 */ /* 0x000fca00078e18ff */
[--C-:B------:R-:W-:Y:S01]  /*0c20*/  IMAD R17, R17, UR16, R37.reuse ;  /* 0x0000001011117c24 */ /* 0x100fe2000f8e0225 */
[----:B--2---:R0:W-:Y:S02]  /*0c30*/  STS [R35+UR7], R41 ;  /* 0x0000002923007988 */ /* 0x0041e40008000807 */
[--C-:B0-----:R-:W-:Y:S02]  /*0c40*/  IMAD R35, R31, UR16, R37.reuse ;  /* 0x000000101f237c24 */ /* 0x101fe4000f8e0225 */
[-C--:B------:R-:W-:Y:S02]  /*0c50*/  IMAD R31, R23, R19.reuse, 0xc ;  /* 0x0000000c171f7424 */ /* 0x080fe400078e0213 */
[----:B------:R-:W-:Y:S01]  /*0c60*/  IMAD R23, R39, R19, 0x4 ;  /* 0x0000000427177424 */ /* 0x000fe200078e0213 */
[----:B---3--:R0:W-:Y:S02]  /*0c70*/  STS [R35+UR7], R34 ;  /* 0x0000002223007988 */ /* 0x0081e40008000807 */
[----:B0-----:R-:W-:Y:S01]  /*0c80*/  MOV R34, R30 ;  /* 0x0000001e00227202 */ /* 0x001fe20000000f00 */
[----:B------:R-:W-:-:S04]  /*0c90*/  IMAD R35, R23, UR16, R37 ;  /* 0x0000001017237c24 */ /* 0x000fc8000f8e0225 */
[----:B------:R-:W-:Y:S01]  /*0ca0*/  @!P2 IMAD.MOV R34, RZ, RZ, -R34 ;  /* 0x000000ffff22a224 */ /* 0x000fe200078e0a22 */
[----:B----4-:R0:W-:Y:S04]  /*0cb0*/  STS [R35+UR7], R32 ;  /* 0x0000002023007988 */ /* 0x0101e80008000807 */
[----:B------:R-:W-:Y:S01]  /*0cc0*/  SEL R34, R25, R34, !P0 ;  /* 0x0000002219227207 */ /* 0x000fe20004000000 */
[----:B------:R-:W-:Y:S01]  /*0cd0*/  IMAD R37, R33, UR16, R37 ;  /* 0x0000001021257c24 */ /* 0x000fe2000f8e0225 */
[----:B0-----:R-:W-:-:S03]  /*0ce0*/  MOV R32, R27 ;  /* 0x0000001b00207202 */ /* 0x001fc60000000f00 */
[----:B------:R-:W-:Y:S01]  /*0cf0*/  VIADD R33, R34, UR12 ;  /* 0x0000000c22217c36 */ /* 0x000fe20008000000 */
[----:B------:R-:W-:Y:S01]  /*0d00*/  SHF.L.U32 R30, R0, 0x2, RZ ;  /* 0x00000002001e7819 */ /* 0x000fe200000006ff */
[----:B------:R-:W-:-:S03]  /*0d10*/  @!P1 IMAD.MOV R32, RZ, RZ, -R32 ;  /* 0x000000ffff209224 */ /* 0x000fc600078e0a20 */
[----:B------:R-:W-:Y:S02]  /*0d20*/  VIMNMX R27, PT, PT, R33, R42, PT ;  /* 0x0000002a211b7248 */ /* 0x000fe40003fe0100 */
[----:B------:R-:W-:Y:S02]  /*0d30*/  LEA R23, R21, 0xc, 0x3 ;  /* 0x0000000c15177811 */ /* 0x000fe400078e18ff */
[----:B------:R-:W-:Y:S01]  /*0d40*/  SEL R41, R25, R32, !P0 ;  /* 0x0000002019297207 */ /* 0x000fe20004000000 */
[--C-:B------:R-:W-:Y:S01]  /*0d50*/  IMAD R21, R31, UR16, R30.reuse ;  /* 0x000000101f157c24 */ /* 0x100fe2000f8e021e */
[----:B------:R-:W-:Y:S01]  /*0d60*/  VIMNMX R31, PT, PT, R33, R36, PT ;  /* 0x00000024211f7248 */ /* 0x000fe20003fe0100 */
[----:B------:R-:W-:Y:S01]  /*0d70*/  IMAD R19, R39, R19, 0xc ;  /* 0x0000000c27137424 */ /* 0x000fe200078e0213 */
[----:B------:R-:W-:Y:S02]  /*0d80*/  IADD3 R33, PT, PT, R6, R27, RZ ;  /* 0x0000001b06217210 */ /* 0x000fe40007ffe0ff */
[----:B------:R-:W-:Y:S01]  /*0d90*/  IADD3 R41, PT, PT, R41, UR12, RZ ;  /* 0x0000000c29297c10 */ /* 0x000fe2000fffe0ff */
[----:B------:R-:W-:-:S02]  /*0da0*/  IMAD R23, R23, UR16, R30 ;  /* 0x0000001017177c24 */ /* 0x000fc4000f8e021e */
[----:B------:R-:W-:Y:S01]  /*0db0*/  IMAD R19, R19, UR16, R30 ;  /* 0x0000001013137c24 */ /* 0x000fe2000f8e021e */
[C---:B------:R-:W-:Y:S01]  /*0dc0*/  VIMNMX R30, PT, PT, R41.reuse, R44, PT ;  /* 0x0000002c291e7248 */ /* 0x040fe20003fe0100 */
[----:B------:R-:W-:Y:S01]  /*0dd0*/  IMAD.IADD R35, R6, 0x1, R31 ;  /* 0x0000000106237824 */ /* 0x000fe200078e021f */
[----:B------:R-:W-:Y:S01]  /*0de0*/  VIMNMX R41, PT, PT, R41, R38, PT ;  /* 0x0000002629297248 */ /* 0x000fe20003fe0100 */
[----:B------:R-:W-:Y:S01]  /*0df0*/  IMAD.WIDE R32, R33, 0x4, R28 ;  /* 0x0000000421207825 */ /* 0x000fe200078e021c */
[----:B------:R0:W-:Y:S03]  /*0e00*/  STS [R13+UR7], R43 ;  /* 0x0000002b0d007988 */ /* 0x0001e60008000807 */
[----:B------:R-:W-:Y:S01]  /*0e10*/  IMAD.IADD R25, R7, 0x1, R27 ;  /* 0x0000000107197824 */ /* 0x000fe200078e021b */
[----:B------:R1:W2:Y:S01]  /*0e20*/  LDG.E R39, desc[UR14][R32.64] ;  /* 0x0000000e20277981 */ /* 0x0002a2000c1e1900 */
[----:B------:R-:W-:Y:S01]  /*0e30*/  IMAD.WIDE R34, R35, 0x4, R28 ;  /* 0x0000000423227825 */ /* 0x000fe200078e021c */
[----:B------:R-:W-:-:S02]  /*0e40*/  IADD3 R31, PT, PT, R7, R31, RZ ;  /* 0x0000001f071f7210 */ /* 0x000fc40007ffe0ff */
[C---:B------:R-:W-:Y:S01]  /*0e50*/  IADD3 R45, PT, PT, R6.reuse, R30, RZ ;  /* 0x0000001e062d7210 */ /* 0x040fe20007ffe0ff */
[----:B0-----:R-:W-:Y:S01]  /*0e60*/  IMAD.IADD R43, R6, 0x1, R41 ;  /* 0x00000001062b7824 */ /* 0x001fe200078e0229 */
[----:B------:R0:W3:Y:S01]  /*0e70*/  LDG.E R27, desc[UR14][R34.64] ;  /* 0x0000000e221b7981 */ /* 0x0000e2000c1e1900 */
[----:B-1----:R-:W-:-:S05]  /*0e80*/  IMAD.WIDE R32, R25, 0x4, R28 ;  /* 0x0000000419207825 */ /* 0x002fca00078e021c */
[----:B------:R1:W4:Y:S01]  /*0e90*/  LDG.E R25, desc[UR14][R32.64] ;  /* 0x0000000e20197981 */ /* 0x000322000c1e1900 */
[----:B0-----:R-:W-:-:S04]  /*0ea0*/  IMAD.WIDE R34, R43, 0x4, R28 ;  /* 0x000000042b227825 */ /* 0x001fc800078e021c */
[----:B------:R-:W-:Y:S02]  /*0eb0*/  IMAD.IADD R43, R7, 0x1, R30 ;  /* 0x00000001072b7824 */ /* 0x000fe400078e021e */
[--C-:B------:R-:W-:Y:S01]  /*0ec0*/  IMAD.WIDE R30, R31, 0x4, R28.reuse ;  /* 0x000000041f1e7825 */ /* 0x100fe200078e021c */
[----:B------:R-:W5:Y:S03]  /*0ed0*/  LDG.E R34, desc[UR14][R34.64] ;  /* 0x0000000e22227981 */ /* 0x000f66000c1e1900 */
[--C-:B-1----:R-:W-:Y:S01]  /*0ee0*/  IMAD.WIDE R32, R45, 0x4, R28.reuse ;  /* 0x000000042d207825 */ /* 0x102fe200078e021c */
[----:B------:R-:W-:Y:S02]  /*0ef0*/  IADD3 R45, PT, PT, R7, R41, RZ ;  /* 0x00000029072d7210 */ /* 0x000fe40007ffe0ff */
[----:B------:R0:W5:Y:S04]  /*0f00*/  LDG.E R41, desc[UR14][R30.64] ;  /* 0x0000000e1e297981 */ /* 0x000168000c1e1900 */
[----:B------:R-:W5:Y:S01]  /*0f10*/  LDG.E R32, desc[UR14][R32.64] ;  /* 0x0000000e20207981 */ /* 0x000f62000c1e1900 */
[----:B0-----:R-:W-:-:S04]  /*0f20*/  IMAD.WIDE R30, R43, 0x4, R28 ;  /* 0x000000042b1e7825 */ /* 0x001fc800078e021c */
[----:B------:R-:W-:Y:S01]  /*0f30*/  IMAD.WIDE R28, R45, 0x4, R28 ;  /* 0x000000042d1c7825 */ /* 0x000fe200078e021c */
[----:B------:R-:W5:Y:S05]  /*0f40*/  LDG.E R43, desc[UR14][R30.64] ;  /* 0x0000000e1e2b7981 */ /* 0x000f6a000c1e1900 */
[----:B------:R-:W5:Y:S01]  /*0f50*/  LDG.E R28, desc[UR14][R28.64] ;  /* 0x0000000e1c1c7981 */ /* 0x000f62000c1e1900 */
[----:B------:R-:W-:-:S04]  /*0f60*/  UIADD3 UR20, UPT, UPT, UR20, 0x4, URZ ;  /* 0x0000000414147890 */ /* 0x000fc8000fffe0ff */
[----:B------:R-:W-:Y:S01]  /*0f70*/  UISETP.NE.AND UP0, UPT, UR20, URZ, UPT ;  /* 0x000000ff1400728c */ /* 0x000fe2000bf05270 */
[C---:B------:R-:W-:Y:S01]  /*0f80*/  IMAD R15, R9.reuse, 0x4, R15 ;  /* 0x00000004090f7824 */ /* 0x040fe200078e020f */
[C---:B------:R-:W-:Y:S01]  /*0f90*/  LEA R16, R9.reuse, R16, 0x2 ;  /* 0x0000001009107211 */ /* 0x040fe200078e10ff */
        /* <DEDUP_REMOVED lines=9> */
[----:B------:R-:W-:Y:S01]  /*1030*/  LEA R44, R9, R44, 0x2 ;  /* 0x0000002c092c7211 */ /* 0x000fe200078e10ff */
[----:B--2---:R0:W-:Y:S04]  /*1040*/  STS [R17+UR7], R39 ;  /* 0x0000002711007988 */ /* 0x0041e80008000807 */
[----:B---3--:R0:W-:Y:S04]  /*1050*/  STS [R37+UR7], R27 ;  /* 0x0000001b25007988 */ /* 0x0081e80008000807 */
[----:B----4-:R0:W-:Y:S04]  /*1060*/  STS [R10+UR7], R25 ;  /* 0x000000190a007988 */ /* 0x0101e80008000807 */
[----:B-----5:R0:W-:Y:S04]  /*1070*/  STS [R12+UR7], R41 ;  /* 0x000000290c007988 */ /* 0x0201e80008000807 */
[----:B------:R0:W-:Y:S04]  /*1080*/  STS [R23+UR7], R32 ;  /* 0x0000002017007988 */ /* 0x0001e80008000807 */
[----:B------:R0:W-:Y:S04]  /*1090*/  STS [R21+UR7], R34 ;  /* 0x0000002215007988 */ /* 0x0001e80008000807 */
[----:B------:R0:W-:Y:S04]  /*10a0*/  STS [R19+UR7], R43 ;  /* 0x0000002b13007988 */ /* 0x0001e80008000807 */
[----:B------:R0:W-:Y:S01]  /*10b0*/  STS [R11+UR7], R28 ;  /* 0x0000001c0b007988 */ /* 0x0001e20008000807 */
[----:B------:R-:W-:Y:S01]  /*10c0*/  ULEA UR7, UR16, UR7, 0x4 ;  /* 0x0000000710077291 */ /* 0x000fe2000f8e20ff */
[----:B------:R-:W-:Y:S11]  /*10d0*/  BRA.U UP0, `(.L_x_2) ;  /* 0xfffffff5001c7547 */ /* 0x000ff6000b83ffff */
[----:B------:R-:W-:-:S07]  /*10e0*/  IMAD.U32 R9, RZ, RZ, UR13 ;  /* 0x0000000dff097e24 */ /* 0x000fce000f8e00ff */
.L_x_1:
[----:B------:R-:W-:-:S09]  /*10f0*/  ULOP3.LUT UP0, UR5, UR10, 0x3, URZ, 0xc0, !UPT ;  /* 0x000000030a057892 */ /* 0x000fd2000f80c0ff */
[----:B------:R-:W-:Y:S05]  /*1100*/  BRA.U !UP0, `(.L_x_0) ;  /* 0x00000009088c7547 */ /* 0x000fea000b800000 */
[----:B------:R-:W-:Y:S01]  /*1110*/  UISETP.NE.AND UP0, UPT, UR5, 0x1, UPT ;  /* 0x000000010500788c */ /* 0x000fe2000bf05270 */
[----:B------:R-:W-:Y:S01]  /*1120*/  IMAD R8, R2, UR16, RZ ;  /* 0x0000001002087c24 */ /* 0x000fe2000f8e02ff */
[----:B------:R-:W-:Y:S02]  /*1130*/  USHF.L.U32 UR7, UR16, 0x1, URZ ;  /* 0x0000000110077899 */ /* 0x000fe400080006ff */
[----:B------:R-:W-:Y:S01]  /*1140*/  UIMAD UR4, UR9, UR16, URZ ;  /* 0x00000010090472a4 */ /* 0x000fe2000f8e02ff */
[----:B------:R-:W-:Y:S01]  /*1150*/  IMAD R8, R8, UR10, RZ ;  /* 0x0000000a08087c24 */ /* 0x000fe2000f8e02ff */
[----:B------:R-:W-:Y:S02]  /*1160*/  ULOP3.LUT UR6, UR10, 0x1, URZ, 0xc0, !UPT ;  /* 0x000000010a067892 */ /* 0x000fe4000f8ec0ff */
[----:B------:R-:W-:Y:S01]  /*1170*/  IMAD R3, R3, UR7, RZ ;  /* 0x0000000703037c24 */ /* 0x000fe2000f8e02ff */
[----:B------:R-:W-:Y:S02]  /*1180*/  UIMAD UR8, UR16, UR10, URZ ;  /* 0x0000000a100872a4 */ /* 0x000fe4000f8e02ff */
[----:B------:R-:W-:Y:S01]  /*1190*/  UISETP.NE.U32.AND UP1, UPT, UR6, 0x1, UPT ;  /* 0x000000010600788c */ /* 0x000fe2000bf25070 */
[----:B------:R-:W-:Y:S01]  /*11a0*/  IMAD R3, R3, UR10, RZ ;  /* 0x0000000a03037c24 */ /* 0x000fe2000f8e02ff */
[----:B------:R-:W-:Y:S01]  /*11b0*/  UIMAD UR4, UR4, UR10, URZ ;  /* 0x0000000a040472a4 */ /* 0x000fe2000f8e02ff */
[----:B------:R-:W-:Y:S11]  /*11c0*/  BRA.U !UP0, `(.L_x_3) ;  /* 0x00000005087c7547 */ /* 0x000ff6000b800000 */
[----:B0-----:R-:W-:Y:S01]  /*11d0*/  MOV R10, UR10 ;  /* 0x0000000a000a7c02 */ /* 0x001fe20008000f00 */
[----:B------:R-:W-:Y:S01]  /*11e0*/  IMAD R13, R9, UR16, R0 ;  /* 0x00000010090d7c24 */ /* 0x000fe2000f8e0200 */
[----:B------:R-:W-:Y:S02]  /*11f0*/  MOV R16, UR4 ;  /* 0x0000000400107c02 */ /* 0x000fe40008000f00 */
[----:B------:R-:W-:Y:S02]  /*1200*/  IABS R17, R10 ;  /* 0x0000000a00117213 */ /* 0x000fe40000000000 */
[----:B------:R-:W-:Y:S02]  /*1210*/  IABS R12, R13 ;  /* 0x0000000d000c7213 */ /* 0x000fe40000000000 */
[----:B------:R-:W0:Y:S01]  /*1220*/  I2F.RP R14, R17 ;  /* 0x00000011000e7306 */ /* 0x000e220000209400 */
[----:B------:R-:W-:Y:S02]  /*1230*/  ISETP.NE.AND P3, PT, RZ, UR10, PT ;  /* 0x0000000aff007c0c */ /* 0x000fe4000bf65270 */
[----:B------:R-:W-:-:S05]  /*1240*/  LOP3.LUT R21, RZ, UR10, RZ, 0x33, !PT ;  /* 0x0000000aff157c12 */ /* 0x000fca000f8e33ff */
[----:B0-----:R-:W0:Y:S02]  /*1250*/  MUFU.RCP R14, R14 ;  /* 0x0000000e000e7308 */ /* 0x001e240000001000 */
[----:B0-----:R-:W-:-:S06]  /*1260*/  VIADD R15, R14, 0xffffffe ;  /* 0x0ffffffe0e0f7836 */ /* 0x001fcc0000000000 */
[----:B------:R-:W0:Y:S02]  /*1270*/  F2I.FTZ.U32.TRUNC.NTZ R11, R15 ;  /* 0x0000000f000b7305 */ /* 0x000e24000021f000 */
[----:B0-----:R-:W-:-:S05]  /*1280*/  IADD3 R10, PT, PT, RZ, -R11, RZ ;  /* 0x8000000bff0a7210 */ /* 0x001fca0007ffe0ff */
[----:B------:R-:W-:Y:S02]  /*1290*/  IMAD R19, R10, R17, RZ ;  /* 0x000000110a137224 */ /* 0x000fe400078e02ff */
[----:B------:R-:W-:-:S04]  /*12a0*/  IMAD.MOV.U32 R10, RZ, RZ, RZ ;  /* 0x000000ffff0a7224 */ /* 0x000fc800078e00ff */
[----:B------:R-:W-:Y:S01]  /*12b0*/  IMAD.HI.U32 R19, R11, R19, R10 ;  /* 0x000000130b137227 */ /* 0x000fe200078e000a */
[----:B------:R-:W-:-:S04]  /*12c0*/  IADD3 R11, PT, PT, R13, UR16, RZ ;  /* 0x000000100d0b7c10 */ /* 0x000fc8000fffe0ff */
[----:B------:R-:W-:Y:S01]  /*12d0*/  IABS R14, R11 ;  /* 0x0000000b000e7213 */ /* 0x000fe20000000000 */
[----:B------:R-:W-:-:S04]  /*12e0*/  IMAD.HI.U32 R10, R19, R12, RZ ;  /* 0x0000000c130a7227 */ /* 0x000fc800078e00ff */
[----:B------:R-:W-:-:S04]  /*12f0*/  IMAD.MOV R15, RZ, RZ, -R10 ;  /* 0x000000ffff0f7224 */ /* 0x000fc800078e0a0a */
[----:B------:R-:W-:Y:S02]  /*1300*/  IMAD R10, R17, R15, R12 ;  /* 0x0000000f110a7224 */ /* 0x000fe400078e020c */
[----:B------:R-:W-:-:S03]  /*1310*/  IMAD.HI.U32 R12, R19, R14, RZ ;  /* 0x0000000e130c7227 */ /* 0x000fc600078e00ff */
[----:B------:R-:W-:Y:S02]  /*1320*/  ISETP.GT.U32.AND P0, PT, R17, R10, PT ;  /* 0x0000000a1100720c */ /* 0x000fe40003f04070 */
[----:B------:R-:W-:-:S05]  /*1330*/  IADD3 R15, PT, PT, -R12, RZ, RZ ;  /* 0x000000ff0c0f7210 */ /* 0x000fca0007ffe1ff */
[----:B------:R-:W-:-:S05]  /*1340*/  IMAD R14, R17, R15, R14 ;  /* 0x0000000f110e7224 */ /* 0x000fca00078e020e */
[----:B------:R-:W-:Y:S01]  /*1350*/  ISETP.GT.U32.AND P1, PT, R17, R14, PT ;  /* 0x0000000e1100720c */ /* 0x000fe20003f24070 */
[----:B------:R-:W-:-:S05]  /*1360*/  @!P0 IMAD.IADD R10, R10, 0x1, -R17 ;  /* 0x000000010a0a8824 */ /* 0x000fca00078e0a11 */
[----:B------:R-:W-:-:S07]  /*1370*/  ISETP.GT.U32.AND P0, PT, R17, R10, PT ;  /* 0x0000000a1100720c */ /* 0x000fce0003f04070 */
[----:B------:R-:W-:Y:S02]  /*1380*/  @!P1 IADD3 R14, PT, PT, R14, -R17, RZ ;  /* 0x800000110e0e9210 */ /* 0x000fe40007ffe0ff */
[----:B------:R-:W-:Y:S02]  /*1390*/  ISETP.GE.AND P1, PT, R13, RZ, PT ;  /* 0x000000ff0d00720c */ /* 0x000fe40003f26270 */
[----:B------:R-:W-:Y:S02]  /*13a0*/  ISETP.GT.U32.AND P2, PT, R17, R14, PT ;  /* 0x0000000e1100720c */ /* 0x000fe40003f44070 */
[----:B------:R-:W-:Y:S01]  /*13b0*/  @!P0 IMAD.IADD R10, R10, 0x1, -R17 ;  /* 0x000000010a0a8824 */ /* 0x000fe200078e0a11 */
[----:B------:R-:W-:-:S04]  /*13c0*/  ISETP.GE.AND P0, PT, R11, RZ, PT ;  /* 0x000000ff0b00720c */ /* 0x000fc80003f06270 */
[----:B------:R-:W-:Y:S02]  /*13d0*/  MOV R12, R10 ;  /* 0x0000000a000c7202 */ /* 0x000fe40000000f00 */
[----:B------:R-:W0:Y:S03]  /*13e0*/  LDC.64 R10, c[0x0][0x388] ;  /* 0x0000e200ff0a7b82 */ /* 0x000e260000000a00 */
[----:B------:R-:W-:Y:S02]  /*13f0*/  @!P1 IMAD.MOV R12, RZ, RZ, -R12 ;  /* 0x000000ffff0c9224 */ /* 0x000fe400078e0a0c */
[----:B------:R-:W-:Y:S01]  /*1400*/  @!P2 IMAD.IADD R14, R14, 0x1, -R17 ;  /* 0x000000010e0ea824 */ /* 0x000fe200078e0a11 */
[----:B------:R-:W-:Y:S02]  /*1410*/  LEA R17, R16, R13, 0x1 ;  /* 0x0000000d10117211 */ /* 0x000fe400078e08ff */
[----:B------:R-:W-:Y:S01]  /*1420*/  SEL R12, R21, R12, !P3 ;  /* 0x0000000c150c7207 */ /* 0x000fe20005800000 */
[----:B------:R-:W-:-:S02]  /*1430*/  IMAD.MOV.U32 R16, RZ, RZ, R14 ;  /* 0x000000ffff107224 */ /* 0x000fc400078e000e */
[----:B------:R-:W-:Y:S01]  /*1440*/  VIADD R19, R17, UR8 ;  /* 0x0000000811137c36 */ /* 0x000fe20008000000 */
[----:B------:R-:W-:Y:S02]  /*1450*/  IADD3 R12, PT, PT, R12, UR12, RZ ;  /* 0x0000000c0c0c7c10 */ /* 0x000fe4000fffe0ff */
[----:B------:R-:W-:Y:S02]  /*1460*/  @!P0 IADD3 R16, PT, PT, -R16, RZ, RZ ;  /* 0x000000ff10108210 */ /* 0x000fe40007ffe1ff */
[C---:B------:R-:W-:Y:S02]  /*1470*/  VIMNMX R14, PT, PT, R12.reuse, R17, PT ;  /* 0x000000110c0e7248 */ /* 0x040fe40003fe0100 */
[----:B------:R-:W-:Y:S02]  /*1480*/  SEL R16, R21, R16, !P3 ;  /* 0x0000001015107207 */ /* 0x000fe40005800000 */
[----:B------:R-:W-:Y:S01]  /*1490*/  VIMNMX R15, PT, PT, R12, R19, PT ;  /* 0x000000130c0f7248 */ /* 0x000fe20003fe0100 */
[--C-:B------:R-:W-:Y:S01]  /*14a0*/  IMAD.IADD R21, R6, 0x1, R14.reuse ;  /* 0x0000000106157824 */ /* 0x100fe200078e020e */
[----:B------:R-:W-:Y:S01]  /*14b0*/  IADD3 R16, PT, PT, R16, UR12, RZ ;  /* 0x0000000c10107c10 */ /* 0x000fe2000fffe0ff */
[----:B------:R-:W-:Y:S01]  /*14c0*/  IMAD.IADD R27, R7, 0x1, R14 ;  /* 0x00000001071b7824 */ /* 0x000fe200078e020e */
[----:B------:R-:W-:Y:S01]  /*14d0*/  IADD3 R25, PT, PT, R6, R15, RZ ;  /* 0x0000000f06197210 */ /* 0x000fe20007ffe0ff */
[----:B0-----:R-:W-:Y:S01]  /*14e0*/  IMAD.WIDE R20, R21, 0x4, R10 ;  /* 0x0000000415147825 */ /* 0x001fe200078e020a */
[----:B------:R-:W-:-:S02]  /*14f0*/  VIADDMNMX R14, R17, UR16, R16, PT ;  /* 0x00000010110e7c46 */ /* 0x000fc4000b800110 */
[----:B------:R-:W-:Y:S01]  /*1500*/  VIADDMNMX R16, R19, UR16, R16, PT ;  /* 0x0000001013107c46 */ /* 0x000fe2000b800110 */
[----:B------:R-:W-:Y:S01]  /*1510*/  IMAD.IADD R15, R7, 0x1, R15 ;  /* 0x00000001070f7824 */ /* 0x000fe200078e020f */
[CC--:B------:R-:W-:Y:S01]  /*1520*/  IADD3 R17, PT, PT, R6.reuse, R14.reuse, RZ ;  /* 0x0000000e06117210 */ /* 0x0c0fe20007ffe0ff */
[----:B------:R-:W-:Y:S01]  /*1530*/  IMAD.WIDE R24, R25, 0x4, R10 ;  /* 0x0000000419187825 */ /* 0x000fe200078e020a */
[----:B------:R-:W-:Y:S01]  /*1540*/  IADD3 R29, PT, PT, R7, R14, RZ ;  /* 0x0000000e071d7210 */ /* 0x000fe20007ffe0ff */
[----:B------:R0:W2:Y:S02]  /*1550*/  LDG.E R22, desc[UR14][R20.64] ;  /* 0x0000000e14167981 */ /* 0x0000a4000c1e1900 */
[----:B------:R-:W-:Y:S02]  /*1560*/  IMAD.IADD R19, R6, 0x1, R16 ;  /* 0x0000000106137824 */ /* 0x000fe400078e0210 */
[----:B------:R-:W-:Y:S01]  /*1570*/  IMAD.WIDE R26, R27, 0x4, R10 ;  /* 0x000000041b1a7825 */ /* 0x000fe200078e020a */
[----:B------:R-:W3:Y:S03]  /*1580*/  LDG.E R12, desc[UR14][R24.64] ;  /* 0x0000000e180c7981 */ /* 0x000ee6000c1e1900 */
[----:B------:R-:W-:Y:S01]  /*1590*/  IMAD.IADD R31, R7, 0x1, R16 ;  /* 0x00000001071f7824 */ /* 0x000fe200078e0210 */
[----:B------:R1:W4:Y:S01]  /*15a0*/  LDG.E R23, desc[UR14][R26.64] ;  /* 0x0000000e1a177981 */ /* 0x000322000c1e1900 */
[----:B------:R-:W-:-:S04]  /*15b0*/  IMAD.WIDE R14, R15, 0x4, R10 ;  /* 0x000000040f0e7825 */ /* 0x000fc800078e020a */
[--C-:B------:R-:W-:Y:S02]  /*15c0*/  IMAD.WIDE R16, R17, 0x4, R10.reuse ;  /* 0x0000000411107825 */ /* 0x100fe400078e020a */
[----:B------:R-:W5:Y:S02]  /*15d0*/  LDG.E R15, desc[UR14][R14.64] ;  /* 0x0000000e0e0f7981 */ /* 0x000f64000c1e1900 */
[--C-:B------:R-:W-:Y:S02]  /*15e0*/  IMAD.WIDE R18, R19, 0x4, R10.reuse ;  /* 0x0000000413127825 */ /* 0x100fe400078e020a */
[----:B------:R1:W5:Y:S02]  /*15f0*/  LDG.E R16, desc[UR14][R16.64] ;  /* 0x0000000e10107981 */ /* 0x000364000c1e1900 */
[--C-:B0-----:R-:W-:Y:S02]  /*1600*/  IMAD.WIDE R20, R29, 0x4, R10.reuse ;  /* 0x000000041d147825 */ /* 0x101fe400078e020a */
[----:B------:R0:W5:Y:S02]  /*1610*/  LDG.E R18, desc[UR14][R18.64] ;  /* 0x0000000e12127981 */ /* 0x000164000c1e1900 */
[----:B------:R-:W-:-:S02]  /*1620*/  IMAD.WIDE R10, R31, 0x4, R10 ;  /* 0x000000041f0a7825 */ /* 0x000fc400078e020a */
[----:B------:R-:W5:Y:S04]  /*1630*/  LDG.E R20, desc[UR14][R20.64] ;  /* 0x0000000e14147981 */ /* 0x000f68000c1e1900 */
[----:B------:R0:W5:Y:S01]  /*1640*/  LDG.E R24, desc[UR14][R10.64] ;  /* 0x0000000e0a187981 */ /* 0x000162000c1e1900 */
[----:B------:R-:W0:Y:S08]  /*1650*/  S2UR UR6, SR_CgaCtaId ;  /* 0x00000000000679c3 */ /* 0x000e300000008800 */
[----:B------:R-:W0:Y:S01]  /*1660*/  LDC R28, c[0x0][0x360] ;  /* 0x0000d800ff1c7b82 */ /* 0x000e220000000800 */
[----:B------:R-:W-:Y:S01]  /*1670*/  UMOV UR5, 0x400 ;  /* 0x0000040000057882 */ /* 0x000fe20000000000 */
[----:B------:R-:W-:Y:S01]  /*1680*/  LEA R13, R8, R13, 0x1 ;  /* 0x0000000d080d7211 */ /* 0x000fe200078e08ff */
[----:B-1----:R-:W-:Y:S01]  /*1690*/  IMAD.U32 R26, RZ, RZ, UR8 ;  /* 0x00000008ff1a7e24 */ /* 0x002fe2000f8e00ff */
[----:B0-----:R-:W-:-:S06]  /*16a0*/  ULEA UR5, UR6, UR5, 0x18 ;  /* 0x0000000506057291 */ /* 0x001fcc000f8ec0ff */
[----:B------:R-:W-:-:S04]  /*16b0*/  LEA R25, R13, UR5, 0x2 ;  /* 0x000000050d197c11 */ /* 0x000fc8000f8e10ff */
[-C--:B------:R-:W-:Y:S01]  /*16c0*/  LEA R17, R28, R25.reuse, 0x2 ;  /* 0x000000191c117211 */ /* 0x080fe200078e10ff */
[C---:B------:R-:W-:Y:S01]  /*16d0*/  IMAD R14, R3.reuse, 0x4, R25 ;  /* 0x00000004030e7824 */ /* 0x040fe200078e0219 */
[C---:B------:R-:W-:Y:S02]  /*16e0*/  LEA R13, R26.reuse, R25, 0x2 ;  /* 0x000000191a0d7211 */ /* 0x040fe400078e10ff */
[----:B------:R-:W-:Y:S01]  /*16f0*/  LEA R19, R3, R17, 0x2 ;  /* 0x0000001103137211 */ /* 0x000fe200078e10ff */
[C---:B------:R-:W-:Y:S02]  /*1700*/  IMAD R10, R26.reuse, 0x4, R14 ;  /* 0x000000041a0a7824 */ /* 0x040fe400078e020e */
[C---:B------:R-:W-:Y:S01]  /*1710*/  IMAD R11, R26.reuse, 0x4, R17 ;  /* 0x000000041a0b7824 */ /* 0x040fe200078e0211 */
[----:B------:R-:W-:Y:S01]  /*1720*/  LEA R21, R26, R19, 0x2 ;  /* 0x000000131a157211 */ /* 0x000fe200078e10ff */
[----:B------:R-:W-:Y:S01]  /*1730*/  VIADD R9, R9, 0x2 ;  /* 0x0000000209097836 */ /* 0x000fe20000000000 */
[----:B--2---:R1:W-:Y:S04]  /*1740*/  STS [R25], R22 ;  /* 0x0000001619007388 */ /* 0x0043e80000000800 */
[----:B---3--:R1:W-:Y:S04]  /*1750*/  STS [R13], R12 ;  /* 0x0000000c0d007388 */ /* 0x0083e80000000800 */
[----:B----4-:R1:W-:Y:S04]  /*1760*/  STS [R14], R23 ;  /* 0x000000170e007388 */ /* 0x0103e80000000800 */
[----:B-----5:R1:W-:Y:S04]  /*1770*/  STS [R10], R15 ;  /* 0x0000000f0a007388 */ /* 0x0203e80000000800 */
[----:B------:R1:W-:Y:S04]  /*1780*/  STS [R17], R16 ;  /* 0x0000001011007388 */ /* 0x0003e80000000800 */
[----:B------:R1:W-:Y:S04]  /*1790*/  STS [R11], R18 ;  /* 0x000000120b007388 */ /* 0x0003e80000000800 */
[----:B------:R1:W-:Y:S04]  /*17a0*/  STS [R19], R20 ;  /* 0x0000001413007388 */ /* 0x0003e80000000800 */
[----:B------:R1:W-:Y:S02]  /*17b0*/  STS [R21], R24 ;  /* 0x0000001815007388 */ /* 0x0003e40000000800 */
.L_x_3:
[----:B------:R-:W-:Y:S05]  /*17c0*/  BRA.U UP1, `(.L_x_0) ;  /* 0x0000000101dc7547 */ /* 0x000fea000b800000 */
[----:B01----:R-:W-:Y:S01]  /*17d0*/  MOV R10, UR10 ;  /* 0x0000000a000a7c02 */ /* 0x003fe20008000f00 */
[----:B------:R-:W-:Y:S01]  /*17e0*/  IMAD R21, R9, UR16, R0 ;  /* 0x0000001009157c24 */ /* 0x000fe2000f8e0200 */
[----:B------:R-:W-:Y:S02]  /*17f0*/  ISETP.NE.AND P2, PT, RZ, UR10, PT ;  /* 0x0000000aff007c0c */ /* 0x000fe4000bf45270 */
[----:B------:R-:W-:Y:S01]  /*1800*/  IABS R12, R10 ;  /* 0x0000000a000c7213 */ /* 0x000fe20000000000 */
[----:B------:R-:W-:Y:S01]  /*1810*/  IMAD.MOV.U32 R10, RZ, RZ, RZ ;  /* 0x000000ffff0a7224 */ /* 0x000fe200078e00ff */
[----:B------:R-:W-:Y:S02]  /*1820*/  IABS R14, R21 ;  /* 0x00000015000e7213 */ /* 0x000fe40000000000 */
[----:B------:R-:W0:Y:S01]  /*1830*/  I2F.RP R13, R12 ;  /* 0x0000000c000d7306 */ /* 0x000e220000209400 */
[----:B------:R-:W-:-:S07]  /*1840*/  ISETP.GE.AND P1, PT, R21, RZ, PT ;  /* 0x000000ff1500720c */ /* 0x000fce0003f26270 */
[----:B0-----:R-:W0:Y:S02]  /*1850*/  MUFU.RCP R13, R13 ;  /* 0x0000000d000d7308 */ /* 0x001e240000001000 */
[----:B0-----:R-:W-:-:S06]  /*1860*/  VIADD R11, R13, 0xffffffe ;  /* 0x0ffffffe0d0b7836 */ /* 0x001fcc0000000000 */
[----:B------:R-:W0:Y:S02]  /*1870*/  F2I.FTZ.U32.TRUNC.NTZ R11, R11 ;  /* 0x0000000b000b7305 */ /* 0x000e24000021f000 */
[----:B0-----:R-:W-:-:S05]  /*1880*/  IADD3 R15, PT, PT, RZ, -R11, RZ ;  /* 0x8000000bff0f7210 */ /* 0x001fca0007ffe0ff */
[----:B------:R-:W-:-:S04]  /*1890*/  IMAD R9, R15, R12, RZ ;  /* 0x0000000c0f097224 */ /* 0x000fc800078e02ff */
[----:B------:R-:W-:Y:S01]  /*18a0*/  IMAD.HI.U32 R9, R11, R9, R10 ;  /* 0x000000090b097227 */ /* 0x000fe200078e000a */
[----:B------:R-:W-:-:S05]  /*18b0*/  MOV R10, R14 ;  /* 0x0000000e000a7202 */ /* 0x000fca0000000f00 */
[----:B------:R-:W-:-:S04]  /*18c0*/  IMAD.HI.U32 R9, R9, R10, RZ ;  /* 0x0000000a09097227 */ /* 0x000fc800078e00ff */
[----:B------:R-:W-:-:S04]  /*18d0*/  IMAD.MOV R9, RZ, RZ, -R9 ;  /* 0x000000ffff097224 */ /* 0x000fc800078e0a09 */
[C---:B------:R-:W-:Y:S02]  /*18e0*/  IMAD R9, R12.reuse, R9, R10 ;  /* 0x000000090c097224 */ /* 0x040fe400078e020a */
[----:B------:R-:W0:Y:S03]  /*18f0*/  LDC.64 R10, c[0x0][0x388] ;  /* 0x0000e200ff0a7b82 */ /* 0x000e260000000a00 */
[----:B------:R-:W-:-:S13]  /*1900*/  ISETP.GT.U32.AND P0, PT, R12, R9, PT ;  /* 0x000000090c00720c */ /* 0x000fda0003f04070 */
[----:B------:R-:W-:-:S04]  /*1910*/  @!P0 IADD3 R9, PT, PT, R9, -R12, RZ ;  /* 0x8000000c09098210 */ /* 0x000fc80007ffe0ff */
[----:B------:R-:W-:-:S13]  /*1920*/  ISETP.GT.U32.AND P0, PT, R12, R9, PT ;  /* 0x000000090c00720c */ /* 0x000fda0003f04070 */
[----:B------:R-:W-:Y:S02]  /*1930*/  @!P0 IMAD.IADD R9, R9, 0x1, -R12 ;  /* 0x0000000109098824 */ /* 0x000fe400078e0a0c */
[----:B------:R-:W-:-:S03]  /*1940*/  IMAD.U32 R12, RZ, RZ, UR4 ;  /* 0x00000004ff0c7e24 */ /* 0x000fc6000f8e00ff */
[----:B------:R-:W-:Y:S02]  /*1950*/  @!P1 IADD3 R9, PT, PT, -R9, RZ, RZ ;  /* 0x000000ff09099210 */ /* 0x000fe40007ffe1ff */
[----:B------:R-:W-:Y:S02]  /*1960*/  @!P2 LOP3.LUT R9, RZ, UR10, RZ, 0x33, !PT ;  /* 0x0000000aff09ac12 */ /* 0x000fe4000f8e33ff */
[----:B------:R-:W-:-:S03]  /*1970*/  LEA R12, R12, R21, 0x1 ;  /* 0x000000150c0c7211 */ /* 0x000fc600078e08ff */
[----:B------:R-:W-:-:S05]  /*1980*/  VIADD R9, R9, UR12 ;  /* 0x0000000c09097c36 */ /* 0x000fca0008000000 */
[----:B------:R-:W-:Y:S02]  /*1990*/  VIMNMX R13, PT, PT, R9, R12, PT ;  /* 0x0000000c090d7248 */ /* 0x000fe40003fe0100 */
[----:B------:R-:W-:Y:S02]  /*19a0*/  VIADDMNMX R9, R12, UR8, R9, PT ;  /* 0x000000080c097c46 */ /* 0x000fe4000b800109 */
[CC--:B------:R-:W-:Y:S02]  /*19b0*/  IADD3 R15, PT, PT, R6.reuse, R13.reuse, RZ ;  /* 0x0000000d060f7210 */ /* 0x0c0fe40007ffe0ff */
[C---:B------:R-:W-:Y:S01]  /*19c0*/  IADD3 R19, PT, PT, R7.reuse, R13, RZ ;  /* 0x0000000d07137210 */ /* 0x040fe20007ffe0ff */
[--C-:B------:R-:W-:Y:S02]  /*19d0*/  IMAD.IADD R17, R6, 0x1, R9.reuse ;  /* 0x0000000106117824 */ /* 0x100fe400078e0209 */
[----:B------:R-:W-:Y:S02]  /*19e0*/  IMAD.IADD R9, R7, 0x1, R9 ;  /* 0x0000000107097824 */ /* 0x000fe400078e0209 */
[----:B0-----:R-:W-:-:S04]  /*19f0*/  IMAD.WIDE R6, R15, 0x4, R10 ;  /* 0x000000040f067825 */ /* 0x001fc800078e020a */
[--C-:B------:R-:W-:Y:S02]  /*1a00*/  IMAD.WIDE R12, R17, 0x4, R10.reuse ;  /* 0x00000004110c7825 */ /* 0x100fe400078e020a */
[----:B------:R0:W2:Y:S02]  /*1a10*/  LDG.E R6, desc[UR14][R6.64] ;  /* 0x0000000e06067981 */ /* 0x0000a4000c1e1900 */
[--C-:B------:R-:W-:Y:S02]  /*1a20*/  IMAD.WIDE R14, R19, 0x4, R10.reuse ;  /* 0x00000004130e7825 */ /* 0x100fe400078e020a */
[----:B------:R-:W3:Y:S02]  /*1a30*/  LDG.E R12, desc[UR14][R12.64] ;  /* 0x0000000e0c0c7981 */ /* 0x000ee4000c1e1900 */
[----:B------:R-:W-:Y:S02]  /*1a40*/  IMAD.WIDE R10, R9, 0x4, R10 ;  /* 0x00000004090a7825 */ /* 0x000fe400078e020a */
[----:B------:R-:W4:Y:S04]  /*1a50*/  LDG.E R14, desc[UR14][R14.64] ;  /* 0x0000000e0e0e7981 */ /* 0x000f28000c1e1900 */
[----:B------:R-:W5:Y:S01]  /*1a60*/  LDG.E R10, desc[UR14][R10.64] ;  /* 0x0000000e0a0a7981 */ /* 0x000f62000c1e1900 */
[----:B------:R-:W1:Y:S01]  /*1a70*/  S2UR UR5, SR_CgaCtaId ;  /* 0x00000000000579c3 */ /* 0x000e620000008800 */
[----:B------:R-:W-:Y:S01]  /*1a80*/  UMOV UR4, 0x400 ;  /* 0x0000040000047882 */ /* 0x000fe20000000000 */
[----:B------:R-:W-:Y:S01]  /*1a90*/  LEA R8, R8, R21, 0x1 ;  /* 0x0000001508087211 */ /* 0x000fe200078e08ff */
[----:B------:R-:W-:Y:S01]  /*1aa0*/  IMAD.U32 R16, RZ, RZ, UR8 ;  /* 0x00000008ff107e24 */ /* 0x000fe2000f8e00ff */
[----:B-1----:R-:W-:-:S06]  /*1ab0*/  ULEA UR4, UR5, UR4, 0x18 ;  /* 0x0000000405047291 */ /* 0x002fcc000f8ec0ff */
[----:B------:R-:W-:-:S04]  /*1ac0*/  LEA R8, R8, UR4, 0x2 ;  /* 0x0000000408087c11 */ /* 0x000fc8000f8e10ff */
[----:B------:R-:W-:Y:S01]  /*1ad0*/  LEA R9, R3, R8, 0x2 ;  /* 0x0000000803097211 */ /* 0x000fe200078e10ff */
[----:B------:R-:W-:-:S03]  /*1ae0*/  IMAD R3, R16, 0x4, R8 ;  /* 0x0000000410037824 */ /* 0x000fc600078e0208 */
[----:B0-----:R-:W-:Y:S01]  /*1af0*/  LEA R7, R16, R9, 0x2 ;  /* 0x0000000910077211 */ /* 0x001fe200078e10ff */
[----:B--2---:R2:W-:Y:S04]  /*1b00*/  STS [R8], R6 ;  /* 0x0000000608007388 */ /* 0x0045e80000000800 */
[----:B---3--:R2:W-:Y:S04]  /*1b10*/  STS [R3], R12 ;  /* 0x0000000c03007388 */ /* 0x0085e80000000800 */
[----:B----4-:R2:W-:Y:S04]  /*1b20*/  STS [R9], R14 ;  /* 0x0000000e09007388 */ /* 0x0105e80000000800 */
[----:B-----5:R2:W-:Y:S02]  /*1b30*/  STS [R7], R10 ;  /* 0x0000000a07007388 */ /* 0x0205e40000000800 */
.L_x_0:
[----:B------:R-:W-:Y:S01]  /*1b40*/  BAR.SYNC.DEFER_BLOCKING 0x0 ;  /* 0x0000000000007b1d */ /* 0x000fe20000010000 */
[----:B------:R-:W-:-:S06]  /*1b50*/  UISETP.GE.AND UP0, UPT, UR10, 0x1, UPT ;  /* 0x000000010a00788c */ /* 0x000fcc000bf06270 */
[----:B------:R-:W-:-:S13]  /*1b60*/  PLOP3.LUT P0, PT, PT, PT, UP0, 0x80, 0x8 ;  /* 0x000000000008781c */ /* 0x000fda0003f0f008 */
[----:B------:R-:W-:Y:S05]  /*1b70*/  @!P0 EXIT ;  /* 0x000000000000894d */ /* 0x000fea0003800000 */
[----:B-1----:R-:W1:Y:S01]  /*1b80*/  LDC R16, c[0x0][0x390] ;  /* 0x0000e400ff107b82 */ /* 0x002e620000000800 */
[----:B------:R-:W-:Y:S01]  /*1b90*/  UIADD3 UR4, UPT, UPT, UR10, -0x1, URZ ;  /* 0xffffffff0a047890 */ /* 0x000fe2000fffe0ff */
[----:B--2---:R-:W-:Y:S01]  /*1ba0*/  IMAD.MOV.U32 R6, RZ, RZ, RZ ;  /* 0x000000ffff067224 */ /* 0x004fe200078e00ff */
[----:B------:R-:W-:Y:S02]  /*1bb0*/  USHF.L.U32 UR5, UR16, 0x1, URZ ;  /* 0x0000000110057899 */ /* 0x000fe400080006ff */
[----:B------:R-:W-:Y:S02]  /*1bc0*/  UISETP.GE.U32.AND UP0, UPT, UR4, 0x3, UPT ;  /* 0x000000030400788c */ /* 0x000fe4000bf06070 */
[----:B------:R-:W-:Y:S02]  /*1bd0*/  USHF.L.U32 UR7, UR10, 0x1, URZ ;  /* 0x000000010a077899 */ /* 0x000fe400080006ff */
[----:B------:R-:W-:Y:S01]  /*1be0*/  IMAD R2, R2, UR5, RZ ;  /* 0x0000000502027c24 */ /* 0x000fe2000f8e02ff */
[----:B------:R-:W-:-:S02]  /*1bf0*/  ULOP3.LUT UR8, UR10, 0x3, URZ, 0xc0, !UPT ;  /* 0x000000030a087892 */ /* 0x000fc4000f8ec0ff */
[----:B------:R-:W-:Y:S02]  /*1c00*/  UIMAD UR6, UR5, UR10, URZ ;  /* 0x0000000a050672a4 */ /* 0x000fe4000f8e02ff */
[----:B------:R-:W-:Y:S02]  /*1c10*/  IMAD R2, R2, UR10, RZ ;  /* 0x0000000a02027c24 */ /* 0x000fe4000f8e02ff */
[----:B-1----:R-:W-:-:S04]  /*1c20*/  IMAD R8, R16, UR10, RZ ;  /* 0x0000000a10087c24 */ /* 0x002fc8000f8e02ff */
[----:B------:R-:W-:Y:S01]  /*1c30*/  IMAD R3, R5, R8, RZ ;  /* 0x0000000805037224 */ /* 0x000fe200078e02ff */
[----:B------:R-:W-:Y:S06]  /*1c40*/  BRA.U !UP0, `(.L_x_4) ;  /* 0x0000000d08dc7547 */ /* 0x000fec000b800000 */
[----:B------:R-:W1:Y:S01]  /*1c50*/  LDC R7, c[0x0][0x360] ;  /* 0x0000d800ff077b82 */ /* 0x000e620000000800 */
[----:B------:R-:W-:Y:S01]  /*1c60*/  UIMAD UR11, UR9, UR16, URZ ;  /* 0x00000010090b72a4 */ /* 0x000fe2000f8e02ff */
[C---:B0-----:R-:W-:Y:S01]  /*1c70*/  IADD3 R12, PT, PT, R0.reuse, UR5, RZ ;  /* 0x00000005000c7c10 */ /* 0x041fe2000fffe0ff */
[----:B------:R-:W-:Y:S01]  /*1c80*/  UIMAD UR4, UR9, UR10, URZ ;  /* 0x0000000a090472a4 */ /* 0x000fe2000f8e02ff */
[----:B------:R-:W-:Y:S01]  /*1c90*/  IADD3 R24, PT, PT, R3, R0, RZ ;  /* 0x0000000003187210 */ /* 0x000fe20007ffe0ff */
[----:B------:R-:W-:Y:S01]  /*1ca0*/  ULOP3.LUT UR13, UR10, 0x7ffffffc, URZ, 0xc0, !UPT ;  /* 0x7ffffffc0a0d7892 */ /* 0x000fe2000f8ec0ff */
[----:B------:R-:W-:Y:S01]  /*1cb0*/  VIADD R10, R0, UR16 ;  /* 0x00000010000a7c36 */ /* 0x000fe20008000000 */
[----:B------:R-:W-:Y:S01]  /*1cc0*/  UIMAD UR5, UR4, UR16, UR16 ;  /* 0x00000010040572a4 */ /* 0x000fe2000f8e0210 */
[----:B------:R-:W-:Y:S01]  /*1cd0*/  IMAD R11, R5, R16, UR11 ;  /* 0x0000000b050b7e24 */ /* 0x000fe2000f8e0210 */
[----:B------:R-:W-:Y:S01]  /*1ce0*/  UIADD3 UR9, UPT, UPT, UR4, 0x2, URZ ;  /* 0x0000000204097890 */ /* 0x000fe2000fffe0ff */
[----:B------:R-:W-:Y:S01]  /*1cf0*/  IMAD.MOV.U32 R9, RZ, RZ, R4 ;  /* 0x000000ffff097224 */ /* 0x000fe200078e0004 */
[----:B------:R-:W-:Y:S01]  /*1d00*/  UIADD3 UR4, UPT, UPT, UR4, 0x3, URZ ;  /* 0x0000000304047890 */ /* 0x000fe2000fffe0ff */
[----:B------:R-:W-:Y:S01]  /*1d10*/  IMAD R18, R11, UR10, R0 ;  /* 0x0000000a0b127c24 */ /* 0x000fe2000f8e0200 */
[----:B------:R-:W-:Y:S01]  /*1d20*/  IADD3 R20, PT, PT, R24, UR5, RZ ;  /* 0x0000000518147c10 */ /* 0x000fe2000fffe0ff */
[----:B------:R-:W-:Y:S01]  /*1d30*/  IMAD.U32 R6, RZ, RZ, UR13 ;  /* 0x0000000dff067e24 */ /* 0x000fe2000f8e00ff */
[----:B------:R-:W-:Y:S01]  /*1d40*/  MOV R14, R0 ;  /* 0x00000000000e7202 */ /* 0x000fe20000000f00 */
[----:B------:R-:W-:Y:S01]  /*1d50*/  VIADD R11, R0, UR5 ;  /* 0x00000005000b7c36 */ /* 0x000fe20008000000 */
[----:B------:R-:W0:Y:S01]  /*1d60*/  LDCU UR12, c[0x0][0x394] ;  /* 0x00007280ff0c77ac */ /* 0x000e220008000800 */
[----:B------:R-:W-:Y:S01]  /*1d70*/  UIADD3 UR11, UPT, UPT, -UR13, URZ, URZ ;  /* 0x000000ff0d0b7290 */ /* 0x000fe2000fffe1ff */
[----:B-1----:R-:W-:-:S02]  /*1d80*/  IMAD R22, R7, UR9, R24 ;  /* 0x0000000907167c24 */ /* 0x002fc4000f8e0218 */
[C---:B------:R-:W-:Y:S02]  /*1d90*/  IMAD R16, R7.reuse, 0x3, R0 ;  /* 0x0000000307107824 */ /* 0x040fe400078e0200 */
[C---:B------:R-:W-:Y:S02]  /*1da0*/  IMAD R24, R7.reuse, UR4, R24 ;  /* 0x0000000407187c24 */ /* 0x040fe4000f8e0218 */
[C-C-:B------:R-:W-:Y:S02]  /*1db0*/  IMAD R13, R7.reuse, UR9, R0.reuse ;  /* 0x00000009070d7c24 */ /* 0x140fe4000f8e0200 */
[----:B0-----:R-:W-:-:S07]  /*1dc0*/  IMAD R15, R7, UR4, R0 ;  /* 0x00000004070f7c24 */ /* 0x001fce000f8e0200 */
.L_x_13:
[-C--:B------:R-:W-:Y:S01]  /*1dd0*/  ISETP.GE.AND P1, PT, R9, R8.reuse, PT ;  /* 0x000000080900720c */ /* 0x080fe20003f26270 */
[----:B------:R-:W-:Y:S01]  /*1de0*/  BSSY.RECONVERGENT B0, `(.L_x_5) ;  /* 0x0000038000007945 */ /* 0x000fe20003800200 */
[-C--:B------:R-:W-:Y:S02]  /*1df0*/  ISETP.GE.AND P2, PT, R11, R8.reuse, PT ;  /* 0x000000080b00720c */ /* 0x080fe40003f46270 */
[----:B------:R-:W-:Y:S02]  /*1e00*/  ISETP.GE.OR P1, PT, R5, UR12, P1 ;  /* 0x0000000c05007c0c */ /* 0x000fe40008f26670 */
[-C--:B------:R-:W-:Y:S02]  /*1e10*/  ISETP.GE.AND P3, PT, R13, R8.reuse, PT ;  /* 0x000000080d00720c */ /* 0x080fe40003f66270 */
[----:B------:R-:W-:Y:S02]  /*1e20*/  ISETP.GE.AND P0, PT, R15, R8, PT ;  /* 0x000000080f00720c */ /* 0x000fe40003f06270 */
[----:B------:R-:W-:-:S02]  /*1e30*/  ISETP.GE.OR P2, PT, R5, UR12, P2 ;  /* 0x0000000c05007c0c */ /* 0x000fc40009746670 */
[C---:B------:R-:W-:Y:S02]  /*1e40*/  ISETP.GE.OR P3, PT, R5.reuse, UR12, P3 ;  /* 0x0000000c05007c0c */ /* 0x040fe40009f66670 */
[----:B------:R-:W-:-:S03]  /*1e50*/  ISETP.GE.OR P0, PT, R5, UR12, P0 ;  /* 0x0000000c05007c0c */ /* 0x000fc60008706670 */
[----:B0123--:R-:W-:Y:S10]  /*1e60*/  @P1 BRA `(.L_x_6) ;  /* 0x0000000000bc1947 */ /* 0x00fff40003800000 */
[----:B------:R-:W0:Y:S01]  /*1e70*/  LDC R17, c[0x0][0x3a0] ;  /* 0x0000e800ff117b82 */ /* 0x000e220000000800 */
[----:B------:R-:W-:Y:S01]  /*1e80*/  HFMA2 R26, -RZ, RZ, 0, 0 ;  /* 0x00000000ff1a7431 */ /* 0x000fe200000001ff */
[----:B------:R-:W-:Y:S01]  /*1e90*/  IABS R21, R14 ;  /* 0x0000000e00157213 */ /* 0x000fe20000000000 */
[----:B------:R-:W-:-:S05]  /*1ea0*/  UMOV UR4, 0x400 ;  /* 0x0000040000047882 */ /* 0x000fca0000000000 */
[----:B------:R-:W1:Y:S01]  /*1eb0*/  S2UR UR5, SR_CgaCtaId ;  /* 0x00000000000579c3 */ /* 0x000e620000008800 */
[----:B0-----:R-:W-:-:S04]  /*1ec0*/  IABS R28, R17 ;  /* 0x00000011001c7213 */ /* 0x001fc80000000000 */
[----:B------:R-:W0:Y:S01]  /*1ed0*/  I2F.RP R23, R28 ;  /* 0x0000001c00177306 */ /* 0x000e220000209400 */
[----:B-1----:R-:W-:-:S07]  /*1ee0*/  ULEA UR4, UR5, UR4, 0x18 ;  /* 0x0000000405047291 */ /* 0x002fce000f8ec0ff */
[----:B0-----:R-:W0:Y:S02]  /*1ef0*/  MUFU.RCP R23, R23 ;  /* 0x0000001700177308 */ /* 0x001e240000001000 */
[----:B0-----:R-:W-:-:S06]  /*1f00*/  IADD3 R27, PT, PT, R23, 0xffffffe, RZ ;  /* 0x0ffffffe171b7810 */ /* 0x001fcc0007ffe0ff */
[----:B------:R-:W0:Y:S02]  /*1f10*/  F2I.FTZ.U32.TRUNC.NTZ R27, R27 ;  /* 0x0000001b001b7305 */ /* 0x000e24000021f000 */
[----:B0-----:R-:W-:-:S04]  /*1f20*/  IMAD.MOV R19, RZ, RZ, -R27 ;  /* 0x000000ffff137224 */ /* 0x001fc800078e0a1b */
[----:B------:R-:W-:-:S04]  /*1f30*/  IMAD R19, R19, R28, RZ ;  /* 0x0000001c13137224 */ /* 0x000fc800078e02ff */
[----:B------:R-:W-:-:S06]  /*1f40*/  IMAD.HI.U32 R26, R27, R19, R26 ;  /* 0x000000131b1a7227 */ /* 0x000fcc00078e001a */
[----:B------:R-:W-:-:S04]  /*1f50*/  IMAD.HI.U32 R19, R26, R21, RZ ;  /* 0x000000151a137227 */ /* 0x000fc800078e00ff */
[----:B------:R-:W-:-:S04]  /*1f60*/  IMAD.MOV R26, RZ, RZ, -R19 ;  /* 0x000000ffff1a7224 */ /* 0x000fc800078e0a13 */
[----:B------:R-:W-:-:S05]  /*1f70*/  IMAD R21, R28, R26, R21 ;  /* 0x0000001a1c157224 */ /* 0x000fca00078e0215 */
[----:B------:R-:W-:-:S13]  /*1f80*/  ISETP.GT.U32.AND P5, PT, R28, R21, PT ;  /* 0x000000151c00720c */ /* 0x000fda0003fa4070 */
[-C--:B------:R-:W-:Y:S01]  /*1f90*/  @!P5 IADD3 R21, PT, PT, R21, -R28.reuse, RZ ;  /* 0x8000001c1515d210 */ /* 0x080fe20007ffe0ff */
[----:B------:R-:W-:Y:S01]  /*1fa0*/  @!P5 VIADD R19, R19, 0x1 ;  /* 0x000000011313d836 */ /* 0x000fe20000000000 */
[----:B------:R-:W-:Y:S02]  /*1fb0*/  ISETP.NE.AND P5, PT, R17, RZ, PT ;  /* 0x000000ff1100720c */ /* 0x000fe40003fa5270 */
[----:B------:R-:W-:Y:S02]  /*1fc0*/  ISETP.GE.U32.AND P4, PT, R21, R28, PT ;  /* 0x0000001c1500720c */ /* 0x000fe40003f86070 */
[----:B------:R-:W-:-:S04]  /*1fd0*/  LOP3.LUT R21, R14, R17, RZ, 0x3c, !PT ;  /* 0x000000110e157212 */ /* 0x000fc800078e3cff */
[----:B------:R-:W-:Y:S02]  /*1fe0*/  ISETP.GE.AND P1, PT, R21, RZ, PT ;  /* 0x000000ff1500720c */ /* 0x000fe40003f26270 */
[----:B------:R-:W-:-:S05]  /*1ff0*/  MOV R21, UR6 ;  /* 0x0000000600157c02 */ /* 0x000fca0008000f00 */
[----:B------:R-:W-:-:S06]  /*2000*/  @P4 IADD3 R19, PT, PT, R19, 0x1, RZ ;  /* 0x0000000113134810 */ /* 0x000fcc0007ffe0ff */
[----:B------:R-:W-:Y:S01]  /*2010*/  @!P1 IMAD.MOV R19, RZ, RZ, -R19 ;  /* 0x000000ffff139224 */ /* 0x000fe200078e0a13 */
[----:B------:R-:W-:-:S04]  /*2020*/  @!P5 LOP3.LUT R19, RZ, R17, RZ, 0x33, !PT ;  /* 0x00000011ff13d212 */ /* 0x000fc800078e33ff */
[----:B------:R-:W-:-:S05]  /*2030*/  IADD3 R26, PT, PT, -R19, RZ, RZ ;  /* 0x000000ff131a7210 */ /* 0x000fca0007ffe1ff */
[----:B------:R-:W-:-:S04]  /*2040*/  IMAD R26, R17, R26, R14 ;  /* 0x0000001a111a7224 */ /* 0x000fc800078e020e */
[----:B------:R-:W-:Y:S02]  /*2050*/  IMAD R19, R19, UR7, R26 ;  /* 0x0000000713137c24 */ /* 0x000fe4000f8e021a */
[----:B------:R-:W0:Y:S02]  /*2060*/  LDC.64 R26, c[0x0][0x380] ;  /* 0x0000e000ff1a7b82 */ /* 0x000e240000000a00 */
[----:B------:R-:W-:-:S05]  /*2070*/  IMAD R19, R2, 0x2, R19 ;  /* 0x0000000202137824 */ /* 0x000fca00078e0213 */
[----:B------:R-:W-:-:S04]  /*2080*/  LEA R28, R19, UR4, 0x2 ;  /* 0x00000004131c7c11 */ /* 0x000fc8000f8e10ff */
[----:B------:R-:W-:Y:S01]  /*2090*/  LEA R30, R21, R28, 0x2 ;  /* 0x0000001c151e7211 */ /* 0x000fe200078e10ff */
[C---:B------:R-:W-:Y:S02]  /*20a0*/  IMAD R19, R17.reuse, 0x4, R28 ;  /* 0x0000000411137824 */ /* 0x040fe400078e021c */
[----:B------:R-:W-:Y:S02]  /*20b0*/  LDS R28, [R28] ;  /* 0x000000001c1c7984 */ /* 0x000fe40000000800 */
[----:B------:R-:W-:Y:S02]  /*20c0*/  IMAD R21, R17, 0x4, R30 ;  /* 0x0000000411157824 */ /* 0x000fe400078e021e */
[----:B------:R-:W1:Y:S04]  /*20d0*/  LDS R19, [R19] ;  /* 0x0000000013137984 */ /* 0x000e680000000800 */
[----:B------:R-:W2:Y:S01]  /*20e0*/  LDS R30, [R30] ;  /* 0x000000001e1e7984 */ /* 0x000ea20000000800 */
[----:B0-----:R-:W-:-:S03]  /*20f0*/  IMAD.WIDE R26, R18, 0x4, R26 ;  /* 0x00000004121a7825 */ /* 0x001fc600078e021a */
[----:B------:R-:W0:Y:S01]  /*2100*/  LDS R32, [R21] ;  /* 0x0000000015207984 */ /* 0x000e220000000800 */
[----:B-1----:R-:W-:-:S04]  /*2110*/  FADD R17, R28, R19 ;  /* 0x000000131c117221 */ /* 0x002fc80000000000 */
[----:B--2---:R-:W-:-:S04]  /*2120*/  FADD R17, R17, R30 ;  /* 0x0000001e11117221 */ /* 0x004fc80000000000 */
[----:B0-----:R-:W-:-:S04]  /*2130*/  FADD R17, R17, R32 ;  /* 0x0000002011117221 */ /* 0x001fc80000000000 */
[----:B------:R-:W-:-:S05]  /*2140*/  FMUL R17, R17, 0.25 ;  /* 0x3e80000011117820 */ /* 0x000fca0000400000 */
[----:B------:R0:W-:Y:S02]  /*2150*/  STG.E desc[UR14][R26.64], R17 ;  /* 0x000000111a007986 */ /* 0x0001e4000c10190e */
.L_x_6:
[----:B------:R-:W-:Y:S05]  /*2160*/  BSYNC.RECONVERGENT B0 ;  /* 0x0000000000007941 */ /* 0x000fea0003800200 */
.L_x_5:
[----:B------:R-:W-:Y:S04]  /*2170*/  BSSY.RECONVERGENT B0, `(.L_x_7) ;  /* 0x0000031000007945 */ /* 0x000fe80003800200 */
[----:B------:R-:W-:Y:S05]  /*2180*/  @P2 BRA `(.L_x_8) ;  /* 0x0000000000bc2947 */ /* 0x000fea0003800000 */
[----:B0-----:R-:W0:Y:S01]  /*2190*/  LDC R17, c[0x0][0x3a0] ;  /* 0x0000e800ff117b82 */ /* 0x001e220000000800 */
[----:B------:R-:W-:Y:S01]  /*21a0*/  MOV R26, RZ ;  /* 0x000000ff001a7202 */ /* 0x000fe20000000f00 */
[----:B------:R-:W-:Y:S01]  /*21b0*/  UMOV UR4, 0x400 ;  /* 0x0000040000047882 */ /* 0x000fe20000000000 */
[----:B------:R-:W-:-:S05]  /*21c0*/  IABS R21, R10 ;  /* 0x0000000a00157213 */ /* 0x000fca0000000000 */
        /* <DEDUP_REMOVED lines=31> */
[----:B------:R-:W-:Y:S02]  /*23c0*/  IMAD R30, R21, 0x4, R28 ;  /* 0x00000004151e7824 */ /* 0x000fe400078e021c */
[----:B------:R-:W-:Y:S03]  /*23d0*/  LDS R28, [R28] ;  /* 0x000000001c1c7984 */ /* 0x000fe60000000800 */
[----:B------:R-:W-:Y:S01]  /*23e0*/  LEA R21, R17, R30, 0x2 ;  /* 0x0000001e11157211 */ /* 0x000fe200078e10ff */
        /* <DEDUP_REMOVED lines=9> */
.L_x_8:
[----:B------:R-:W-:Y:S05]  /*2480*/  BSYNC.RECONVERGENT B0 ;  /* 0x0000000000007941 */ /* 0x000fea0003800200 */
.L_x_7:
[----:B------:R-:W-:Y:S04]  /*2490*/  BSSY.RECONVERGENT B0, `(.L_x_9) ;  /* 0x0000031000007945 */ /* 0x000fe80003800200 */
[----:B------:R-:W-:Y:S05]  /*24a0*/  @P3 BRA `(.L_x_10) ;  /* 0x0000000000bc3947 */ /* 0x000fea0003800000 */
[----:B01----:R-:W0:Y:S01]  /*24b0*/  LDC R17, c[0x0][0x3a0] ;  /* 0x0000e800ff117b82 */ /* 0x003e220000000800 */
        /* <DEDUP_REMOVED lines=13> */
[----:B------:R-:W-:-:S05]  /*2590*/  IMAD.HI.U32 R19, R26, R21, RZ ;  /* 0x000000151a137227 */ /* 0x000fca00078e00ff */
[----:B------:R-:W-:-:S05]  /*25a0*/  IADD3 R26, PT, PT, -R19, RZ, RZ ;  /* 0x000000ff131a7210 */ /* 0x000fca0007ffe1ff */
[----:B------:R-:W-:-:S05]  /*25b0*/  IMAD R21, R28, R26, R21 ;  /* 0x0000001a1c157224 */ /* 0x000fca00078e0215 */
[----:B------:R-:W-:-:S13]  /*25c0*/  ISETP.GT.U32.AND P2, PT, R28, R21, PT ;  /* 0x000000151c00720c */ /* 0x000fda0003f44070 */
[----:B------:R-:W-:Y:S01]  /*25d0*/  @!P2 IMAD.IADD R21, R21, 0x1, -R28 ;  /* 0x000000011515a824 */ /* 0x000fe200078e0a1c */
[----:B------:R-:W-:Y:S02]  /*25e0*/  @!P2 IADD3 R19, PT, PT, R19, 0x1, RZ ;  /* 0x000000011313a810 */ /* 0x000fe40007ffe0ff */
[----:B------:R-:W-:Y:S02]  /*25f0*/  ISETP.NE.AND P2, PT, R17, RZ, PT ;  /* 0x000000ff1100720c */ /* 0x000fe40003f45270 */
[----:B------:R-:W-:Y:S02]  /*2600*/  ISETP.GE.U32.AND P1, PT, R21, R28, PT ;  /* 0x0000001c1500720c */ /* 0x000fe40003f26070 */
[----:B------:R-:W-:-:S04]  /*2610*/  LOP3.LUT R21, R12, R17, RZ, 0x3c, !PT ;  /* 0x000000110c157212 */ /* 0x000fc800078e3cff */
[----:B------:R-:W-:Y:S01]  /*2620*/  ISETP.GE.AND P3, PT, R21, RZ, PT ;  /* 0x000000ff1500720c */ /* 0x000fe20003f66270 */
[----:B------:R-:W-:-:S06]  /*2630*/  IMAD.U32 R21, RZ, RZ, UR6 ;  /* 0x00000006ff157e24 */ /* 0x000fcc000f8e00ff */
[----:B------:R-:W-:-:S06]  /*2640*/  @P1 IADD3 R19, PT, PT, R19, 0x1, RZ ;  /* 0x0000000113131810 */ /* 0x000fcc0007ffe0ff */
[----:B------:R-:W-:Y:S01]  /*2650*/  @!P3 IMAD.MOV R19, RZ, RZ, -R19 ;  /* 0x000000ffff13b224 */ /* 0x000fe200078e0a13 */
[----:B------:R-:W-:-:S04]  /*2660*/  @!P2 LOP3.LUT R19, RZ, R17, RZ, 0x33, !PT ;  /* 0x00000011ff13a212 */ /* 0x000fc800078e33ff */
[----:B------:R-:W-:-:S05]  /*2670*/  IADD3 R26, PT, PT, -R19, RZ, RZ ;  /* 0x000000ff131a7210 */ /* 0x000fca0007ffe1ff */
[----:B------:R-:W-:-:S04]  /*2680*/  IMAD R26, R17, R26, R12 ;  /* 0x0000001a111a7224 */ /* 0x000fc800078e020c */
[----:B------:R-:W-:Y:S02]  /*2690*/  IMAD R19, R19, UR7, R26 ;  /* 0x0000000713137c24 */ /* 0x000fe4000f8e021a */
[----:B------:R-:W0:Y:S03]  /*26a0*/  LDC.64 R26, c[0x0][0x380] ;  /* 0x0000e000ff1a7b82 */ /* 0x000e260000000a00 */
[----:B------:R-:W-:-:S04]  /*26b0*/  LEA R19, R2, R19, 0x1 ;  /* 0x0000001302137211 */ /* 0x000fc800078e08ff */
[----:B------:R-:W-:-:S04]  /*26c0*/  LEA R28, R19, UR4, 0x2 ;  /* 0x00000004131c7c11 */ /* 0x000fc8000f8e10ff */
[-C--:B------:R-:W-:Y:S02]  /*26d0*/  LEA R19, R17, R28.reuse, 0x2 ;  /* 0x0000001c11137211 */ /* 0x080fe400078e10ff */
[----:B------:R-:W-:Y:S02]  /*26e0*/  LEA R30, R21, R28, 0x2 ;  /* 0x0000001c151e7211 */ /* 0x000fe400078e10ff */
[----:B------:R-:W-:Y:S03]  /*26f0*/  LDS R28, [R28] ;  /* 0x000000001c1c7984 */ /* 0x000fe60000000800 */
[----:B------:R-:W-:Y:S01]  /*2700*/  IMAD R21, R17, 0x4, R30 ;  /* 0x0000000411157824 */ /* 0x000fe200078e021e */
        /* <DEDUP_REMOVED lines=9> */
.L_x_10:
[----:B------:R-:W-:Y:S05]  /*27a0*/  BSYNC.RECONVERGENT B0 ;  /* 0x0000000000007941 */ /* 0x000fea0003800200 */
.L_x_9:
[----:B------:R-:W-:Y:S04]  /*27b0*/  BSSY.RECONVERGENT B0, `(.L_x_11) ;  /* 0x0000031000007945 */ /* 0x000fe80003800200 */
[----:B------:R-:W-:Y:S05]  /*27c0*/  @P0 BRA `(.L_x_12) ;  /* 0x0000000000bc0947 */ /* 0x000fea0003800000 */
[----:B012---:R-:W0:Y:S01]  /*27d0*/  LDC R17, c[0x0][0x3a0] ;  /* 0x0000e800ff117b82 */ /* 0x007e220000000800 */
[----:B------:R-:W-:Y:S01]  /*27e0*/  IMAD.MOV.U32 R26, RZ, RZ, RZ ;  /* 0x000000ffff1a7224 */ /* 0x000fe200078e00ff */
        /* <DEDUP_REMOVED lines=9> */
[----:B0-----:R-:W-:-:S05]  /*2880*/  IADD3 R19, PT, PT, RZ, -R27, RZ ;  /* 0x8000001bff137210 */ /* 0x001fca0007ffe0ff */
[----:B------:R-:W-:-:S04]  /*2890*/  IMAD R19, R19, R28, RZ ;  /* 0x0000001c13137224 */ /* 0x000fc800078e02ff */
[----:B------:R-:W-:-:S06]  /*28a0*/  IMAD.HI.U32 R26, R27, R19, R26 ;  /* 0x000000131b1a7227 */ /* 0x000fcc00078e001a */
[----:B------:R-:W-:-:S05]  /*28b0*/  IMAD.HI.U32 R19, R26, R21, RZ ;  /* 0x000000151a137227 */ /* 0x000fca00078e00ff */
[----:B------:R-:W-:-:S05]  /*28c0*/  IADD3 R26, PT, PT, -R19, RZ, RZ ;  /* 0x000000ff131a7210 */ /* 0x000fca0007ffe1ff */
        /* <DEDUP_REMOVED lines=10> */
[----:B------:R-:W-:Y:S02]  /*2970*/  @!P2 IADD3 R19, PT, PT, -R19, RZ, RZ ;  /* 0x000000ff1313a210 */ /* 0x000fe40007ffe1ff */
[----:B------:R-:W-:-:S05]  /*2980*/  @!P1 LOP3.LUT R19, RZ, R17, RZ, 0x33, !PT ;  /* 0x00000011ff139212 */ /* 0x000fca00078e33ff */
[----:B------:R-:W-:-:S04]  /*2990*/  IMAD.MOV R26, RZ, RZ, -R19 ;  /* 0x000000ffff1a7224 */ /* 0x000fc800078e0a13 */
[----:B------:R-:W-:-:S04]  /*29a0*/  IMAD R26, R17, R26, R16 ;  /* 0x0000001a111a7224 */ /* 0x000fc800078e0210 */
[----:B------:R-:W-:Y:S02]  /*29b0*/  IMAD R19, R19, UR7, R26 ;  /* 0x0000000713137c24 */ /* 0x000fe4000f8e021a */
[----:B------:R-:W0:Y:S03]  /*29c0*/  LDC.64 R26, c[0x0][0x380] ;  /* 0x0000e000ff1a7b82 */ /* 0x000e260000000a00 */
[----:B------:R-:W-:-:S04]  /*29d0*/  LEA R19, R2, R19, 0x1 ;  /* 0x0000001302137211 */ /* 0x000fc800078e08ff */
[----:B------:R-:W-:-:S04]  /*29e0*/  LEA R28, R19, UR4, 0x2 ;  /* 0x00000004131c7c11 */ /* 0x000fc8000f8e10ff */
[----:B------:R-:W-:Y:S01]  /*29f0*/  LEA R30, R21, R28, 0x2 ;  /* 0x0000001c151e7211 */ /* 0x000fe200078e10ff */
[C---:B------:R-:W-:Y:S02]  /*2a00*/  IMAD R19, R17.reuse, 0x4, R28 ;  /* 0x0000000411137824 */ /* 0x040fe400078e021c */
[----:B------:R-:W-:Y:S01]  /*2a10*/  LDS R28, [R28] ;  /* 0x000000001c1c7984 */ /* 0x000fe20000000800 */
[----:B------:R-:W-:-:S03]  /*2a20*/  LEA R21, R17, R30, 0x2 ;  /* 0x0000001e11157211 */ /* 0x000fc600078e10ff */
        /* <DEDUP_REMOVED lines=9> */
.L_x_12:
[----:B------:R-:W-:Y:S05]  /*2ac0*/  BSYNC.RECONVERGENT B0 ;  /* 0x0000000000007941 */ /* 0x000fea0003800200 */
.L_x_11:
[----:B------:R-:W-:Y:S01]  /*2ad0*/  UIADD3 UR11, UPT, UPT, UR11, 0x4, URZ ;  /* 0x000000040b0b7890 */ /* 0x000fe2000fffe0ff */
[C---:B------:R-:W-:Y:S01]  /*2ae0*/  IMAD R10, R7.reuse, 0x4, R10 ;  /* 0x00000004070a7824 */ /* 0x040fe200078e020a */
[C---:B------:R-:W-:Y:S01]  /*2af0*/  LEA R12, R7.reuse, R12, 0x2 ;  /* 0x0000000c070c7211 */ /* 0x040fe200078e10ff */
[C---:B------:R-:W-:Y:S01]  /*2b00*/  IMAD R14, R7.reuse, 0x4, R14 ;  /* 0x00000004070e7824 */ /* 0x040fe200078e020e */
[----:B------:R-:W-:Y:S01]  /*2b10*/  UISETP.NE.AND UP0, UPT, UR11, URZ, UPT ;  /* 0x000000ff0b00728c */ /* 0x000fe2000bf05270 */
[C---:B------:R-:W-:Y:S01]  /*2b20*/  LEA R16, R7.reuse, R16, 0x2 ;  /* 0x0000001007107211 */ /* 0x040fe200078e10ff */
[C---:B------:R-:W-:Y:S01]  /*2b30*/  IMAD R13, R7.reuse, 0x4, R13 ;  /* 0x00000004070d7824 */ /* 0x040fe200078e020d */
[C---:B------:R-:W-:Y:S01]  /*2b40*/  LEA R11, R7.reuse, R11, 0x2 ;  /* 0x0000000b070b7211 */ /* 0x040fe200078e10ff */
[C---:B------:R-:W-:Y:S01]  /*2b50*/  IMAD R24, R7.reuse, 0x4, R24 ;  /* 0x0000000407187824 */ /* 0x040fe200078e0218 */
[C---:B------:R-:W-:Y:S02]  /*2b60*/  LEA R20, R7.reuse, R20, 0x2 ;  /* 0x0000001407147211 */ /* 0x040fe400078e10ff */
[----:B------:R-:W-:-:S02]  /*2b70*/  LEA R22, R7, R22, 0x2 ;  /* 0x0000001607167211 */ /* 0x000fc400078e10ff */
[C---:B------:R-:W-:Y:S02]  /*2b80*/  LEA R15, R7.reuse, R15, 0x2 ;  /* 0x0000000f070f7211 */ /* 0x040fe400078e10ff */
[C---:B------:R-:W-:Y:S02]  /*2b90*/  LEA R18, R7.reuse, R18, 0x2 ;  /* 0x0000001207127211 */ /* 0x040fe400078e10ff */
[----:B------:R-:W-:Y:S01]  /*2ba0*/  LEA R9, R7, R9, 0x2 ;  /* 0x0000000907097211 */ /* 0x000fe200078e10ff */
[----:B------:R-:W-:Y:S06]  /*2bb0*/  BRA.U UP0, `(.L_x_13) ;  /* 0xfffffff100847547 */ /* 0x000fec000b83ffff */
.L_x_4:
[----:B------:R-:W-:-:S13]  /*2bc0*/  ISETP.NE.AND P0, PT, RZ, UR8, PT ;  /* 0x00000008ff007c0c */ /* 0x000fda000bf05270 */
[----:B------:R-:W-:Y:S05]  /*2bd0*/  @!P0 EXIT ;  /* 0x000000000000894d */ /* 0x000fea0003800000 */
[----:B------:R-:W-:-:S09]  /*2be0*/  UISETP.NE.AND UP0, UPT, UR8, 0x1, UPT ;  /* 0x000000010800788c */ /* 0x000fd2000bf05270 */
[----:B------:R-:W-:Y:S05]  /*2bf0*/  BRA.U !UP0, `(.L_x_14) ;  /* 0x0000000508cc7547 */ /* 0x000fea000b800000 */
[----:B------:R-:W4:Y:S01]  /*2c00*/  LDCU UR8, c[0x0][0x394] ;  /* 0x00007280ff0877ac */ /* 0x000f220008000800 */
[----:B------:R-:W-:Y:S01]  /*2c10*/  IMAD R9, R6, UR16, RZ ;  /* 0x0000001006097c24 */ /* 0x000fe2000f8e02ff */
[----:B------:R-:W-:Y:S03]  /*2c20*/  BSSY.RECONVERGENT B0, `(.L_x_15) ;  /* 0x000003a000007945 */ /* 0x000fe60003800200 */
[----:B0-----:R-:W-:-:S05]  /*2c30*/  IMAD.IADD R10, R4, 0x1, R9 ;  /* 0x00000001040a7824 */ /* 0x001fca00078e0209 */
[C---:B------:R-:W-:Y:S02]  /*2c40*/  ISETP.GE.AND P0, PT, R10.reuse, R8, PT ;  /* 0x000000080a00720c */ /* 0x040fe40003f06270 */
[----:B------:R-:W-:-:S04]  /*2c50*/  IADD3 R7, PT, PT, R10, UR16, RZ ;  /* 0x000000100a077c10 */ /* 0x000fc8000fffe0ff */
[----:B------:R-:W-:Y:S02]  /*2c60*/  ISETP.GE.AND P1, PT, R7, R8, PT ;  /* 0x000000080700720c */ /* 0x000fe40003f26270 */
[C---:B----4-:R-:W-:Y:S02]  /*2c70*/  ISETP.GE.OR P0, PT, R5.reuse, UR8, P0 ;  /* 0x0000000805007c0c */ /* 0x050fe40008706670 */
[----:B------:R-:W-:-:S11]  /*2c80*/  ISETP.GE.OR P1, PT, R5, UR8, P1 ;  /* 0x0000000805007c0c */ /* 0x000fd60008f26670 */
[----:B------:R-:W-:Y:S05]  /*2c90*/  @P0 BRA `(.L_x_16) ;  /* 0x0000000000c80947 */ /* 0x000fea0003800000 */
[----:B-123--:R-:W0:Y:S01]  /*2ca0*/  LDC R17, c[0x0][0x3a0] ;  /* 0x0000e800ff117b82 */ /* 0x00ee220000000800 */
[----:B------:R-:W-:Y:S01]  /*2cb0*/  IADD3 R15, PT, PT, R9, R0, RZ ;  /* 0x00000000090f7210 */ /* 0x000fe20007ffe0ff */
[----:B------:R-:W-:-:S03]  /*2cc0*/  UMOV UR4, 0x400 ;  /* 0x0000040000047882 */ /* 0x000fc60000000000 */
[----:B------:R-:W-:-:S03]  /*2cd0*/  IABS R16, R15 ;  /* 0x0000000f00107213 */ /* 0x000fc60000000000 */
        /* <DEDUP_REMOVED lines=8> */
[----:B------:R-:W-:Y:S01]  /*2d60*/  IMAD R21, R12, R19, RZ ;  /* 0x000000130c157224 */ /* 0x000fe200078e02ff */
[----:B------:R-:W-:-:S05]  /*2d70*/  MOV R12, RZ ;  /* 0x000000ff000c7202 */ /* 0x000fca0000000f00 */
[----:B------:R-:W-:-:S04]  /*2d80*/  IMAD.HI.U32 R21, R13, R21, R12 ;  /* 0x000000150d157227 */ /* 0x000fc800078e000c */
[----:B------:R-:W-:-:S04]  /*2d90*/  IMAD.MOV.U32 R12, RZ, RZ, R16 ;  /* 0x000000ffff0c7224 */ /* 0x000fc800078e0010 */
        /* <DEDUP_REMOVED lines=9> */
[----:B------:R-:W-:-:S07]  /*2e30*/  ISETP.GE.AND P3, PT, R12, RZ, PT ;  /* 0x000000ff0c00720c */ /* 0x000fce0003f66270 */
        /* <DEDUP_REMOVED lines=8> */
[----:B------:R-:W-:Y:S02]  /*2ec0*/  LEA R14, R11, UR4, 0x2 ;  /* 0x000000040b0e7c11 */ /* 0x000fe4000f8e10ff */
[----:B------:R-:W-:-:S03]  /*2ed0*/  MOV R11, UR6 ;  /* 0x00000006000b7c02 */ /* 0x000fc60008000f00 */
[----:B------:R-:W-:Y:S01]  /*2ee0*/  IMAD R15, R17, 0x4, R14 ;  /* 0x00000004110f7824 */ /* 0x000fe200078e020e */
[----:B------:R-:W-:Y:S02]  /*2ef0*/  LEA R16, R11, R14, 0x2 ;  /* 0x0000000e0b107211 */ /* 0x000fe400078e10ff */
[----:B------:R-:W-:Y:S02]  /*2f00*/  LDS R14, [R14] ;  /* 0x000000000e0e7984 */ /* 0x000fe40000000800 */
[----:B------:R-:W-:Y:S02]  /*2f10*/  LEA R18, R17, R16, 0x2 ;  /* 0x0000001011127211 */ /* 0x000fe400078e10ff */
[----:B------:R-:W1:Y:S04]  /*2f20*/  LDS R15, [R15] ;  /* 0x000000000f0f7984 */ /* 0x000e680000000800 */
[----:B------:R-:W2:Y:S04]  /*2f30*/  LDS R16, [R16] ;  /* 0x0000000010107984 */ /* 0x000ea80000000800 */
[----:B------:R-:W3:Y:S01]  /*2f40*/  LDS R18, [R18] ;  /* 0x0000000012127984 */ /* 0x000ee20000000800 */
[----:B-1----:R-:W-:-:S04]  /*2f50*/  FADD R11, R14, R15 ;  /* 0x0000000f0e0b7221 */ /* 0x002fc80000000000 */
[----:B--2---:R-:W-:Y:S01]  /*2f60*/  FADD R17, R11, R16 ;  /* 0x000000100b117221 */ /* 0x004fe20000000000 */
[----:B------:R-:W-:-:S03]  /*2f70*/  IMAD.IADD R11, R3, 0x1, R10 ;  /* 0x00000001030b7824 */ /* 0x000fc600078e020a */
[----:B---3--:R-:W-:Y:S01]  /*2f80*/  FADD R17, R17, R18 ;  /* 0x0000001211117221 */ /* 0x008fe20000000000 */
[----:B0-----:R-:W-:-:S04]  /*2f90*/  IMAD.WIDE R10, R11, 0x4, R12 ;  /* 0x000000040b0a7825 */ /* 0x001fc800078e020c */
[----:B------:R-:W-:-:S05]  /*2fa0*/  FMUL R17, R17, 0.25 ;  /* 0x3e80000011117820 */ /* 0x000fca0000400000 */
[----:B------:R0:W-:Y:S02]  /*2fb0*/  STG.E desc[UR14][R10.64], R17 ;  /* 0x000000110a007986 */ /* 0x0001e4000c10190e */
.L_x_16:
[----:B------:R-:W-:Y:S05]  /*2fc0*/  BSYNC.RECONVERGENT B0 ;  /* 0x0000000000007941 */ /* 0x000fea0003800200 */
.L_x_15:
[----:B------:R-:W-:Y:S04]  /*2fd0*/  BSSY.RECONVERGENT B0, `(.L_x_17) ;  /* 0x0000034000007945 */ /* 0x000fe80003800200 */
[----:B------:R-:W-:Y:S05]  /*2fe0*/  @P1 BRA `(.L_x_18) ;  /* 0x0000000000c81947 */ /* 0x000fea0003800000 */
[----:B------:R-:W4:Y:S01]  /*2ff0*/  LDC R16, c[0x0][0x3a0] ;  /* 0x0000e800ff107b82 */ /* 0x000f220000000800 */
[----:B------:R-:W-:Y:S01]  /*3000*/  IADD3 R13, PT, PT, R0, UR16, R9 ;  /* 0x00000010000d7c10 */ /* 0x000fe2000fffe009 */
[----:B------:R-:W-:Y:S01]  /*3010*/  UMOV UR4, 0x400 ;  /* 0x0000040000047882 */ /* 0x000fe20000000000 */
[----:B------:R-:W-:Y:S02]  /*3020*/  IADD3 R7, PT, PT, R3, R7, RZ ;  /* 0x0000000703077210 */ /* 0x000fe40007ffe0ff */
[----:B0123--:R-:W-:-:S03]  /*3030*/  IABS R17, R13 ;  /* 0x0000000d00117213 */ /* 0x00ffc60000000000 */
[----:B------:R-:W0:Y:S01]  /*3040*/  S2UR UR5, SR_CgaCtaId ;  /* 0x00000000000579c3 */ /* 0x000e220000008800 */
[----:B----4-:R-:W-:-:S04]  /*3050*/  IABS R15, R16 ;  /* 0x00000010000f7213 */ /* 0x010fc80000000000 */
[----:B------:R-:W1:Y:S01]  /*3060*/  I2F.RP R12, R15 ;  /* 0x0000000f000c7306 */ /* 0x000e620000209400 */
[----:B0-----:R-:W-:-:S07]  /*3070*/  ULEA UR4, UR5, UR4, 0x18 ;  /* 0x0000000405047291 */ /* 0x001fce000f8ec0ff */
[----:B-1----:R-:W0:Y:S02]  /*3080*/  MUFU.RCP R12, R12 ;  /* 0x0000000c000c7308 */ /* 0x002e240000001000 */
[----:B0-----:R-:W-:-:S06]  /*3090*/  IADD3 R14, PT, PT, R12, 0xffffffe, RZ ;  /* 0x0ffffffe0c0e7810 */ /* 0x001fcc0007ffe0ff */
[----:B------:R0:W1:Y:S02]  /*30a0*/  F2I.FTZ.U32.TRUNC.NTZ R11, R14 ;  /* 0x0000000e000b7305 */ /* 0x000064000021f000 */
[----:B0-----:R-:W-:Y:S01]  /*30b0*/  IMAD.U32 R14, RZ, RZ, UR6 ;  /* 0x00000006ff0e7e24 */ /* 0x001fe2000f8e00ff */
[----:B-1----:R-:W-:-:S05]  /*30c0*/  IADD3 R10, PT, PT, RZ, -R11, RZ ;  /* 0x8000000bff0a7210 */ /* 0x002fca0007ffe0ff */
[----:B------:R-:W-:Y:S02]  /*30d0*/  IMAD R9, R10, R15, RZ ;  /* 0x0000000f0a097224 */ /* 0x000fe400078e02ff */
[----:B------:R-:W-:-:S04]  /*30e0*/  IMAD.MOV.U32 R10, RZ, RZ, RZ ;  /* 0x000000ffff0a7224 */ /* 0x000fc800078e00ff */
[----:B------:R-:W-:Y:S01]  /*30f0*/  IMAD.HI.U32 R9, R11, R9, R10 ;  /* 0x000000090b097227 */ /* 0x000fe200078e000a */
[----:B------:R-:W-:-:S05]  /*3100*/  MOV R10, R17 ;  /* 0x00000011000a7202 */ /* 0x000fca0000000f00 */
        /* <DEDUP_REMOVED lines=9> */
[----:B------:R-:W-:-:S07]  /*31a0*/  ISETP.GE.AND P2, PT, R10, RZ, PT ;  /* 0x000000ff0a00720c */ /* 0x000fce0003f46270 */
        /* <DEDUP_REMOVED lines=22> */
.L_x_18:
[----:B------:R-:W-:Y:S05]  /*3310*/  BSYNC.RECONVERGENT B0 ;  /* 0x0000000000007941 */ /* 0x000fea0003800200 */
.L_x_17:
[----:B------:R-:W-:-:S07]  /*3320*/  IADD3 R6, PT, PT, R6, 0x2, RZ ;  /* 0x0000000206067810 */ /* 0x000fce0007ffe0ff */
.L_x_14:
[----:B------:R-:W5:Y:S02]  /*3330*/  LDC R9, c[0x0][0x3a0] ;  /* 0x0000e800ff097b82 */ /* 0x000f640000000800 */
[----:B-----5:R-:W-:-:S04]  /*3340*/  LOP3.LUT R7, R9, 0x1, RZ, 0xc0, !PT ;  /* 0x0000000109077812 */ /* 0x020fc800078ec0ff */
[----:B------:R-:W-:-:S13]  /*3350*/  ISETP.NE.U32.AND P0, PT, R7, 0x1, PT ;  /* 0x000000010700780c */ /* 0x000fda0003f05070 */
[----:B------:R-:W-:Y:S05]  /*3360*/  @P0 EXIT ;  /* 0x000000000000094d */ /* 0x000fea0003800000 */
[----:B------:R-:W5:Y:S01]  /*3370*/  LDCU UR4, c[0x0][0x394] ;  /* 0x00007280ff0477ac */ /* 0x000f620008000800 */
[----:B------:R-:W-:-:S04]  /*3380*/  IMAD R7, R6, UR16, RZ ;  /* 0x0000001006077c24 */ /* 0x000fc8000f8e02ff */
[----:B0---4-:R-:W-:-:S05]  /*3390*/  IMAD.IADD R10, R4, 0x1, R7 ;  /* 0x00000001040a7824 */ /* 0x011fca00078e0207 */
[----:B------:R-:W-:-:S04]  /*33a0*/  ISETP.GE.AND P0, PT, R10, R8, PT ;  /* 0x000000080a00720c */ /* 0x000fc80003f06270 */
[----:B-----5:R-:W-:-:S13]  /*33b0*/  ISETP.GE.OR P0, PT, R5, UR4, P0 ;  /* 0x0000000405007c0c */ /* 0x020fda0008706670 */
[----:B------:R-:W-:Y:S05]  /*33c0*/  @P0 EXIT ;  /* 0x000000000000094d */ /* 0x000fea0003800000 */
[----:B------:R-:W-:Y:S01]  /*33d0*/  IABS R11, R9 ;  /* 0x00000009000b7213 */ /* 0x000fe20000000000 */
[----:B------:R-:W-:Y:S01]  /*33e0*/  IMAD.IADD R6, R7, 0x1, R0 ;  /* 0x0000000107067824 */ /* 0x000fe200078e0200 */
[----:B------:R-:W0:Y:S01]  /*33f0*/  S2UR UR5, SR_CgaCtaId ;  /* 0x00000000000579c3 */ /* 0x000e220000008800 */
[----:B------:R-:W-:Y:S01]  /*3400*/  UMOV UR4, 0x400 ;  /* 0x0000040000047882 */ /* 0x000fe20000000000 */
[----:B------:R-:W4:Y:S01]  /*3410*/  I2F.RP R8, R11 ;  /* 0x0000000b00087306 */ /* 0x000f220000209400 */
[----:B------:R-:W-:Y:S02]  /*3420*/  IADD3 R3, PT, PT, R3, R10, RZ ;  /* 0x0000000a03037210 */ /* 0x000fe40007ffe0ff */
[----:B------:R-:W-:-:S05]  /*3430*/  IABS R0, R6 ;  /* 0x0000000600007213 */ /* 0x000fca0000000000 */
[----:B----4-:R-:W4:Y:S01]  /*3440*/  MUFU.RCP R8, R8 ;  /* 0x0000000800087308 */ /* 0x010f220000001000 */
[----:B0-----:R-:W-:Y:S01]  /*3450*/  ULEA UR4, UR5, UR4, 0x18 ;  /* 0x0000000405047291 */ /* 0x001fe2000f8ec0ff */
[----:B----4-:R-:W-:-:S06]  /*3460*/  IADD3 R12, PT, PT, R8, 0xffffffe, RZ ;  /* 0x0ffffffe080c7810 */ /* 0x010fcc0007ffe0ff */
[----:B------:R-:W0:Y:S02]  /*3470*/  F2I.FTZ.U32.TRUNC.NTZ R5, R12 ;  /* 0x0000000c00057305 */ /* 0x000e24000021f000 */
[----:B0-----:R-:W-:-:S05]  /*3480*/  IADD3 R4, PT, PT, RZ, -R5, RZ ;  /* 0x80000005ff047210 */ /* 0x001fca0007ffe0ff */
[----:B------:R-:W-:Y:S02]  /*3490*/  IMAD R7, R4, R11, RZ ;  /* 0x0000000b04077224 */ /* 0x000fe400078e02ff */
[----:B------:R-:W-:-:S05]  /*34a0*/  HFMA2 R4, -RZ, RZ, 0, 0 ;  /* 0x00000000ff047431 */ /* 0x000fca00000001ff */
[----:B------:R-:W-:Y:S01]  /*34b0*/  IMAD.HI.U32 R7, R5, R7, R4 ;  /* 0x0000000705077227 */ /* 0x000fe200078e0004 */
[----:B------:R-:W-:-:S05]  /*34c0*/  MOV R4, R0 ;  /* 0x0000000000047202 */ /* 0x000fca0000000f00 */
[----:B------:R-:W-:-:S04]  /*34d0*/  IMAD.HI.U32 R0, R7, R4, RZ ;  /* 0x0000000407007227 */ /* 0x000fc800078e00ff */
[----:B------:R-:W-:-:S04]  /*34e0*/  IMAD.MOV R5, RZ, RZ, -R0 ;  /* 0x000000ffff057224 */ /* 0x000fc800078e0a00 */
[----:B------:R-:W-:-:S05]  /*34f0*/  IMAD R4, R11, R5, R4 ;  /* 0x000000050b047224 */ /* 0x000fca00078e0204 */
[----:B------:R-:W-:-:S13]  /*3500*/  ISETP.GT.U32.AND P1, PT, R11, R4, PT ;  /* 0x000000040b00720c */ /* 0x000fda0003f24070 */
[-C--:B------:R-:W-:Y:S02]  /*3510*/  @!P1 IADD3 R4, PT, PT, R4, -R11.reuse, RZ ;  /* 0x8000000b04049210 */ /* 0x080fe40007ffe0ff */
[----:B------:R-:W-:Y:S02]  /*3520*/  @!P1 IADD3 R0, PT, PT, R0, 0x1, RZ ;  /* 0x0000000100009810 */ /* 0x000fe40007ffe0ff */
[----:B------:R-:W-:Y:S02]  /*3530*/  ISETP.GE.U32.AND P0, PT, R4, R11, PT ;  /* 0x0000000b0400720c */ /* 0x000fe40003f06070 */
[----:B------:R-:W-:Y:S02]  /*3540*/  LOP3.LUT R4, R6, R9, RZ, 0x3c, !PT ;  /* 0x0000000906047212 */ /* 0x000fe400078e3cff */
[----:B------:R-:W-:Y:S02]  /*3550*/  ISETP.NE.AND P1, PT, R9, RZ, PT ;  /* 0x000000ff0900720c */ /* 0x000fe40003f25270 */
[----:B------:R-:W-:-:S07]  /*3560*/  ISETP.GE.AND P2, PT, R4, RZ, PT ;  /* 0x000000ff0400720c */ /* 0x000fce0003f46270 */
[----:B------:R-:W-:-:S06]  /*3570*/  @P0 VIADD R0, R0, 0x1 ;  /* 0x0000000100000836 */ /* 0x000fcc0000000000 */
[----:B------:R-:W-:Y:S02]  /*3580*/  @!P2 IADD3 R0, PT, PT, -R0, RZ, RZ ;  /* 0x000000ff0000a210 */ /* 0x000fe40007ffe1ff */
[----:B------:R-:W-:-:S04]  /*3590*/  @!P1 LOP3.LUT R0, RZ, R9, RZ, 0x33, !PT ;  /* 0x00000009ff009212 */ /* 0x000fc800078e33ff */
[----:B------:R-:W-:-:S05]  /*35a0*/  IADD3 R5, PT, PT, -R0, RZ, RZ ;  /* 0x000000ff00057210 */ /* 0x000fca0007ffe1ff */
[----:B------:R-:W-:-:S04]  /*35b0*/  IMAD R5, R9, R5, R6 ;  /* 0x0000000509057224 */ /* 0x000fc800078e0206 */
[----:B------:R-:W-:-:S04]  /*35c0*/  IMAD R5, R0, UR7, R5 ;  /* 0x0000000700057c24 */ /* 0x000fc8000f8e0205 */
[----:B------:R-:W-:-:S05]  /*35d0*/  IMAD R5, R2, 0x2, R5 ;  /* 0x0000000202057824 */ /* 0x000fca00078e0205 */
[----:B------:R-:W-:Y:S02]  /*35e0*/  LEA R0, R5, UR4, 0x2 ;  /* 0x0000000405007c11 */ /* 0x000fe4000f8e10ff */
[----:B------:R-:W-:Y:S02]  /*35f0*/  MOV R5, UR6 ;  /* 0x0000000600057c02 */ /* 0x000fe40008000f00 */
[----:B------:R-:W-:-:S03]  /*3600*/  LEA R6, R9, R0, 0x2 ;  /* 0x0000000009067211 */ /* 0x000fc600078e10ff */
[----:B------:R-:W-:Y:S02]  /*3610*/  IMAD R8, R5, 0x4, R0 ;  /* 0x0000000405087824 */ /* 0x000fe400078e0200 */
[----:B------:R-:W-:Y:S01]  /*3620*/  LDS R0, [R0] ;  /* 0x0000000000007984 */ /* 0x000fe20000000800 */
[----:B------:R-:W0:Y:S02]  /*3630*/  LDC.64 R4, c[0x0][0x380] ;  /* 0x0000e000ff047b82 */ /* 0x000e240000000a00 */
[----:B------:R-:W-:Y:S01]  /*3640*/  LEA R9, R9, R8, 0x2 ;  /* 0x0000000809097211 */ /* 0x000fe200078e10ff */
[----:B------:R-:W4:Y:S04]  /*3650*/  LDS R7, [R6] ;  /* 0x0000000006077984 */ /* 0x000f280000000800 */
[----:B------:R-:W5:Y:S04]  /*3660*/  LDS R8, [R8] ;  /* 0x0000000008087984 */ /* 0x000f680000000800 */
[----:B------:R-:W1:Y:S01]  /*3670*/  LDS R2, [R9] ;  /* 0x0000000009027984 */ /* 0x000e620000000800 */
[----:B----4-:R-:W-:-:S04]  /*3680*/  FADD R7, R0, R7 ;  /* 0x0000000700077221 */ /* 0x010fc80000000000 */
[----:B-----5:R-:W-:-:S04]  /*3690*/  FADD R7, R7, R8 ;  /* 0x0000000807077221 */ /* 0x020fc80000000000 */
[----:B-1----:R-:W-:Y:S01]  /*36a0*/  FADD R7, R7, R2 ;  /* 0x0000000207077221 */ /* 0x002fe20000000000 */
[----:B0-----:R-:W-:-:S04]  /*36b0*/  IMAD.WIDE R2, R3, 0x4, R4 ;  /* 0x0000000403027825 */ /* 0x001fc800078e0204 */
[----:B------:R-:W-:-:S05]  /*36c0*/  FMUL R7, R7, 0.25 ;  /* 0x3e80000007077820 */ /* 0x000fca0000400000 */
[----:B------:R-:W-:Y:S01]  /*36d0*/  STG.E desc[UR14][R2.64], R7 ;  /* 0x0000000702007986 */ /* 0x000fe2000c10190e */
[----:B------:R-:W-:Y:S05]  /*36e0*/  EXIT ;  /* 0x000000000000794d */ /* 0x000fea0003800000 */
.L_x_19:
[----:B------:R-:W-:-:S00]  /*36f0*/  BRA `(.L_x_19) ;  /* 0xfffffffc00fc7947 */ /* 0x000fc0000383ffff */
[----:B------:R-:W-:-:S00]  /*3700*/  NOP ;  /* 0x0000000000007918 */ /* 0x000fc00000000000 */
[----:B------:R-:W-:-:S00]  /*3710*/  NOP ;  /* 0x0000000000007918 */ /* 0x000fc00000000000 */
[----:B------:R-:W-:-:S00]  /*3720*/  NOP ;  /* 0x0000000000007918 */ /* 0x000fc00000000000 */
[----:B------:R-:W-:-:S00]  /*3730*/  NOP ;  /* 0x0000000000007918 */ /* 0x000fc00000000000 */
[----:B------:R-:W-:-:S00]  /*3740*/  NOP ;  /* 0x0000000000007918 */ /* 0x000fc00000000000 */
[----:B------:R-:W-:-:S00]  /*3750*/  NOP ;  /* 0x0000000000007918 */ /* 0x000fc00000000000 */
[----:B------:R-:W-:-:S00]  /*3760*/  NOP ;  /* 0x0000000000007918 */ /* 0x000fc00000000000 */
[----:B------:R-:W-:-:S00]  /*3770*/  NOP ;  /* 0x0000000000007918 */ /* 0x000fc00000000000 */
.L_x_112:


//--------------------- .text._Z16kernel_halfsize1PfS_iiiii --------------------------
	.section	.text._Z16kernel_halfsize1PfS_iiiii,"ax",@progbits
	.align	128
        .global         _Z16kernel_halfsize1PfS_iiiii
        .type           _Z16kernel_halfsize1PfS_iiiii,@function
        .size           _Z16kernel_halfsize1PfS_iiiii,(.L_x_113 - _Z16kernel_halfsize1PfS_iiiii)
        .other          _Z16kernel_halfsize1PfS_iiiii,@"STO_CUDA_ENTRY STV_DEFAULT"
_Z16kernel_halfsize1PfS_iiiii:
.text._Z16kernel_halfsize1PfS_iiiii:
[----:B------:R-:W-:Y:S08]  /*0000*/  LDC R1, c[0x0][0x37c] ;  /* 0x0000df00ff017b82 */ /* 0x000ff00000000800 */
[----:B------:R-:W0:Y:S01]  /*0010*/  LDC R13, c[0x0][0x3a0] ;  /* 0x0000e800ff0d7b82 */ /* 0x000e220000000800 */
[----:B------:R-:W1:Y:S07]  /*0020*/  S2R R0, SR_TID.Y ;  /* 0x0000000000007919 */ /* 0x000e6e0000002200 */
[----:B------:R-:W2:Y:S08]  /*0030*/  LDC R3, c[0x0][0x364] ;  /* 0x0000d900ff037b82 */ /* 0x000eb00000000800 */
[----:B------:R-:W3:Y:S01]  /*0040*/  S2UR UR4, SR_CTAID.Y ;  /* 0x00000000000479c3 */ /* 0x000ee20000002600 */
[----:B0-----:R-:W-:-:S13]  /*0050*/  ISETP.GE.AND P0, PT, R13, 0x1, PT ;  /* 0x000000010d00780c */ /* 0x001fda0003f06270 */
[----:B-123--:R-:W-:Y:S05]  /*0060*/  @!P0 EXIT ;  /* 0x000000000000894d */ /* 0x00efea0003800000 */
[----:B------:R-:W0:Y:S01]  /*0070*/  LDCU.64 UR8, c[0x0][0x398] ;  /* 0x00007300ff0877ac */ /* 0x000e220008000a00 */
[----:B------:R-:W-:Y:S01]  /*0080*/  IMAD R0, R3, UR4, R0 ;  /* 0x0000000403007c24 */ /* 0x000fe2000f8e0200 */
[----:B------:R-:W-:Y:S01]  /*0090*/  SHF.L.U32 R2, R13, 0x1, RZ ;  /* 0x000000010d027819 */ /* 0x000fe200000006ff */
[----:B------:R-:W1:Y:S03]  /*00a0*/  LDCU UR5, c[0x0][0x390] ;  /* 0x00007200ff0577ac */ /* 0x000e660008000800 */
[----:B------:R-:W-:Y:S02]  /*00b0*/  ISETP.GE.AND P1, PT, R2, 0x4, PT ;  /* 0x000000040200780c */ /* 0x000fe40003f26270 */
[----:B------:R-:W-:Y:S01]  /*00c0*/  SHF.L.U32 R7, R0, 0x1, RZ ;  /* 0x0000000100077819 */ /* 0x000fe200000006ff */
[----:B------:R-:W2:Y:S01]  /*00d0*/  LDCU.64 UR6, c[0x0][0x358] ;  /* 0x00006b00ff0677ac */ /* 0x000ea20008000a00 */
[----:B------:R-:W-:-:S03]  /*00e0*/  VIMNMX R14, PT, PT, R2, 0x1, !PT ;  /* 0x00000001020e7848 */ /* 0x000fc60007fe0100 */
[----:B------:R-:W-:Y:S02]  /*00f0*/  VIADD R3, R7, 0x1 ;  /* 0x0000000107037836 */ /* 0x000fe40000000000 */
[----:B0-----:R-:W-:-:S03]  /*0100*/  IMAD R8, R13, UR8, RZ ;  /* 0x000000080d087c24 */ /* 0x001fc6000f8e02ff */
[----:B------:R-:W-:Y:S01]  /*0110*/  ISETP.GE.AND P0, PT, R3, UR9, PT ;  /* 0x0000000903007c0c */ /* 0x000fe2000bf06270 */
[----:B------:R-:W-:Y:S02]  /*0120*/  IMAD.MOV.U32 R3, RZ, RZ, RZ ;  /* 0x000000ffff037224 */ /* 0x000fe400078e00ff */
[----:B-1----:R-:W-:Y:S01]  /*0130*/  IMAD R5, R13, UR5, RZ ;  /* 0x000000050d057c24 */ /* 0x002fe2000f8e02ff */
[C---:B------:R-:W-:Y:S01]  /*0140*/  IADD3 R6, PT, PT, R8.reuse, -R13, RZ ;  /* 0x8000000d08067210 */ /* 0x040fe20007ffe0ff */
[----:B------:R-:W-:Y:S01]  /*0150*/  IMAD R4, R8, R7, RZ ;  /* 0x0000000708047224 */ /* 0x000fe200078e02ff */
[----:B------:R-:W-:Y:S02]  /*0160*/  LOP3.LUT R7, R14, 0x3, RZ, 0xc0, !PT ;  /* 0x000000030e077812 */ /* 0x000fe400078ec0ff */
[----:B------:R-:W-:Y:S01]  /*0170*/  SEL R8, R8, RZ, !P0 ;  /* 0x000000ff08087207 */ /* 0x000fe20004000000 */
[----:B--2---:R-:W-:Y:S06]  /*0180*/  @!P1 BRA `(.L_x_20) ;  /* 0x0000000c00f09947 */ /* 0x004fec0003800000 */
[----:B------:R-:W0:Y:S01]  /*0190*/  S2UR UR4, SR_CTAID.X ;  /* 0x00000000000479c3 */ /* 0x000e220000002500 */
[----:B------:R-:W1:Y:S07]  /*01a0*/  S2R R24, SR_TID.X ;  /* 0x0000000000187919 */ /* 0x000e6e0000002100 */
[----:B------:R-:W2:Y:S01]  /*01b0*/  LDC R20, c[0x0][0x360] ;  /* 0x0000d800ff147b82 */ /* 0x000ea20000000800 */
[----:B0-----:R-:W-:-:S04]  /*01c0*/  IMAD R3, R13, UR4, RZ ;  /* 0x000000040d037c24 */ /* 0x001fc8000f8e02ff */
[----:B------:R-:W-:Y:S02]  /*01d0*/  IMAD.SHL.U32 R3, R3, 0x2, RZ ;  /* 0x0000000203037824 */ /* 0x000fe400078e00ff */
[----:B--2---:R-:W-:-:S03]  /*01e0*/  IMAD R10, R20, UR4, RZ ;  /* 0x00000004140a7c24 */ /* 0x004fc6000f8e02ff */
[C---:B------:R-:W-:Y:S01]  /*01f0*/  IADD3 R11, PT, PT, R3.reuse, 0x3, RZ ;  /* 0x00000003030b7810 */ /* 0x040fe20007ffe0ff */
[C---:B------:R-:W-:Y:S01]  /*0200*/  VIADD R9, R3.reuse, 0x2 ;  /* 0x0000000203097836 */ /* 0x040fe20000000000 */
[----:B------:R-:W0:Y:S01]  /*0210*/  LDCU UR4, c[0x0][0x394] ;  /* 0x00007280ff0477ac */ /* 0x000e220008000800 */
[C---:B------:R-:W-:Y:S01]  /*0220*/  IMAD R22, R10.reuse, R13, RZ ;  /* 0x0000000d0a167224 */ /* 0x040fe200078e02ff */
[----:B------:R-:W-:Y:S01]  /*0230*/  SHF.L.U32 R15, R10, 0x1, RZ ;  /* 0x000000010a0f7819 */ /* 0x000fe200000006ff */
[-C--:B------:R-:W-:Y:S01]  /*0240*/  IMAD R23, R3, R20.reuse, R20 ;  /* 0x0000001403177224 */ /* 0x080fe200078e0214 */
[----:B------:R-:W-:Y:S01]  /*0250*/  LOP3.LUT R3, R14, 0x7ffffffc, RZ, 0xc0, !PT ;  /* 0x7ffffffc0e037812 */ /* 0x000fe200078ec0ff */
[C-C-:B-1----:R-:W-:Y:S02]  /*0260*/  IMAD R16, R0.reuse, R5, R24.reuse ;  /* 0x0000000500107224 */ /* 0x142fe400078e0218 */
[----:B------:R-:W-:Y:S01]  /*0270*/  IMAD R18, R0, UR5, R15 ;  /* 0x0000000500127c24 */ /* 0x000fe2000f8e020f */
[----:B------:R-:W-:Y:S01]  /*0280*/  IADD3 R25, PT, PT, -R3, RZ, RZ ;  /* 0x000000ff03197210 */ /* 0x000fe20007ffe1ff */
[----:B------:R-:W-:-:S02]  /*0290*/  IMAD R10, R9, R20, R24 ;  /* 0x00000014090a7224 */ /* 0x000fc400078e0218 */
[--C-:B------:R-:W-:Y:S02]  /*02a0*/  IMAD R12, R11, R20, R24.reuse ;  /* 0x000000140b0c7224 */ /* 0x100fe400078e0218 */
[--C-:B------:R-:W-:Y:S02]  /*02b0*/  IMAD R13, R18, R13, R24.reuse ;  /* 0x0000000d120d7224 */ /* 0x100fe400078e0218 */
[----:B------:R-:W-:Y:S01]  /*02c0*/  IMAD R22, R22, 0x2, R24 ;  /* 0x0000000216167824 */ /* 0x000fe200078e0218 */
[----:B------:R-:W-:Y:S01]  /*02d0*/  IADD3 R24, PT, PT, R23, R24, RZ ;  /* 0x0000001817187210 */ /* 0x000fe20007ffe0ff */
[-CC-:B------:R-:W-:Y:S02]  /*02e0*/  IMAD R9, R9, R20.reuse, R16.reuse ;  /* 0x0000001409097224 */ /* 0x180fe400078e0210 */
[--C-:B------:R-:W-:Y:S02]  /*02f0*/  IMAD R11, R11, R20, R16.reuse ;  /* 0x000000140b0b7224 */ /* 0x100fe400078e0210 */
[----:B0-----:R-:W-:-:S07]  /*0300*/  IMAD.IADD R23, R23, 0x1, R16 ;  /* 0x0000000117177824 */ /* 0x001fce00078e0210 */
.L_x_29:
        /* <DEDUP_REMOVED lines=11> */
[----:B------:R-:W-:-:S07]  /*03c0*/  IABS R20, R22 ;  /* 0x0000001600147213 */ /* 0x000fce0000000000 */
[----:B------:R-:W1:Y:S01]  /*03d0*/  LDC.64 R26, c[0x0][0x380] ;  /* 0x0000e000ff1a7b82 */ /* 0x000e620000000a00 */
[----:B0-----:R-:W-:-:S04]  /*03e0*/  IABS R16, R17 ;  /* 0x0000001100107213 */ /* 0x001fc80000000000 */
[----:B------:R-:W0:Y:S08]  /*03f0*/  I2F.RP R18, R16 ;  /* 0x0000001000127306 */ /* 0x000e300000209400 */
[----:B0-----:R-:W0:Y:S02]  /*0400*/  MUFU.RCP R18, R18 ;  /* 0x0000001200127308 */ /* 0x001e240000001000 */
[----:B0-----:R-:W-:-:S06]  /*0410*/  VIADD R14, R18, 0xffffffe ;  /* 0x0ffffffe120e7836 */ /* 0x001fcc0000000000 */
[----:B------:R0:W2:Y:S02]  /*0420*/  F2I.FTZ.U32.TRUNC.NTZ R15, R14 ;  /* 0x0000000e000f7305 */ /* 0x0000a4000021f000 */
[----:B0-----:R-:W-:Y:S01]  /*0430*/  IMAD.MOV.U32 R14, RZ, RZ, RZ ;  /* 0x000000ffff0e7224 */ /* 0x001fe200078e00ff */
[----:B--2---:R-:W-:-:S05]  /*0440*/  IADD3 R19, PT, PT, RZ, -R15, RZ ;  /* 0x8000000fff137210 */ /* 0x004fca0007ffe0ff */
[----:B------:R-:W-:-:S04]  /*0450*/  IMAD R19, R19, R16, RZ ;  /* 0x0000001013137224 */ /* 0x000fc800078e02ff */
[----:B------:R-:W-:Y:S01]  /*0460*/  IMAD.HI.U32 R15, R15, R19, R14 ;  /* 0x000000130f0f7227 */ /* 0x000fe200078e000e */
[----:B------:R-:W-:Y:S02]  /*0470*/  MOV R19, R20 ;  /* 0x0000001400137202 */ /* 0x000fe40000000f00 */
[----:B------:R-:W-:-:S03]  /*0480*/  LOP3.LUT R14, R22, R17, RZ, 0x3c, !PT ;  /* 0x00000011160e7212 */ /* 0x000fc600078e3cff */
[----:B------:R-:W-:Y:S01]  /*0490*/  IMAD.HI.U32 R15, R15, R19, RZ ;  /* 0x000000130f0f7227 */ /* 0x000fe200078e00ff */
[----:B------:R-:W-:-:S04]  /*04a0*/  ISETP.GE.AND P4, PT, R14, RZ, PT ;  /* 0x000000ff0e00720c */ /* 0x000fc80003f86270 */
[----:B------:R-:W-:-:S05]  /*04b0*/  IADD3 R18, PT, PT, -R15, RZ, RZ ;  /* 0x000000ff0f127210 */ /* 0x000fca0007ffe1ff */
[----:B------:R-:W-:-:S05]  /*04c0*/  IMAD R19, R16, R18, R19 ;  /* 0x0000001210137224 */ /* 0x000fca00078e0213 */
[----:B------:R-:W-:-:S13]  /*04d0*/  ISETP.GT.U32.AND P5, PT, R16, R19, PT ;  /* 0x000000131000720c */ /* 0x000fda0003fa4070 */
[----:B------:R-:W-:Y:S01]  /*04e0*/  @!P5 IMAD.IADD R19, R19, 0x1, -R16 ;  /* 0x000000011313d824 */ /* 0x000fe200078e0a10 */
[----:B------:R-:W-:Y:S02]  /*04f0*/  @!P5 IADD3 R15, PT, PT, R15, 0x1, RZ ;  /* 0x000000010f0fd810 */ /* 0x000fe40007ffe0ff */
[----:B------:R-:W-:Y:S02]  /*0500*/  ISETP.NE.AND P5, PT, R17, RZ, PT ;  /* 0x000000ff1100720c */ /* 0x000fe40003fa5270 */
[----:B------:R-:W-:-:S13]  /*0510*/  ISETP.GE.U32.AND P1, PT, R19, R16, PT ;  /* 0x000000101300720c */ /* 0x000fda0003f26070 */
[----:B------:R-:W-:-:S05]  /*0520*/  @P1 IADD3 R15, PT, PT, R15, 0x1, RZ ;  /* 0x000000010f0f1810 */ /* 0x000fca0007ffe0ff */
[----:B------:R-:W-:Y:S02]  /*0530*/  IMAD.MOV.U32 R19, RZ, RZ, R15 ;  /* 0x000000ffff137224 */ /* 0x000fe400078e000f */
[----:B------:R-:W0:Y:S03]  /*0540*/  LDC.64 R14, c[0x0][0x388] ;  /* 0x0000e200ff0e7b82 */ /* 0x000e260000000a00 */
[----:B------:R-:W-:Y:S02]  /*0550*/  @!P4 IADD3 R19, PT, PT, -R19, RZ, RZ ;  /* 0x000000ff1313c210 */ /* 0x000fe40007ffe1ff */
[----:B------:R-:W-:-:S04]  /*0560*/  @!P5 LOP3.LUT R19, RZ, R17, RZ, 0x33, !PT ;  /* 0x00000011ff13d212 */ /* 0x000fc800078e33ff */
[----:B------:R-:W-:-:S05]  /*0570*/  IADD3 R21, PT, PT, -R19, RZ, RZ ;  /* 0x000000ff13157210 */ /* 0x000fca0007ffe1ff */
[----:B------:R-:W-:-:S04]  /*0580*/  IMAD R21, R17, R21, R22 ;  /* 0x0000001511157224 */ /* 0x000fc800078e0216 */
[--C-:B------:R-:W-:Y:S02]  /*0590*/  IMAD R19, R2, R19, R21.reuse ;  /* 0x0000001302137224 */ /* 0x100fe400078e0215 */
[----:B------:R-:W-:-:S05]  /*05a0*/  IMAD.IADD R16, R6, 0x1, R21 ;  /* 0x0000000106107824 */ /* 0x000fca00078e0215 */
[----:B------:R-:W-:Y:S02]  /*05b0*/  VIADDMNMX R17, R19, R17, R16, PT ;  /* 0x0000001113117246 */ /* 0x000fe40003800110 */
[C---:B------:R-:W-:Y:S02]  /*05c0*/  IADD3 R19, PT, PT, R4.reuse, R19, RZ ;  /* 0x0000001304137210 */ /* 0x040fe40007ffe0ff */
[----:B------:R-:W-:-:S03]  /*05d0*/  IADD3 R21, PT, PT, R4, R17, RZ ;  /* 0x0000001104157210 */ /* 0x000fc60007ffe0ff */
[----:B0-----:R-:W-:-:S04]  /*05e0*/  IMAD.WIDE R16, R19, 0x4, R14 ;  /* 0x0000000413107825 */ /* 0x001fc800078e020e */
[----:B------:R-:W-:Y:S01]  /*05f0*/  IMAD.WIDE R14, R21, 0x4, R14 ;  /* 0x00000004150e7825 */ /* 0x000fe200078e020e */
[----:B------:R-:W2:Y:S03]  /*0600*/  LDG.E R28, desc[UR6][R16.64] ;  /* 0x00000006101c7981 */ /* 0x000ea6000c1e1900 */
[C---:B------:R-:W-:Y:S01]  /*0610*/  IMAD.WIDE R18, R8.reuse, 0x4, R16 ;  /* 0x0000000408127825 */ /* 0x040fe200078e0210 */
[----:B------:R-:W2:Y:S03]  /*0620*/  LDG.E R29, desc[UR6][R14.64] ;  /* 0x000000060e1d7981 */ /* 0x000ea6000c1e1900 */
[----:B------:R-:W-:Y:S02]  /*0630*/  IMAD.WIDE R20, R8, 0x4, R14 ;  /* 0x0000000408147825 */ /* 0x000fe400078e020e */
[----:B------:R-:W3:Y:S04]  /*0640*/  LDG.E R19, desc[UR6][R18.64] ;  /* 0x0000000612137981 */ /* 0x000ee8000c1e1900 */
[----:B------:R-:W4:Y:S01]  /*0650*/  LDG.E R21, desc[UR6][R20.64] ;  /* 0x0000000614157981 */ /* 0x000f22000c1e1900 */
[----:B-1----:R-:W-:-:S04]  /*0660*/  IMAD.WIDE R26, R13, 0x4, R26 ;  /* 0x000000040d1a7825 */ /* 0x002fc800078e021a */
[----:B--2---:R-:W-:-:S04]  /*0670*/  FADD R28, R28, R29 ;  /* 0x0000001d1c1c7221 */ /* 0x004fc80000000000 */
[----:B---3--:R-:W-:-:S04]  /*0680*/  FADD R28, R28, R19 ;  /* 0x000000131c1c7221 */ /* 0x008fc80000000000 */
[----:B----4-:R-:W-:-:S04]  /*0690*/  FADD R28, R28, R21 ;  /* 0x000000151c1c7221 */ /* 0x010fc80000000000 */
[----:B------:R-:W-:-:S05]  /*06a0*/  FMUL R17, R28, 0.25 ;  /* 0x3e8000001c117820 */ /* 0x000fca0000400000 */
[----:B------:R0:W-:Y:S02]  /*06b0*/  STG.E desc[UR6][R26.64], R17 ;  /* 0x000000111a007986 */ /* 0x0001e4000c101906 */
.L_x_22:
[----:B------:R-:W-:Y:S05]  /*06c0*/  BSYNC.RECONVERGENT B0 ;  /* 0x0000000000007941 */ /* 0x000fea0003800200 */
.L_x_21:
[----:B------:R-:W-:Y:S04]  /*06d0*/  BSSY.RECONVERGENT B0, `(.L_x_23) ;  /* 0x0000033000007945 */ /* 0x000fe80003800200 */
[----:B------:R-:W-:Y:S05]  /*06e0*/  @P2 BRA `(.L_x_24) ;  /* 0x0000000000c42947 */ /* 0x000fea0003800000 */
[----:B0-----:R-:W0:Y:S01]  /*06f0*/  LDC R17, c[0x0][0x3a0] ;  /* 0x0000e800ff117b82 */ /* 0x001e220000000800 */
[----:B------:R-:W-:Y:S01]  /*0700*/  HFMA2 R14, -RZ, RZ, 0, 0 ;  /* 0x00000000ff0e7431 */ /* 0x000fe200000001ff */
[----:B------:R-:W-:-:S06]  /*0710*/  IABS R20, R24 ;  /* 0x0000001800147213 */ /* 0x000fcc0000000000 */
[----:B------:R-:W1:Y:S01]  /*0720*/  LDC.64 R26, c[0x0][0x380] ;  /* 0x0000e000ff1a7b82 */ /* 0x000e620000000a00 */
[----:B0-----:R-:W-:-:S04]  /*0730*/  IABS R16, R17 ;  /* 0x0000001100107213 */ /* 0x001fc80000000000 */
[----:B------:R-:W0:Y:S08]  /*0740*/  I2F.RP R18, R16 ;  /* 0x0000001000127306 */ /* 0x000e300000209400 */
[----:B0-----:R-:W0:Y:S02]  /*0750*/  MUFU.RCP R18, R18 ;  /* 0x0000001200127308 */ /* 0x001e240000001000 */
[----:B0-----:R-:W-:-:S06]  /*0760*/  VIADD R19, R18, 0xffffffe ;  /* 0x0ffffffe12137836 */ /* 0x001fcc0000000000 */
[----:B------:R-:W0:Y:S02]  /*0770*/  F2I.FTZ.U32.TRUNC.NTZ R15, R19 ;  /* 0x00000013000f7305 */ /* 0x000e24000021f000 */
[----:B0-----:R-:W-:-:S05]  /*0780*/  IADD3 R21, PT, PT, RZ, -R15, RZ ;  /* 0x8000000fff157210 */ /* 0x001fca0007ffe0ff */
[----:B------:R-:W-:-:S04]  /*0790*/  IMAD R21, R21, R16, RZ ;  /* 0x0000001015157224 */ /* 0x000fc800078e02ff */
        /* <DEDUP_REMOVED lines=12> */
[----:B------:R-:W-:-:S04]  /*0860*/  @P1 IADD3 R14, PT, PT, R14, 0x1, RZ ;  /* 0x000000010e0e1810 */ /* 0x000fc80007ffe0ff */
[----:B------:R-:W-:Y:S02]  /*0870*/  MOV R19, R14 ;  /* 0x0000000e00137202 */ /* 0x000fe40000000f00 */
[----:B------:R-:W0:Y:S03]  /*0880*/  LDC.64 R14, c[0x0][0x388] ;  /* 0x0000e200ff0e7b82 */ /* 0x000e260000000a00 */
[----:B------:R-:W-:Y:S01]  /*0890*/  @!P4 IMAD.MOV R19, RZ, RZ, -R19 ;  /* 0x000000ffff13c224 */ /* 0x000fe200078e0a13 */
[----:B------:R-:W-:-:S04]  /*08a0*/  @!P2 LOP3.LUT R19, RZ, R17, RZ, 0x33, !PT ;  /* 0x00000011ff13a212 */ /* 0x000fc800078e33ff */
[----:B------:R-:W-:-:S05]  /*08b0*/  IADD3 R21, PT, PT, -R19, RZ, RZ ;  /* 0x000000ff13157210 */ /* 0x000fca0007ffe1ff */
[----:B------:R-:W-:-:S04]  /*08c0*/  IMAD R21, R17, R21, R24 ;  /* 0x0000001511157224 */ /* 0x000fc800078e0218 */
[----:B------:R-:W-:Y:S01]  /*08d0*/  IMAD R19, R2, R19, R21 ;  /* 0x0000001302137224 */ /* 0x000fe200078e0215 */
[----:B------:R-:W-:-:S04]  /*08e0*/  IADD3 R16, PT, PT, R6, R21, RZ ;  /* 0x0000001506107210 */ /* 0x000fc80007ffe0ff */
[----:B------:R-:W-:Y:S01]  /*08f0*/  VIADDMNMX R17, R19, R17, R16, PT ;  /* 0x0000001113117246 */ /* 0x000fe20003800110 */
[----:B------:R-:W-:-:S03]  /*0900*/  IMAD.IADD R19, R4, 0x1, R19 ;  /* 0x0000000104137824 */ /* 0x000fc600078e0213 */
[----:B------:R-:W-:Y:S01]  /*0910*/  IADD3 R21, PT, PT, R4, R17, RZ ;  /* 0x0000001104157210 */ /* 0x000fe20007ffe0ff */
        /* <DEDUP_REMOVED lines=14> */
.L_x_24:
[----:B------:R-:W-:Y:S05]  /*0a00*/  BSYNC.RECONVERGENT B0 ;  /* 0x0000000000007941 */ /* 0x000fea0003800200 */
.L_x_23:
[----:B------:R-:W-:Y:S04]  /*0a10*/  BSSY.RECONVERGENT B0, `(.L_x_25) ;  /* 0x0000033000007945 */ /* 0x000fe80003800200 */
[----:B------:R-:W-:Y:S05]  /*0a20*/  @P3 BRA `(.L_x_26) ;  /* 0x0000000000c43947 */ /* 0x000fea0003800000 */
[----:B01----:R-:W0:Y:S01]  /*0a30*/  LDC R17, c[0x0][0x3a0] ;  /* 0x0000e800ff117b82 */ /* 0x003e220000000800 */
[----:B------:R-:W-:Y:S01]  /*0a40*/  HFMA2 R14, -RZ, RZ, 0, 0 ;  /* 0x00000000ff0e7431 */ /* 0x000fe200000001ff */
[----:B------:R-:W-:-:S06]  /*0a50*/  IABS R20, R10 ;  /* 0x0000000a00147213 */ /* 0x000fcc0000000000 */
[----:B------:R-:W1:Y:S01]  /*0a60*/  LDC.64 R26, c[0x0][0x380] ;  /* 0x0000e000ff1a7b82 */ /* 0x000e620000000a00 */
[----:B0-----:R-:W-:-:S04]  /*0a70*/  IABS R16, R17 ;  /* 0x0000001100107213 */ /* 0x001fc80000000000 */
[----:B------:R-:W0:Y:S08]  /*0a80*/  I2F.RP R18, R16 ;  /* 0x0000001000127306 */ /* 0x000e300000209400 */
[----:B0-----:R-:W0:Y:S02]  /*0a90*/  MUFU.RCP R18, R18 ;  /* 0x0000001200127308 */ /* 0x001e240000001000 */
[----:B0-----:R-:W-:-:S06]  /*0aa0*/  IADD3 R19, PT, PT, R18, 0xffffffe, RZ ;  /* 0x0ffffffe12137810 */ /* 0x001fcc0007ffe0ff */
[----:B------:R-:W0:Y:S02]  /*0ab0*/  F2I.FTZ.U32.TRUNC.NTZ R15, R19 ;  /* 0x00000013000f7305 */ /* 0x000e24000021f000 */
[----:B0-----:R-:W-:-:S04]  /*0ac0*/  IMAD.MOV R21, RZ, RZ, -R15 ;  /* 0x000000ffff157224 */ /* 0x001fc800078e0a0f */
[----:B------:R-:W-:-:S04]  /*0ad0*/  IMAD R21, R21, R16, RZ ;  /* 0x0000001015157224 */ /* 0x000fc800078e02ff */
        /* <DEDUP_REMOVED lines=12> */
[----:B------:R-:W-:-:S05]  /*0ba0*/  @P1 VIADD R14, R14, 0x1 ;  /* 0x000000010e0e1836 */ /* 0x000fca0000000000 */
[----:B------:R-:W-:Y:S02]  /*0bb0*/  MOV R19, R14 ;  /* 0x0000000e00137202 */ /* 0x000fe40000000f00 */
[----:B------:R-:W0:Y:S02]  /*0bc0*/  LDC.64 R14, c[0x0][0x388] ;  /* 0x0000e200ff0e7b82 */ /* 0x000e240000000a00 */
[----:B------:R-:W-:Y:S02]  /*0bd0*/  @!P3 IADD3 R19, PT, PT, -R19, RZ, RZ ;  /* 0x000000ff1313b210 */ /* 0x000fe40007ffe1ff */
[----:B------:R-:W-:-:S05]  /*0be0*/  @!P2 LOP3.LUT R19, RZ, R17, RZ, 0x33, !PT ;  /* 0x00000011ff13a212 */ /* 0x000fca00078e33ff */
[----:B------:R-:W-:-:S04]  /*0bf0*/  IMAD.MOV R21, RZ, RZ, -R19 ;  /* 0x000000ffff157224 */ /* 0x000fc800078e0a13 */
[----:B------:R-:W-:-:S04]  /*0c00*/  IMAD R21, R17, R21, R10 ;  /* 0x0000001511157224 */ /* 0x000fc800078e020a */
[----:B------:R-:W-:Y:S01]  /*0c10*/  IMAD R19, R2, R19, R21 ;  /* 0x0000001302137224 */ /* 0x000fe200078e0215 */
[----:B------:R-:W-:-:S04]  /*0c20*/  IADD3 R16, PT, PT, R6, R21, RZ ;  /* 0x0000001506107210 */ /* 0x000fc80007ffe0ff */
[----:B------:R-:W-:Y:S02]  /*0c30*/  VIADDMNMX R17, R19, R17, R16, PT ;  /* 0x0000001113117246 */ /* 0x000fe40003800110 */
[----:B------:R-:W-:-:S03]  /*0c40*/  IADD3 R19, PT, PT, R4, R19, RZ ;  /* 0x0000001304137210 */ /* 0x000fc60007ffe0ff */
[----:B------:R-:W-:Y:S02]  /*0c50*/  IMAD.IADD R21, R4, 0x1, R17 ;  /* 0x0000000104157824 */ /* 0x000fe400078e0211 */
        /* <DEDUP_REMOVED lines=14> */
.L_x_26:
[----:B------:R-:W-:Y:S05]  /*0d40*/  BSYNC.RECONVERGENT B0 ;  /* 0x0000000000007941 */ /* 0x000fea0003800200 */
.L_x_25:
[----:B------:R-:W-:Y:S04]  /*0d50*/  BSSY.RECONVERGENT B0, `(.L_x_27) ;  /* 0x0000033000007945 */ /* 0x000fe80003800200 */
[----:B------:R-:W-:Y:S05]  /*0d60*/  @P0 BRA `(.L_x_28) ;  /* 0x0000000000c40947 */ /* 0x000fea0003800000 */
[----:B012---:R-:W0:Y:S01]  /*0d70*/  LDC R17, c[0x0][0x3a0] ;  /* 0x0000e800ff117b82 */ /* 0x007e220000000800 */
[----:B------:R-:W-:Y:S01]  /*0d80*/  IMAD.MOV.U32 R14, RZ, RZ, RZ ;  /* 0x000000ffff0e7224 */ /* 0x000fe200078e00ff */
[----:B------:R-:W-:-:S06]  /*0d90*/  IABS R20, R12 ;  /* 0x0000000c00147213 */ /* 0x000fcc0000000000 */
[----:B------:R-:W1:Y:S01]  /*0da0*/  LDC.64 R26, c[0x0][0x380] ;  /* 0x0000e000ff1a7b82 */ /* 0x000e620000000a00 */
[----:B0-----:R-:W-:-:S04]  /*0db0*/  IABS R16, R17 ;  /* 0x0000001100107213 */ /* 0x001fc80000000000 */
[----:B------:R-:W0:Y:S08]  /*0dc0*/  I2F.RP R18, R16 ;  /* 0x0000001000127306 */ /* 0x000e300000209400 */
[----:B0-----:R-:W0:Y:S02]  /*0dd0*/  MUFU.RCP R18, R18 ;  /* 0x0000001200127308 */ /* 0x001e240000001000 */
[----:B0-----:R-:W-:-:S06]  /*0de0*/  IADD3 R19, PT, PT, R18, 0xffffffe, RZ ;  /* 0x0ffffffe12137810 */ /* 0x001fcc0007ffe0ff */
[----:B------:R-:W0:Y:S02]  /*0df0*/  F2I.FTZ.U32.TRUNC.NTZ R15, R19 ;  /* 0x00000013000f7305 */ /* 0x000e24000021f000 */
[----:B0-----:R-:W-:-:S05]  /*0e00*/  IADD3 R21, PT, PT, RZ, -R15, RZ ;  /* 0x8000000fff157210 */ /* 0x001fca0007ffe0ff */
[----:B------:R-:W-:-:S04]  /*0e10*/  IMAD R21, R21, R16, RZ ;  /* 0x0000001015157224 */ /* 0x000fc800078e02ff */
        /* <DEDUP_REMOVED lines=38> */
.L_x_28:
[----:B------:R-:W-:Y:S05]  /*1080*/  BSYNC.RECONVERGENT B0 ;  /* 0x0000000000007941 */ /* 0x000fea0003800200 */
.L_x_27:
[----:B------:R-:W4:Y:S01]  /*1090*/  LDC R14, c[0x0][0x360] ;  /* 0x0000d800ff0e7b82 */ /* 0x000f220000000800 */
[----:B------:R-:W-:-:S05]  /*10a0*/  VIADD R25, R25, 0x4 ;  /* 0x0000000419197836 */ /* 0x000fca0000000000 */
[----:B------:R-:W-:Y:S02]  /*10b0*/  ISETP.NE.AND P0, PT, R25, RZ, PT ;  /* 0x000000ff1900720c */ /* 0x000fe40003f05270 */
[C---:B----4-:R-:W-:Y:S01]  /*10c0*/  LEA R24, R14.reuse, R24, 0x2 ;  /* 0x000000180e187211 */ /* 0x050fe200078e10ff */
[C---:B------:R-:W-:Y:S01]  /*10d0*/  IMAD R10, R14.reuse, 0x4, R10 ;  /* 0x000000040e0a7824 */ /* 0x040fe200078e020a */
[C---:B------:R-:W-:Y:S01]  /*10e0*/  LEA R23, R14.reuse, R23, 0x2 ;  /* 0x000000170e177211 */ /* 0x040fe200078e10ff */
[C---:B------:R-:W-:Y:S01]  /*10f0*/  IMAD R11, R14.reuse, 0x4, R11 ;  /* 0x000000040e0b7824 */ /* 0x040fe200078e020b */
[C---:B------:R-:W-:Y:S02]  /*1100*/  LEA R9, R14.reuse, R9, 0x2 ;  /* 0x000000090e097211 */ /* 0x040fe400078e10ff */
[C---:B------:R-:W-:Y:S02]  /*1110*/  LEA R12, R14.reuse, R12, 0x2 ;  /* 0x0000000c0e0c7211 */ /* 0x040fe400078e10ff */
[----:B------:R-:W-:-:S02]  /*1120*/  LEA R22, R14, R22, 0x2 ;  /* 0x000000160e167211 */ /* 0x000fc400078e10ff */
[----:B------:R-:W-:Y:S01]  /*1130*/  LEA R13, R14, R13, 0x2 ;  /* 0x0000000d0e0d7211 */ /* 0x000fe200078e10ff */
[----:B------:R-:W-:Y:S06]  /*1140*/  @P0 BRA `(.L_x_29) ;  /* 0xfffffff000700947 */ /* 0x000fec000383ffff */
.L_x_20:
[----:B------:R-:W-:-:S13]  /*1150*/  ISETP.NE.AND P0, PT, R7, RZ, PT ;  /* 0x000000ff0700720c */ /* 0x000fda0003f05270 */
[----:B------:R-:W-:Y:S05]  /*1160*/  @!P0 EXIT ;  /* 0x000000000000894d */ /* 0x000fea0003800000 */
[----:B------:R-:W4:Y:S01]  /*1170*/  S2UR UR5, SR_CTAID.X ;  /* 0x00000000000579c3 */ /* 0x000f220000002500 */
[----:B------:R-:W5:Y:S01]  /*1180*/  S2R R18, SR_TID.X ;  /* 0x0000000000127919 */ /* 0x000f620000002100 */
[----:B------:R-:W5:Y:S01]  /*1190*/  LDCU UR4, c[0x0][0x360] ;  /* 0x00006c00ff0477ac */ /* 0x000f620008000800 */
[----:B------:R-:W-:-:S05]  /*11a0*/  IADD3 R7, PT, PT, -R7, RZ, RZ ;  /* 0x000000ff07077210 */ /* 0x000fca0007ffe1ff */
[----:B------:R-:W4:Y:S08]  /*11b0*/  LDC R14, c[0x0][0x3a0] ;  /* 0x0000e800ff0e7b82 */ /* 0x000f300000000800 */
[----:B------:R-:W0:Y:S08]  /*11c0*/  LDC R9, c[0x0][0x3a0] ;  /* 0x0000e800ff097b82 */ /* 0x000e300000000800 */
[----:B------:R-:W0:Y:S08]  /*11d0*/  LDC.64 R12, c[0x0][0x380] ;  /* 0x0000e000ff0c7b82 */ /* 0x000e300000000a00 */
[----:B------:R-:W0:Y:S01]  /*11e0*/  LDC.64 R10, c[0x0][0x388] ;  /* 0x0000e200ff0a7b82 */ /* 0x000e220000000a00 */
[----:B----4-:R-:W-:Y:S01]  /*11f0*/  IMAD R14, R14, UR5, RZ ;  /* 0x000000050e0e7c24 */ /* 0x010fe2000f8e02ff */
[----:B------:R-:W4:Y:S03]  /*1200*/  LDCU UR5, c[0x0][0x394] ;  /* 0x00007280ff0577ac */ /* 0x000f260008000800 */
[----:B------:R-:W-:-:S04]  /*1210*/  IMAD R3, R14, 0x2, R3 ;  /* 0x000000020e037824 */ /* 0x000fc800078e0203 */
[----:B-----5:R-:W-:-:S04]  /*1220*/  IMAD R18, R3, UR4, R18 ;  /* 0x0000000403127c24 */ /* 0x020fc8000f8e0212 */
[----:B------:R-:W-:-:S07]  /*1230*/  IMAD R3, R0, R5, R18 ;  /* 0x0000000500037224 */ /* 0x000fce00078e0212 */
.L_x_32:
[----:B------:R-:W-:Y:S01]  /*1240*/  ISETP.GE.AND P0, PT, R18, R5, PT ;  /* 0x000000051200720c */ /* 0x000fe20003f06270 */
[----:B------:R-:W-:Y:S01]  /*1250*/  BSSY.RECONVERGENT B0, `(.L_x_30) ;  /* 0x0000032000007945 */ /* 0x000fe20003800200 */
[----:B------:R-:W-:Y:S02]  /*1260*/  IADD3 R7, PT, PT, R7, 0x1, RZ ;  /* 0x0000000107077810 */ /* 0x000fe40007ffe0ff */
[----:B----4-:R-:W-:Y:S02]  /*1270*/  ISETP.GE.OR P0, PT, R0, UR5, P0 ;  /* 0x0000000500007c0c */ /* 0x010fe40008706670 */
[----:B------:R-:W-:-:S11]  /*1280*/  ISETP.NE.AND P3, PT, R7, RZ, PT ;  /* 0x000000ff0700720c */ /* 0x000fd60003f65270 */
[----:B------:R-:W-:Y:S05]  /*1290*/  @P0 BRA `(.L_x_31) ;  /* 0x0000000000b40947 */ /* 0x000fea0003800000 */
[----:B0-----:R-:W-:Y:S01]  /*12a0*/  IABS R20, R9 ;  /* 0x0000000900147213 */ /* 0x001fe20000000000 */
[----:B------:R-:W-:Y:S01]  /*12b0*/  HFMA2 R14, -RZ, RZ, 0, 0 ;  /* 0x00000000ff0e7431 */ /* 0x000fe200000001ff */
[----:B------:R-:W-:Y:S02]  /*12c0*/  IABS R21, R18 ;  /* 0x0000001200157213 */ /* 0x000fe40000000000 */
[----:B------:R-:W0:Y:S08]  /*12d0*/  I2F.RP R16, R20 ;  /* 0x0000001400107306 */ /* 0x000e300000209400 */
[----:B0-----:R-:W1:Y:S02]  /*12e0*/  MUFU.RCP R16, R16 ;  /* 0x0000001000107308 */ /* 0x001e640000001000 */
[----:B-123--:R-:W-:-:S06]  /*12f0*/  VIADD R17, R16, 0xffffffe ;  /* 0x0ffffffe10117836 */ /* 0x00efcc0000000000 */
        /* <DEDUP_REMOVED lines=25> */
[----:B------:R-:W-:-:S04]  /*1490*/  IMAD.WIDE R20, R21, 0x4, R10 ;  /* 0x0000000415147825 */ /* 0x000fc800078e020a */
[----:B------:R-:W-:Y:S01]  /*14a0*/  IMAD.WIDE R14, R15, 0x4, R10 ;  /* 0x000000040f0e7825 */ /* 0x000fe200078e020a */
[----:B------:R-:W2:Y:S03]  /*14b0*/  LDG.E R19, desc[UR6][R20.64] ;  /* 0x0000000614137981 */ /* 0x000ea6000c1e1900 */
[C---:B------:R-:W-:Y:S01]  /*14c0*/  IMAD.WIDE R16, R8.reuse, 0x4, R20 ;  /* 0x0000000408107825 */ /* 0x040fe200078e0214 */
[----:B------:R-:W2:Y:S03]  /*14d0*/  LDG.E R24, desc[UR6][R14.64] ;  /* 0x000000060e187981 */ /* 0x000ea6000c1e1900 */
[----:B------:R-:W-:Y:S02]  /*14e0*/  IMAD.WIDE R22, R8, 0x4, R14 ;  /* 0x0000000408167825 */ /* 0x000fe400078e020e */
[----:B------:R-:W3:Y:S04]  /*14f0*/  LDG.E R16, desc[UR6][R16.64] ;  /* 0x0000000610107981 */ /* 0x000ee8000c1e1900 */
[----:B------:R-:W4:Y:S01]  /*1500*/  LDG.E R22, desc[UR6][R22.64] ;  /* 0x0000000616167981 */ /* 0x000f22000c1e1900 */
[----:B--2---:R-:W-:Y:S01]  /*1510*/  FADD R19, R19, R24 ;  /* 0x0000001813137221 */ /* 0x004fe20000000000 */
[----:B------:R-:W-:-:S04]  /*1520*/  IMAD.WIDE R24, R3, 0x4, R12 ;  /* 0x0000000403187825 */ /* 0x000fc800078e020c */
[----:B---3--:R-:W-:-:S04]  /*1530*/  FADD R19, R19, R16 ;  /* 0x0000001013137221 */ /* 0x008fc80000000000 */
[----:B----4-:R-:W-:-:S04]  /*1540*/  FADD R19, R19, R22 ;  /* 0x0000001613137221 */ /* 0x010fc80000000000 */
[----:B------:R-:W-:-:S05]  /*1550*/  FMUL R19, R19, 0.25 ;  /* 0x3e80000013137820 */ /* 0x000fca0000400000 */
[----:B------:R4:W-:Y:S02]  /*1560*/  STG.E desc[UR6][R24.64], R19 ;  /* 0x0000001318007986 */ /* 0x0009e4000c101906 */
.L_x_31:
[----:B------:R-:W-:Y:S05]  /*1570*/  BSYNC.RECONVERGENT B0 ;  /* 0x0000000000007941 */ /* 0x000fea0003800200 */
.L_x_30:
[----:B------:R-:W-:Y:S02]  /*1580*/  IADD3 R3, PT, PT, R3, UR4, RZ ;  /* 0x0000000403037c10 */ /* 0x000fe4000fffe0ff */
[----:B------:R-:W-:Y:S01]  /*1590*/  IADD3 R18, PT, PT, R18, UR4, RZ ;  /* 0x0000000412127c10 */ /* 0x000fe2000fffe0ff */
[----:B------:R-:W-:Y:S06]  /*15a0*/  @P3 BRA `(.L_x_32) ;  /* 0xfffffffc00243947 */ /* 0x000fec000383ffff */
[----:B------:R-:W-:Y:S05]  /*15b0*/  EXIT ;  /* 0x000000000000794d */ /* 0x000fea0003800000 */
.L_x_33:
        /* <DEDUP_REMOVED lines=12> */
.L_x_113:


//--------------------- .text._Z15kernel_halfsizePfS_iiiii --------------------------
	.section	.text._Z15kernel_halfsizePfS_iiiii,"ax",@progbits
	.align	128
        .global         _Z15kernel_halfsizePfS_iiiii
        .type           _Z15kernel_halfsizePfS_iiiii,@function
        .size           _Z15kernel_halfsizePfS_iiiii,(.L_x_114 - _Z15kernel_halfsizePfS_iiiii)
        .other          _Z15kernel_halfsizePfS_iiiii,@"STO_CUDA_ENTRY STV_DEFAULT"
_Z15kernel_halfsizePfS_iiiii:
.text._Z15kernel_halfsizePfS_iiiii:
[----:B------:R-:W-:Y:S08]  /*0000*/  LDC R1, c[0x0][0x37c] ;  /* 0x0000df00ff017b82 */ /* 0x000ff00000000800 */
[----:B------:R-:W0:Y:S01]  /*0010*/  LDC R23, c[0x0][0x3a0] ;  /* 0x0000e800ff177b82 */ /* 0x000e220000000800 */
[----:B------:R-:W1:Y:S07]  /*0020*/  S2R R0, SR_TID.Y ;  /* 0x0000000000007919 */ /* 0x000e6e0000002200 */
[----:B------:R-:W2:Y:S08]  /*0030*/  LDC R3, c[0x0][0x364] ;  /* 0x0000d900ff037b82 */ /* 0x000eb00000000800 */
[----:B------:R-:W3:Y:S01]  /*0040*/  S2UR UR5, SR_CTAID.Y ;  /* 0x00000000000579c3 */ /* 0x000ee20000002600 */
[----:B0-----:R-:W-:-:S13]  /*0050*/  ISETP.GE.AND P0, PT, R23, 0x1, PT ;  /* 0x000000011700780c */ /* 0x001fda0003f06270 */
[----:B-123--:R-:W-:Y:S05]  /*0060*/  @!P0 EXIT ;  /* 0x000000000000894d */ /* 0x00efea0003800000 */
[----:B------:R-:W0:Y:S01]  /*0070*/  S2UR UR4, SR_CTAID.X ;  /* 0x00000000000479c3 */ /* 0x000e220000002500 */
[----:B------:R-:W1:Y:S01]  /*0080*/  LDCU.64 UR8, c[0x0][0x398] ;  /* 0x00007300ff0877ac */ /* 0x000e620008000a00 */
[----:B------:R-:W-:Y:S02]  /*0090*/  IMAD R0, R3, UR5, R0 ;  /* 0x0000000503007c24 */ /* 0x000fe4000f8e0200 */
[----:B------:R-:W-:Y:S02]  /*00a0*/  HFMA2 R9, -RZ, RZ, 0, 0 ;  /* 0x00000000ff097431 */ /* 0x000fe400000001ff */
[----:B------:R-:W-:Y:S01]  /*00b0*/  VIADD R3, R23, 0xffffffff ;  /* 0xffffffff17037836 */ /* 0x000fe20000000000 */
[----:B------:R-:W2:Y:S01]  /*00c0*/  LDCU UR10, c[0x0][0x390] ;  /* 0x00007200ff0a77ac */ /* 0x000ea20008000800 */
[----:B------:R-:W-:-:S03]  /*00d0*/  SHF.L.U32 R5, R0, 0x1, RZ ;  /* 0x0000000100057819 */ /* 0x000fc600000006ff */
[----:B------:R-:W-:Y:S01]  /*00e0*/  ISETP.GE.U32.AND P1, PT, R3, 0x3, PT ;  /* 0x000000030300780c */ /* 0x000fe20003f26070 */
[----:B------:R-:W3:Y:S01]  /*00f0*/  LDCU.64 UR6, c[0x0][0x358] ;  /* 0x00006b00ff0677ac */ /* 0x000ee20008000a00 */
[----:B------:R-:W-:Y:S01]  /*0100*/  IADD3 R2, PT, PT, R5, 0x1, RZ ;  /* 0x0000000105027810 */ /* 0x000fe20007ffe0ff */
[----:B-1----:R-:W-:-:S03]  /*0110*/  IMAD R8, R23, UR8, RZ ;  /* 0x0000000817087c24 */ /* 0x002fc6000f8e02ff */
[----:B------:R-:W-:Y:S01]  /*0120*/  ISETP.GE.AND P0, PT, R2, UR9, PT ;  /* 0x0000000902007c0c */ /* 0x000fe2000bf06270 */
[C---:B------:R-:W-:Y:S02]  /*0130*/  IMAD.SHL.U32 R2, R23.reuse, 0x2, RZ ;  /* 0x0000000217027824 */ /* 0x040fe400078e00ff */
[C---:B--2---:R-:W-:Y:S02]  /*0140*/  IMAD R3, R23.reuse, UR10, RZ ;  /* 0x0000000a17037c24 */ /* 0x044fe4000f8e02ff */
[----:B0-----:R-:W-:Y:S02]  /*0150*/  IMAD R4, R23, UR4, RZ ;  /* 0x0000000417047c24 */ /* 0x001fe4000f8e02ff */
[C---:B------:R-:W-:Y:S02]  /*0160*/  IMAD R5, R8.reuse, R5, RZ ;  /* 0x0000000508057224 */ /* 0x040fe400078e02ff */
[C---:B------:R-:W-:Y:S01]  /*0170*/  IMAD.IADD R6, R8.reuse, 0x1, -R23 ;  /* 0x0000000108067824 */ /* 0x040fe200078e0a17 */
[----:B------:R-:W-:Y:S01]  /*0180*/  SEL R8, R8, RZ, !P0 ;  /* 0x000000ff08087207 */ /* 0x000fe20004000000 */
[----:B------:R-:W-:Y:S01]  /*0190*/  IMAD R7, R0, R3, RZ ;  /* 0x0000000300077224 */ /* 0x000fe200078e02ff */
[----:B---3--:R-:W-:Y:S06]  /*01a0*/  @!P1 BRA `(.L_x_34) ;  /* 0x0000000c00e09947 */ /* 0x008fec0003800000 */
[----:B------:R-:W0:Y:S01]  /*01b0*/  S2R R17, SR_TID.X ;  /* 0x0000000000117919 */ /* 0x000e220000002100 */
[----:B------:R-:W1:Y:S01]  /*01c0*/  LDC R11, c[0x0][0x360] ;  /* 0x0000d800ff0b7b82 */ /* 0x000e620000000800 */
[C---:B------:R-:W-:Y:S01]  /*01d0*/  IADD3 R14, PT, PT, R4.reuse, 0x2, RZ ;  /* 0x00000002040e7810 */ /* 0x040fe20007ffe0ff */
[----:B------:R-:W-:Y:S01]  /*01e0*/  VIADD R16, R4, 0x3 ;  /* 0x0000000304107836 */ /* 0x000fe20000000000 */
[----:B------:R-:W-:Y:S01]  /*01f0*/  LOP3.LUT R13, R23, 0x7ffffffc, RZ, 0xc0, !PT ;  /* 0x7ffffffc170d7812 */ /* 0x000fe200078ec0ff */
[----:B------:R-:W2:Y:S04]  /*0200*/  LDCU UR5, c[0x0][0x394] ;  /* 0x00007280ff0577ac */ /* 0x000ea80008000800 */
[----:B------:R-:W-:Y:S02]  /*0210*/  IMAD.MOV R25, RZ, RZ, -R13 ;  /* 0x000000ffff197224 */ /* 0x000fe400078e0a0d */
[----:B-1----:R-:W-:-:S02]  /*0220*/  IMAD R26, R11, UR4, RZ ;  /* 0x000000040b1a7c24 */ /* 0x002fc4000f8e02ff */
[----:B------:R-:W-:Y:S01]  /*0230*/  IMAD R24, R4, R11, R11 ;  /* 0x0000000b04187224 */ /* 0x000fe200078e020b */
[----:B0-----:R-:W-:Y:S01]  /*0240*/  IADD3 R15, PT, PT, R7, R17, RZ ;  /* 0x00000011070f7210 */ /* 0x001fe20007ffe0ff */
[-CC-:B------:R-:W-:Y:S02]  /*0250*/  IMAD R10, R14, R11.reuse, R17.reuse ;  /* 0x0000000b0e0a7224 */ /* 0x180fe400078e0211 */
[-C--:B------:R-:W-:Y:S02]  /*0260*/  IMAD R12, R16, R11.reuse, R17 ;  /* 0x0000000b100c7224 */ /* 0x080fe400078e0211 */
[--C-:B------:R-:W-:Y:S02]  /*0270*/  IMAD R9, R14, R11, R15.reuse ;  /* 0x0000000b0e097224 */ /* 0x100fe400078e020f */
[----:B------:R-:W-:Y:S02]  /*0280*/  IMAD R14, R0, UR10, R26 ;  /* 0x0000000a000e7c24 */ /* 0x000fe4000f8e021a */
[C---:B------:R-:W-:Y:S01]  /*0290*/  IMAD.IADD R22, R24.reuse, 0x1, R15 ;  /* 0x0000000118167824 */ /* 0x040fe200078e020f */
[----:B------:R-:W-:Y:S01]  /*02a0*/  IADD3 R24, PT, PT, R24, R17, RZ ;  /* 0x0000001118187210 */ /* 0x000fe20007ffe0ff */
[----:B------:R-:W-:-:S02]  /*02b0*/  IMAD R26, R26, R23, R17 ;  /* 0x000000171a1a7224 */ /* 0x000fc400078e0211 */
[----:B------:R-:W-:Y:S02]  /*02c0*/  IMAD R11, R16, R11, R15 ;  /* 0x0000000b100b7224 */ /* 0x000fe400078e020f */
[----:B--2---:R-:W-:-:S07]  /*02d0*/  IMAD R23, R14, R23, R17 ;  /* 0x000000170e177224 */ /* 0x004fce00078e0211 */
.L_x_43:
        /* <DEDUP_REMOVED lines=16> */
[----:B0-----:R-:W-:-:S06]  /*03e0*/  IADD3 R14, PT, PT, R18, 0xffffffe, RZ ;  /* 0x0ffffffe120e7810 */ /* 0x001fcc0007ffe0ff */
[----:B------:R0:W2:Y:S02]  /*03f0*/  F2I.FTZ.U32.TRUNC.NTZ R15, R14 ;  /* 0x0000000e000f7305 */ /* 0x0000a4000021f000 */
[----:B0-----:R-:W-:Y:S01]  /*0400*/  MOV R14, RZ ;  /* 0x000000ff000e7202 */ /* 0x001fe20000000f00 */
[----:B--2---:R-:W-:-:S04]  /*0410*/  IMAD.MOV R19, RZ, RZ, -R15 ;  /* 0x000000ffff137224 */ /* 0x004fc800078e0a0f */
[----:B------:R-:W-:-:S04]  /*0420*/  IMAD R19, R19, R16, RZ ;  /* 0x0000001013137224 */ /* 0x000fc800078e02ff */
[----:B------:R-:W-:Y:S01]  /*0430*/  IMAD.HI.U32 R15, R15, R19, R14 ;  /* 0x000000130f0f7227 */ /* 0x000fe200078e000e */
[----:B------:R-:W-:-:S03]  /*0440*/  LOP3.LUT R14, R26, R17, RZ, 0x3c, !PT ;  /* 0x000000111a0e7212 */ /* 0x000fc600078e3cff */
[----:B------:R-:W-:Y:S01]  /*0450*/  IMAD.MOV.U32 R19, RZ, RZ, R20 ;  /* 0x000000ffff137224 */ /* 0x000fe200078e0014 */
[----:B------:R-:W-:-:S03]  /*0460*/  ISETP.GE.AND P4, PT, R14, RZ, PT ;  /* 0x000000ff0e00720c */ /* 0x000fc60003f86270 */
[----:B------:R-:W-:-:S05]  /*0470*/  IMAD.HI.U32 R15, R15, R19, RZ ;  /* 0x000000130f0f7227 */ /* 0x000fca00078e00ff */
[----:B------:R-:W-:-:S05]  /*0480*/  IADD3 R18, PT, PT, -R15, RZ, RZ ;  /* 0x000000ff0f127210 */ /* 0x000fca0007ffe1ff */
[----:B------:R-:W-:-:S05]  /*0490*/  IMAD R19, R16, R18, R19 ;  /* 0x0000001210137224 */ /* 0x000fca00078e0213 */
[----:B------:R-:W-:-:S13]  /*04a0*/  ISETP.GT.U32.AND P5, PT, R16, R19, PT ;  /* 0x000000131000720c */ /* 0x000fda0003fa4070 */
[----:B------:R-:W-:Y:S01]  /*04b0*/  @!P5 IMAD.IADD R19, R19, 0x1, -R16 ;  /* 0x000000011313d824 */ /* 0x000fe200078e0a10 */
[----:B------:R-:W-:Y:S02]  /*04c0*/  @!P5 IADD3 R15, PT, PT, R15, 0x1, RZ ;  /* 0x000000010f0fd810 */ /* 0x000fe40007ffe0ff */
[----:B------:R-:W-:Y:S02]  /*04d0*/  ISETP.NE.AND P5, PT, R17, RZ, PT ;  /* 0x000000ff1100720c */ /* 0x000fe40003fa5270 */
[----:B------:R-:W-:-:S13]  /*04e0*/  ISETP.GE.U32.AND P1, PT, R19, R16, PT ;  /* 0x000000101300720c */ /* 0x000fda0003f26070 */
[----:B------:R-:W-:-:S05]  /*04f0*/  @P1 VIADD R15, R15, 0x1 ;  /* 0x000000010f0f1836 */ /* 0x000fca0000000000 */
[----:B------:R-:W-:Y:S02]  /*0500*/  MOV R19, R15 ;  /* 0x0000000f00137202 */ /* 0x000fe40000000f00 */
[----:B------:R-:W0:Y:S03]  /*0510*/  LDC.64 R14, c[0x0][0x388] ;  /* 0x0000e200ff0e7b82 */ /* 0x000e260000000a00 */
[----:B------:R-:W-:Y:S01]  /*0520*/  @!P4 IMAD.MOV R19, RZ, RZ, -R19 ;  /* 0x000000ffff13c224 */ /* 0x000fe200078e0a13 */
        /* <DEDUP_REMOVED lines=11> */
[----:B------:R-:W-:-:S04]  /*05e0*/  IMAD.WIDE R18, R8, 0x4, R16 ;  /* 0x0000000408127825 */ /* 0x000fc800078e0210 */
[----:B------:R-:W-:Y:S02]  /*05f0*/  IMAD.WIDE R20, R8, 0x4, R14 ;  /* 0x0000000408147825 */ /* 0x000fe400078e020e */
[----:B------:R-:W3:Y:S04]  /*0600*/  LDG.E R18, desc[UR6][R18.64] ;  /* 0x0000000612127981 */ /* 0x000ee8000c1e1900 */
[----:B------:R-:W2:Y:S04]  /*0610*/  LDG.E R16, desc[UR6][R14.64] ;  /* 0x000000060e107981 */ /* 0x000ea8000c1e1900 */
[----:B------:R-:W4:Y:S01]  /*0620*/  LDG.E R20, desc[UR6][R20.64] ;  /* 0x0000000614147981 */ /* 0x000f22000c1e1900 */
[----:B-1----:R-:W-:-:S04]  /*0630*/  IMAD.WIDE R28, R23, 0x4, R28 ;  /* 0x00000004171c7825 */ /* 0x002fc800078e021c */
[----:B--2---:R-:W-:-:S04]  /*0640*/  FADD R27, R27, R16 ;  /* 0x000000101b1b7221 */ /* 0x004fc80000000000 */
[----:B---3--:R-:W-:-:S04]  /*0650*/  FADD R27, R27, R18 ;  /* 0x000000121b1b7221 */ /* 0x008fc80000000000 */
[----:B----4-:R-:W-:-:S04]  /*0660*/  FADD R27, R27, R20 ;  /* 0x000000141b1b7221 */ /* 0x010fc80000000000 */
[----:B------:R-:W-:-:S05]  /*0670*/  FMUL R27, R27, 0.25 ;  /* 0x3e8000001b1b7820 */ /* 0x000fca0000400000 */
[----:B------:R0:W-:Y:S02]  /*0680*/  STG.E desc[UR6][R28.64], R27 ;  /* 0x0000001b1c007986 */ /* 0x0001e4000c101906 */
.L_x_36:
[----:B------:R-:W-:Y:S05]  /*0690*/  BSYNC.RECONVERGENT B0 ;  /* 0x0000000000007941 */ /* 0x000fea0003800200 */
.L_x_35:
[----:B------:R-:W-:Y:S04]  /*06a0*/  BSSY.RECONVERGENT B0, `(.L_x_37) ;  /* 0x0000033000007945 */ /* 0x000fe80003800200 */
[----:B------:R-:W-:Y:S05]  /*06b0*/  @P2 BRA `(.L_x_38) ;  /* 0x0000000000c42947 */ /* 0x000fea0003800000 */
[----:B------:R-:W1:Y:S01]  /*06c0*/  LDC R17, c[0x0][0x3a0] ;  /* 0x0000e800ff117b82 */ /* 0x000e620000000800 */
[----:B------:R-:W-:Y:S01]  /*06d0*/  HFMA2 R14, -RZ, RZ, 0, 0 ;  /* 0x00000000ff0e7431 */ /* 0x000fe200000001ff */
[----:B------:R-:W-:-:S06]  /*06e0*/  IABS R20, R24 ;  /* 0x0000001800147213 */ /* 0x000fcc0000000000 */
[----:B0-----:R-:W0:Y:S01]  /*06f0*/  LDC.64 R28, c[0x0][0x380] ;  /* 0x0000e000ff1c7b82 */ /* 0x001e220000000a00 */
[----:B-1----:R-:W-:-:S04]  /*0700*/  IABS R16, R17 ;  /* 0x0000001100107213 */ /* 0x002fc80000000000 */
[----:B------:R-:W1:Y:S08]  /*0710*/  I2F.RP R18, R16 ;  /* 0x0000001000127306 */ /* 0x000e700000209400 */
[----:B-1----:R-:W1:Y:S02]  /*0720*/  MUFU.RCP R18, R18 ;  /* 0x0000001200127308 */ /* 0x002e640000001000 */
[----:B-1----:R-:W-:-:S06]  /*0730*/  VIADD R19, R18, 0xffffffe ;  /* 0x0ffffffe12137836 */ /* 0x002fcc0000000000 */
[----:B------:R-:W1:Y:S02]  /*0740*/  F2I.FTZ.U32.TRUNC.NTZ R15, R19 ;  /* 0x00000013000f7305 */ /* 0x000e64000021f000 */
[----:B-1----:R-:W-:-:S05]  /*0750*/  IADD3 R21, PT, PT, RZ, -R15, RZ ;  /* 0x8000000fff157210 */ /* 0x002fca0007ffe0ff */
        /* <DEDUP_REMOVED lines=15> */
[----:B------:R-:W1:Y:S03]  /*0850*/  LDC.64 R14, c[0x0][0x388] ;  /* 0x0000e200ff0e7b82 */ /* 0x000e660000000a00 */
        /* <DEDUP_REMOVED lines=9> */
[----:B-1----:R-:W-:-:S04]  /*08f0*/  IMAD.WIDE R16, R17, 0x4, R14 ;  /* 0x0000000411107825 */ /* 0x002fc800078e020e */
[----:B------:R-:W-:Y:S01]  /*0900*/  IMAD.WIDE R14, R19, 0x4, R14 ;  /* 0x00000004130e7825 */ /* 0x000fe200078e020e */
[----:B------:R-:W2:Y:S03]  /*0910*/  LDG.E R27, desc[UR6][R16.64] ;  /* 0x00000006101b7981 */ /* 0x000ea6000c1e1900 */
[----:B------:R-:W-:-:S04]  /*0920*/  IMAD.WIDE R18, R8, 0x4, R16 ;  /* 0x0000000408127825 */ /* 0x000fc800078e0210 */
[----:B------:R-:W-:Y:S02]  /*0930*/  IMAD.WIDE R20, R8, 0x4, R14 ;  /* 0x0000000408147825 */ /* 0x000fe400078e020e */
[----:B------:R-:W3:Y:S04]  /*0940*/  LDG.E R18, desc[UR6][R18.64] ;  /* 0x0000000612127981 */ /* 0x000ee8000c1e1900 */
[----:B------:R-:W2:Y:S04]  /*0950*/  LDG.E R16, desc[UR6][R14.64] ;  /* 0x000000060e107981 */ /* 0x000ea8000c1e1900 */
[----:B------:R-:W4:Y:S01]  /*0960*/  LDG.E R20, desc[UR6][R20.64] ;  /* 0x0000000614147981 */ /* 0x000f22000c1e1900 */
[----:B0-----:R-:W-:-:S04]  /*0970*/  IMAD.WIDE R28, R22, 0x4, R28 ;  /* 0x00000004161c7825 */ /* 0x001fc800078e021c */
[----:B--2---:R-:W-:-:S04]  /*0980*/  FADD R27, R27, R16 ;  /* 0x000000101b1b7221 */ /* 0x004fc80000000000 */
[----:B---3--:R-:W-:-:S04]  /*0990*/  FADD R27, R27, R18 ;  /* 0x000000121b1b7221 */ /* 0x008fc80000000000 */
[----:B----4-:R-:W-:-:S04]  /*09a0*/  FADD R27, R27, R20 ;  /* 0x000000141b1b7221 */ /* 0x010fc80000000000 */
[----:B------:R-:W-:-:S05]  /*09b0*/  FMUL R27, R27, 0.25 ;  /* 0x3e8000001b1b7820 */ /* 0x000fca0000400000 */
[----:B------:R1:W-:Y:S02]  /*09c0*/  STG.E desc[UR6][R28.64], R27 ;  /* 0x0000001b1c007986 */ /* 0x0003e4000c101906 */
.L_x_38:
[----:B------:R-:W-:Y:S05]  /*09d0*/  BSYNC.RECONVERGENT B0 ;  /* 0x0000000000007941 */ /* 0x000fea0003800200 */
.L_x_37:
[----:B------:R-:W-:Y:S04]  /*09e0*/  BSSY.RECONVERGENT B0, `(.L_x_39) ;  /* 0x0000033000007945 */ /* 0x000fe80003800200 */
[----:B------:R-:W-:Y:S05]  /*09f0*/  @P3 BRA `(.L_x_40) ;  /* 0x0000000000c43947 */ /* 0x000fea0003800000 */
[----:B------:R-:W2:Y:S01]  /*0a00*/  LDC R17, c[0x0][0x3a0] ;  /* 0x0000e800ff117b82 */ /* 0x000ea20000000800 */
[----:B------:R-:W-:Y:S01]  /*0a10*/  HFMA2 R14, -RZ, RZ, 0, 0 ;  /* 0x00000000ff0e7431 */ /* 0x000fe200000001ff */
[----:B------:R-:W-:-:S06]  /*0a20*/  IABS R20, R10 ;  /* 0x0000000a00147213 */ /* 0x000fcc0000000000 */
[----:B01----:R-:W0:Y:S01]  /*0a30*/  LDC.64 R28, c[0x0][0x380] ;  /* 0x0000e000ff1c7b82 */ /* 0x003e220000000a00 */
[----:B--2---:R-:W-:-:S04]  /*0a40*/  IABS R16, R17 ;  /* 0x0000001100107213 */ /* 0x004fc80000000000 */
[----:B------:R-:W1:Y:S08]  /*0a50*/  I2F.RP R18, R16 ;  /* 0x0000001000127306 */ /* 0x000e700000209400 */
[----:B-1----:R-:W1:Y:S02]  /*0a60*/  MUFU.RCP R18, R18 ;  /* 0x0000001200127308 */ /* 0x002e640000001000 */
[----:B-1----:R-:W-:-:S06]  /*0a70*/  IADD3 R19, PT, PT, R18, 0xffffffe, RZ ;  /* 0x0ffffffe12137810 */ /* 0x002fcc0007ffe0ff */
[----:B------:R-:W1:Y:S02]  /*0a80*/  F2I.FTZ.U32.TRUNC.NTZ R15, R19 ;  /* 0x00000013000f7305 */ /* 0x000e64000021f000 */
[----:B-1----:R-:W-:-:S04]  /*0a90*/  IMAD.MOV R21, RZ, RZ, -R15 ;  /* 0x000000ffff157224 */ /* 0x002fc800078e0a0f */
        /* <DEDUP_REMOVED lines=15> */
[----:B------:R-:W1:Y:S02]  /*0b90*/  LDC.64 R14, c[0x0][0x388] ;  /* 0x0000e200ff0e7b82 */ /* 0x000e640000000a00 */
        /* <DEDUP_REMOVED lines=23> */
.L_x_40:
[----:B------:R-:W-:Y:S05]  /*0d10*/  BSYNC.RECONVERGENT B0 ;  /* 0x0000000000007941 */ /* 0x000fea0003800200 */
.L_x_39:
[----:B------:R-:W-:Y:S04]  /*0d20*/  BSSY.RECONVERGENT B0, `(.L_x_41) ;  /* 0x0000033000007945 */ /* 0x000fe80003800200 */
[----:B------:R-:W-:Y:S05]  /*0d30*/  @P0 BRA `(.L_x_42) ;  /* 0x0000000000c40947 */ /* 0x000fea0003800000 */
[----:B------:R-:W3:Y:S01]  /*0d40*/  LDC R17, c[0x0][0x3a0] ;  /* 0x0000e800ff117b82 */ /* 0x000ee20000000800 */
[----:B------:R-:W-:Y:S01]  /*0d50*/  IMAD.MOV.U32 R14, RZ, RZ, RZ ;  /* 0x000000ffff0e7224 */ /* 0x000fe200078e00ff */
[----:B------:R-:W-:-:S06]  /*0d60*/  IABS R20, R12 ;  /* 0x0000000c00147213 */ /* 0x000fcc0000000000 */
[----:B012---:R-:W0:Y:S01]  /*0d70*/  LDC.64 R28, c[0x0][0x380] ;  /* 0x0000e000ff1c7b82 */ /* 0x007e220000000a00 */
[----:B---3--:R-:W-:-:S04]  /*0d80*/  IABS R16, R17 ;  /* 0x0000001100107213 */ /* 0x008fc80000000000 */
[----:B------:R-:W1:Y:S08]  /*0d90*/  I2F.RP R18, R16 ;  /* 0x0000001000127306 */ /* 0x000e700000209400 */
[----:B-1----:R-:W1:Y:S02]  /*0da0*/  MUFU.RCP R18, R18 ;  /* 0x0000001200127308 */ /* 0x002e640000001000 */
[----:B-1----:R-:W-:-:S06]  /*0db0*/  IADD3 R19, PT, PT, R18, 0xffffffe, RZ ;  /* 0x0ffffffe12137810 */ /* 0x002fcc0007ffe0ff */
[----:B------:R-:W1:Y:S02]  /*0dc0*/  F2I.FTZ.U32.TRUNC.NTZ R15, R19 ;  /* 0x00000013000f7305 */ /* 0x000e64000021f000 */
[----:B-1----:R-:W-:-:S05]  /*0dd0*/  IADD3 R21, PT, PT, RZ, -R15, RZ ;  /* 0x8000000fff157210 */ /* 0x002fca0007ffe0ff */
        /* <DEDUP_REMOVED lines=15> */
[----:B------:R-:W1:Y:S03]  /*0ed0*/  LDC.64 R14, c[0x0][0x388] ;  /* 0x0000e200ff0e7b82 */ /* 0x000e660000000a00 */
        /* <DEDUP_REMOVED lines=23> */
.L_x_42:
[----:B------:R-:W-:Y:S05]  /*1050*/  BSYNC.RECONVERGENT B0 ;  /* 0x0000000000007941 */ /* 0x000fea0003800200 */
.L_x_41:
        /* <DEDUP_REMOVED lines=12> */
[----:B------:R-:W-:-:S07]  /*1120*/  IMAD.MOV.U32 R9, RZ, RZ, R13 ;  /* 0x000000ffff097224 */ /* 0x000fce00078e000d */
.L_x_34:
[----:B------:R-:W4:Y:S02]  /*1130*/  LDC R18, c[0x0][0x3a0] ;  /* 0x0000e800ff127b82 */ /* 0x000f240000000800 */
[----:B----4-:R-:W-:-:S13]  /*1140*/  LOP3.LUT P0, R10, R18, 0x3, RZ, 0xc0, !PT ;  /* 0x00000003120a7812 */ /* 0x010fda000780c0ff */
[----:B------:R-:W-:Y:S05]  /*1150*/  @!P0 EXIT ;  /* 0x000000000000894d */ /* 0x000fea0003800000 */
[----:B------:R-:W4:Y:S01]  /*1160*/  S2R R19, SR_TID.X ;  /* 0x0000000000137919 */ /* 0x000f220000002100 */
[----:B------:R-:W-:Y:S01]  /*1170*/  ISETP.NE.AND P0, PT, R10, 0x1, PT ;  /* 0x000000010a00780c */ /* 0x000fe20003f05270 */
[----:B------:R-:W0:-:S12]  /*1180*/  LDCU UR4, c[0x0][0x360] ;  /* 0x00006c00ff0477ac */ /* 0x000e180008000800 */
[----:B------:R-:W-:Y:S05]  /*1190*/  @!P0 BRA `(.L_x_44) ;  /* 0x0000000400c08947 */ /* 0x000fea0003800000 */
[----:B------:R-:W5:Y:S01]  /*11a0*/  LDCU UR5, c[0x0][0x394] ;  /* 0x00007280ff0577ac */ /* 0x000f620008000800 */
[----:B------:R-:W-:Y:S01]  /*11b0*/  IADD3 R10, PT, PT, R4, R9, RZ ;  /* 0x00000009040a7210 */ /* 0x000fe20007ffe0ff */
[----:B------:R-:W-:Y:S04]  /*11c0*/  BSSY.RECONVERGENT B0, `(.L_x_45) ;  /* 0x0000038000007945 */ /* 0x000fe80003800200 */
[----:B0---4-:R-:W-:-:S05]  /*11d0*/  IMAD R21, R10, UR4, R19 ;  /* 0x000000040a157c24 */ /* 0x011fca000f8e0213 */
[C---:B------:R-:W-:Y:S02]  /*11e0*/  ISETP.GE.AND P0, PT, R21.reuse, R3, PT ;  /* 0x000000031500720c */ /* 0x040fe40003f06270 */
[----:B------:R-:W-:-:S04]  /*11f0*/  IADD3 R20, PT, PT, R21, UR4, RZ ;  /* 0x0000000415147c10 */ /* 0x000fc8000fffe0ff */
[----:B------:R-:W-:Y:S02]  /*1200*/  ISETP.GE.AND P1, PT, R20, R3, PT ;  /* 0x000000031400720c */ /* 0x000fe40003f26270 */
[C---:B-----5:R-:W-:Y:S02]  /*1210*/  ISETP.GE.OR P0, PT, R0.reuse, UR5, P0 ;  /* 0x0000000500007c0c */ /* 0x060fe40008706670 */
[----:B------:R-:W-:-:S11]  /*1220*/  ISETP.GE.OR P1, PT, R0, UR5, P1 ;  /* 0x0000000500007c0c */ /* 0x000fd60008f26670 */
[----:B------:R-:W-:Y:S05]  /*1230*/  @P0 BRA `(.L_x_46) ;  /* 0x0000000000c00947 */ /* 0x000fea0003800000 */
[----:B------:R-:W-:Y:S01]  /*1240*/  IABS R14, R18 ;  /* 0x00000012000e7213 */ /* 0x000fe20000000000 */
[----:B------:R-:W-:Y:S01]  /*1250*/  HFMA2 R10, -RZ, RZ, 0, 0 ;  /* 0x00000000ff0a7431 */ /* 0x000fe200000001ff */
[----:B------:R-:W-:Y:S01]  /*1260*/  IABS R16, R21 ;  /* 0x0000001500107213 */ /* 0x000fe20000000000 */
[----:B------:R-:W0:Y:S01]  /*1270*/  LDC.64 R22, c[0x0][0x380] ;  /* 0x0000e000ff167b82 */ /* 0x000e220000000a00 */
[----:B------:R-:W4:Y:S08]  /*1280*/  I2F.RP R12, R14 ;  /* 0x0000000e000c7306 */ /* 0x000f300000209400 */
[----:B----4-:R-:W4:Y:S02]  /*1290*/  MUFU.RCP R12, R12 ;  /* 0x0000000c000c7308 */ /* 0x010f240000001000 */
[----:B----4-:R-:W-:-:S06]  /*12a0*/  VIADD R13, R12, 0xffffffe ;  /* 0x0ffffffe0c0d7836 */ /* 0x010fcc0000000000 */
[----:B------:R-:W4:Y:S02]  /*12b0*/  F2I.FTZ.U32.TRUNC.NTZ R11, R13 ;  /* 0x0000000d000b7305 */ /* 0x000f24000021f000 */
[----:B----4-:R-:W-:-:S05]  /*12c0*/  IADD3 R15, PT, PT, RZ, -R11, RZ ;  /* 0x8000000bff0f7210 */ /* 0x010fca0007ffe0ff */
[----:B------:R-:W-:-:S04]  /*12d0*/  IMAD R15, R15, R14, RZ ;  /* 0x0000000e0f0f7224 */ /* 0x000fc800078e02ff */
[----:B------:R-:W-:-:S04]  /*12e0*/  IMAD.HI.U32 R10, R11, R15, R10 ;  /* 0x0000000f0b0a7227 */ /* 0x000fc800078e000a */
[----:B------:R-:W-:-:S04]  /*12f0*/  IMAD.MOV.U32 R11, RZ, RZ, R16 ;  /* 0x000000ffff0b7224 */ /* 0x000fc800078e0010 */
[----:B------:R-:W-:-:S05]  /*1300*/  IMAD.HI.U32 R10, R10, R11, RZ ;  /* 0x0000000b0a0a7227 */ /* 0x000fca00078e00ff */
[----:B------:R-:W-:-:S05]  /*1310*/  IADD3 R12, PT, PT, -R10, RZ, RZ ;  /* 0x000000ff0a0c7210 */ /* 0x000fca0007ffe1ff */
[C---:B------:R-:W-:Y:S02]  /*1320*/  IMAD R11, R14.reuse, R12, R11 ;  /* 0x0000000c0e0b7224 */ /* 0x040fe400078e020b */
[----:B------:R-:W4:Y:S03]  /*1330*/  LDC.64 R12, c[0x0][0x388] ;  /* 0x0000e200ff0c7b82 */ /* 0x000f260000000a00 */
        /* <DEDUP_REMOVED lines=17> */
[----:B----4-:R-:W-:-:S04]  /*1450*/  IMAD.WIDE R10, R11, 0x4, R12 ;  /* 0x000000040b0a7825 */ /* 0x010fc800078e020c */
[----:B------:R-:W-:Y:S01]  /*1460*/  IMAD.WIDE R12, R15, 0x4, R12 ;  /* 0x000000040f0c7825 */ /* 0x000fe200078e020c */
[----:B------:R-:W4:Y:S03]  /*1470*/  LDG.E R24, desc[UR6][R10.64] ;  /* 0x000000060a187981 */ /* 0x000f26000c1e1900 */
[C---:B------:R-:W-:Y:S01]  /*1480*/  IMAD.WIDE R14, R8.reuse, 0x4, R10 ;  /* 0x00000004080e7825 */ /* 0x040fe200078e020a */
[----:B------:R-:W4:Y:S03]  /*1490*/  LDG.E R25, desc[UR6][R12.64] ;  /* 0x000000060c197981 */ /* 0x000f26000c1e1900 */
[----:B------:R-:W-:Y:S02]  /*14a0*/  IMAD.WIDE R16, R8, 0x4, R12 ;  /* 0x0000000408107825 */ /* 0x000fe400078e020c */
[----:B------:R-:W5:Y:S04]  /*14b0*/  LDG.E R15, desc[UR6][R14.64] ;  /* 0x000000060e0f7981 */ /* 0x000f68000c1e1900 */
[----:B------:R-:W2:Y:S01]  /*14c0*/  LDG.E R17, desc[UR6][R16.64] ;  /* 0x0000000610117981 */ /* 0x000ea2000c1e1900 */
[----:B------:R-:W-:-:S05]  /*14d0*/  IADD3 R21, PT, PT, R7, R21, RZ ;  /* 0x0000001507157210 */ /* 0x000fca0007ffe0ff */
[----:B0-----:R-:W-:-:S04]  /*14e0*/  IMAD.WIDE R22, R21, 0x4, R22 ;  /* 0x0000000415167825 */ /* 0x001fc800078e0216 */
[----:B----4-:R-:W-:-:S04]  /*14f0*/  FADD R24, R24, R25 ;  /* 0x0000001918187221 */ /* 0x010fc80000000000 */
[----:B-----5:R-:W-:-:S04]  /*1500*/  FADD R24, R24, R15 ;  /* 0x0000000f18187221 */ /* 0x020fc80000000000 */
[----:B--2---:R-:W-:-:S04]  /*1510*/  FADD R24, R24, R17 ;  /* 0x0000001118187221 */ /* 0x004fc80000000000 */
[----:B------:R-:W-:-:S05]  /*1520*/  FMUL R11, R24, 0.25 ;  /* 0x3e800000180b7820 */ /* 0x000fca0000400000 */
[----:B------:R0:W-:Y:S02]  /*1530*/  STG.E desc[UR6][R22.64], R11 ;  /* 0x0000000b16007986 */ /* 0x0001e4000c101906 */
.L_x_46:
[----:B------:R-:W-:Y:S05]  /*1540*/  BSYNC.RECONVERGENT B0 ;  /* 0x0000000000007941 */ /* 0x000fea0003800200 */
.L_x_45:
[----:B------:R-:W-:Y:S04]  /*1550*/  BSSY.RECONVERGENT B0, `(.L_x_47) ;  /* 0x0000033000007945 */ /* 0x000fe80003800200 */
[----:B------:R-:W-:Y:S05]  /*1560*/  @P1 BRA `(.L_x_48) ;  /* 0x0000000000c41947 */ /* 0x000fea0003800000 */
[----:B------:R-:W-:Y:S01]  /*1570*/  IABS R14, R18 ;  /* 0x00000012000e7213 */ /* 0x000fe20000000000 */
[----:B0-----:R-:W0:Y:S01]  /*1580*/  LDC.64 R22, c[0x0][0x380] ;  /* 0x0000e000ff167b82 */ /* 0x001e220000000a00 */
[----:B------:R-:W-:Y:S02]  /*1590*/  MOV R10, RZ ;  /* 0x000000ff000a7202 */ /* 0x000fe40000000f00 */
[----:B------:R-:W4:Y:S01]  /*15a0*/  I2F.RP R12, R14 ;  /* 0x0000000e000c7306 */ /* 0x000f220000209400 */
[----:B------:R-:W-:-:S07]  /*15b0*/  IABS R16, R20 ;  /* 0x0000001400107213 */ /* 0x000fce0000000000 */
[----:B----4-:R-:W4:Y:S02]  /*15c0*/  MUFU.RCP R12, R12 ;  /* 0x0000000c000c7308 */ /* 0x010f240000001000 */
[----:B----4-:R-:W-:-:S06]  /*15d0*/  IADD3 R13, PT, PT, R12, 0xffffffe, RZ ;  /* 0x0ffffffe0c0d7810 */ /* 0x010fcc0007ffe0ff */
[----:B------:R-:W4:Y:S02]  /*15e0*/  F2I.FTZ.U32.TRUNC.NTZ R11, R13 ;  /* 0x0000000d000b7305 */ /* 0x000f24000021f000 */
[----:B----4-:R-:W-:-:S04]  /*15f0*/  IMAD.MOV R15, RZ, RZ, -R11 ;  /* 0x000000ffff0f7224 */ /* 0x010fc800078e0a0b */
        /* <DEDUP_REMOVED lines=15> */
[----:B------:R-:W4:Y:S02]  /*16f0*/  LDC.64 R10, c[0x0][0x388] ;  /* 0x0000e200ff0a7b82 */ /* 0x000f240000000a00 */
        /* <DEDUP_REMOVED lines=17> */
[----:B----4-:R-:W-:-:S04]  /*1810*/  FADD R21, R21, R24 ;  /* 0x0000001815157221 */ /* 0x010fc80000000000 */
[----:B-----5:R-:W-:Y:S01]  /*1820*/  FADD R24, R21, R14 ;  /* 0x0000000e15187221 */ /* 0x020fe20000000000 */
[----:B------:R-:W-:-:S03]  /*1830*/  IADD3 R21, PT, PT, R7, R20, RZ ;  /* 0x0000001407157210 */ /* 0x000fc60007ffe0ff */
[----:B--2---:R-:W-:Y:S02]  /*1840*/  FADD R24, R24, R17 ;  /* 0x0000001118187221 */ /* 0x004fe40000000000 */
[----:B0-----:R-:W-:-:S04]  /*1850*/  IMAD.WIDE R22, R21, 0x4, R22 ;  /* 0x0000000415167825 */ /* 0x001fc800078e0216 */
[----:B------:R-:W-:-:S05]  /*1860*/  FMUL R13, R24, 0.25 ;  /* 0x3e800000180d7820 */ /* 0x000fca0000400000 */
[----:B------:R4:W-:Y:S02]  /*1870*/  STG.E desc[UR6][R22.64], R13 ;  /* 0x0000000d16007986 */ /* 0x0009e4000c101906 */
.L_x_48:
[----:B------:R-:W-:Y:S05]  /*1880*/  BSYNC.RECONVERGENT B0 ;  /* 0x0000000000007941 */ /* 0x000fea0003800200 */
.L_x_47:
[----:B------:R-:W-:-:S07]  /*1890*/  IADD3 R9, PT, PT, R9, 0x2, RZ ;  /* 0x0000000209097810 */ /* 0x000fce0007ffe0ff */
.L_x_44:
[----:B------:R-:W-:-:S04]  /*18a0*/  LOP3.LUT R10, R18, 0x1, RZ, 0xc0, !PT ;  /* 0x00000001120a7812 */ /* 0x000fc800078ec0ff */
[----:B------:R-:W-:-:S13]  /*18b0*/  ISETP.NE.U32.AND P0, PT, R10, 0x1, PT ;  /* 0x000000010a00780c */ /* 0x000fda0003f05070 */
[----:B0-----:R-:W-:Y:S05]  /*18c0*/  @P0 EXIT ;  /* 0x000000000000094d */ /* 0x001fea0003800000 */
[----:B------:R-:W0:Y:S01]  /*18d0*/  LDCU UR5, c[0x0][0x394] ;  /* 0x00007280ff0577ac */ /* 0x000e220008000800 */
[----:B------:R-:W-:-:S04]  /*18e0*/  IMAD.IADD R4, R4, 0x1, R9 ;  /* 0x0000000104047824 */ /* 0x000fc800078e0209 */
[----:B----4-:R-:W-:-:S05]  /*18f0*/  IMAD R19, R4, UR4, R19 ;  /* 0x0000000404137c24 */ /* 0x010fca000f8e0213 */
[----:B------:R-:W-:-:S04]  /*1900*/  ISETP.GE.AND P0, PT, R19, R3, PT ;  /* 0x000000031300720c */ /* 0x000fc80003f06270 */
[----:B0-----:R-:W-:-:S13]  /*1910*/  ISETP.GE.OR P0, PT, R0, UR5, P0 ;  /* 0x0000000500007c0c */ /* 0x001fda0008706670 */
[----:B------:R-:W-:Y:S05]  /*1920*/  @P0 EXIT ;  /* 0x000000000000094d */ /* 0x000fea0003800000 */
[----:B------:R-:W-:Y:S02]  /*1930*/  IABS R12, R18 ;  /* 0x00000012000c7213 */ /* 0x000fe40000000000 */
[----:B------:R-:W-:Y:S02]  /*1940*/  IABS R9, R19 ;  /* 0x0000001300097213 */ /* 0x000fe40000000000 */
[----:B------:R-:W0:Y:S08]  /*1950*/  I2F.RP R4, R12 ;  /* 0x0000000c00047306 */ /* 0x000e300000209400 */
[----:B0-----:R-:W0:Y:S02]  /*1960*/  MUFU.RCP R4, R4 ;  /* 0x0000000400047308 */ /* 0x001e240000001000 */
[----:B0-----:R-:W-:-:S06]  /*1970*/  IADD3 R10, PT, PT, R4, 0xffffffe, RZ ;  /* 0x0ffffffe040a7810 */ /* 0x001fcc0007ffe0ff */
[----:B------:R0:W4:Y:S02]  /*1980*/  F2I.FTZ.U32.TRUNC.NTZ R11, R10 ;  /* 0x0000000a000b7305 */ /* 0x000124000021f000 */
[----:B0-----:R-:W-:Y:S01]  /*1990*/  IMAD.MOV.U32 R10, RZ, RZ, RZ ;  /* 0x000000ffff0a7224 */ /* 0x001fe200078e00ff */
[----:B----4-:R-:W-:-:S05]  /*19a0*/  IADD3 R3, PT, PT, RZ, -R11, RZ ;  /* 0x8000000bff037210 */ /* 0x010fca0007ffe0ff */
[----:B------:R-:W-:-:S04]  /*19b0*/  IMAD R3, R3, R12, RZ ;  /* 0x0000000c03037224 */ /* 0x000fc800078e02ff */
[----:B------:R-:W-:Y:S01]  /*19c0*/  IMAD.HI.U32 R0, R11, R3, R10 ;  /* 0x000000030b007227 */ /* 0x000fe200078e000a */
[----:B------:R-:W-:Y:S01]  /*19d0*/  MOV R3, R9 ;  /* 0x0000000900037202 */ /* 0x000fe20000000f00 */
[----:B------:R-:W0:Y:S04]  /*19e0*/  LDC.64 R10, c[0x0][0x388] ;  /* 0x0000e200ff0a7b82 */ /* 0x000e280000000a00 */
        /* <DEDUP_REMOVED lines=8> */
[----:B------:R-:W-:Y:S01]  /*1a70*/  LOP3.LUT R3, R19, R18, RZ, 0x3c, !PT ;  /* 0x0000001213037212 */ /* 0x000fe200078e3cff */
[----:B------:R-:W4:Y:S03]  /*1a80*/  LDC.64 R12, c[0x0][0x380] ;  /* 0x0000e000ff0c7b82 */ /* 0x000f260000000a00 */
[----:B------:R-:W-:-:S07]  /*1a90*/  ISETP.GE.AND P2, PT, R3, RZ, PT ;  /* 0x000000ff0300720c */ /* 0x000fce0003f46270 */
[----:B------:R-:W-:-:S06]  /*1aa0*/  @P0 IADD3 R0, PT, PT, R0, 0x1, RZ ;  /* 0x0000000100000810 */ /* 0x000fcc0007ffe0ff */
        /* <DEDUP_REMOVED lines=11> */
[----:B------:R4:W5:Y:S03]  /*1b60*/  LDG.E R0, desc[UR6][R2.64] ;  /* 0x0000000602007981 */ /* 0x000966000c1e1900 */
[C---:B------:R-:W-:Y:S01]  /*1b70*/  IMAD.WIDE R4, R8.reuse, 0x4, R2 ;  /* 0x0000000408047825 */ /* 0x040fe200078e0202 */
[----:B------:R-:W5:Y:S03]  /*1b80*/  LDG.E R15, desc[UR6][R10.64] ;  /* 0x000000060a0f7981 */ /* 0x000f66000c1e1900 */
[----:B------:R-:W-:Y:S02]  /*1b90*/  IMAD.WIDE R8, R8, 0x4, R10 ;  /* 0x0000000408087825 */ /* 0x000fe400078e020a */
[----:B------:R-:W2:Y:S04]  /*1ba0*/  LDG.E R5, desc[UR6][R4.64] ;  /* 0x0000000604057981 */ /* 0x000ea8000c1e1900 */
[----:B------:R-:W3:Y:S01]  /*1bb0*/  LDG.E R9, desc[UR6][R8.64] ;  /* 0x0000000608097981 */ /* 0x000ee2000c1e1900 */
[----:B------:R-:W-:-:S05]  /*1bc0*/  IADD3 R7, PT, PT, R7, R19, RZ ;  /* 0x0000001307077210 */ /* 0x000fca0007ffe0ff */
[----:B----4-:R-:W-:-:S04]  /*1bd0*/  IMAD.WIDE R2, R7, 0x4, R12 ;  /* 0x0000000407027825 */ /* 0x010fc800078e020c */
[----:B-----5:R-:W-:-:S04]  /*1be0*/  FADD R0, R0, R15 ;  /* 0x0000000f00007221 */ /* 0x020fc80000000000 */
[----:B--2---:R-:W-:-:S04]  /*1bf0*/  FADD R0, R0, R5 ;  /* 0x0000000500007221 */ /* 0x004fc80000000000 */
[----:B---3--:R-:W-:-:S04]  /*1c00*/  FADD R0, R0, R9 ;  /* 0x0000000900007221 */ /* 0x008fc80000000000 */
[----:B------:R-:W-:-:S05]  /*1c10*/  FMUL R7, R0, 0.25 ;  /* 0x3e80000000077820 */ /* 0x000fca0000400000 */
[----:B------:R-:W-:Y:S01]  /*1c20*/  STG.E desc[UR6][R2.64], R7 ;  /* 0x0000000702007986 */ /* 0x000fe2000c101906 */
[----:B------:R-:W-:Y:S05]  /*1c30*/  EXIT ;  /* 0x000000000000794d */ /* 0x000fea0003800000 */
.L_x_49:
        /* <DEDUP_REMOVED lines=12> */
.L_x_114:


//--------------------- .text._Z23kernel_halfsizebyshare1PfS_iiiii --------------------------
	.section	.text._Z23kernel_halfsizebyshare1PfS_iiiii,"ax",@progbits
	.align	128
        .global         _Z23kernel_halfsizebyshare1PfS_iiiii
        .type           _Z23kernel_halfsizebyshare1PfS_iiiii,@function
        .size           _Z23kernel_halfsizebyshare1PfS_iiiii,(.L_x_115 - _Z23kernel_halfsizebyshare1PfS_iiiii)
        .other          _Z23kernel_halfsizebyshare1PfS_iiiii,@"STO_CUDA_ENTRY STV_DEFAULT"
_Z23kernel_halfsizebyshare1PfS_iiiii:
.text._Z23kernel_halfsizebyshare1PfS_iiiii:
[----:B------:R-:W-:Y:S01]  /*0000*/  LDC R1, c[0x0][0x37c] ;  /* 0x0000df00ff017b82 */ /* 0x000fe20000000800 */
[----:B------:R-:W0:Y:S07]  /*0010*/  S2R R0, SR_TID.Y ;  /* 0x0000000000007919 */ /* 0x000e2e0000002200 */
[----:B------:R-:W1:Y:S01]  /*0020*/  S2UR UR4, SR_CTAID.Y ;  /* 0x00000000000479c3 */ /* 0x000e620000002600 */
[----:B------:R-:W2:Y:S01]  /*0030*/  LDCU UR7, c[0x0][0x3a0] ;  /* 0x00007400ff0777ac */ /* 0x000ea20008000800 */
[----:B------:R-:W3:Y:S01]  /*0040*/  S2R R2, SR_TID.X ;  /* 0x0000000000027919 */ /* 0x000ee20000002100 */
[----:B------:R-:W4:Y:S05]  /*0050*/  LDCU UR15, c[0x0][0x360] ;  /* 0x00006c00ff0f77ac */ /* 0x000f2a0008000800 */
[----:B------:R-:W0:Y:S01]  /*0060*/  S2UR UR17, SR_CTAID.X ;  /* 0x00000000001179c3 */ /* 0x000e220000002500 */
[----:B------:R-:W1:Y:S01]  /*0070*/  LDCU UR24, c[0x0][0x364] ;  /* 0x00006c80ff1877ac */ /* 0x000e620008000800 */
[----:B------:R-:W0:Y:S01]  /*0080*/  LDCU.64 UR12, c[0x0][0x358] ;  /* 0x00006b00ff0c77ac */ /* 0x000e220008000a00 */
[----:B--2---:R-:W-:-:S02]  /*0090*/  UISETP.GE.AND UP0, UPT, UR7, 0x1, UPT ;  /* 0x000000010700788c */ /* 0x004fc4000bf06270 */
[----:B------:R-:W-:Y:S02]  /*00a0*/  USHF.L.U32 UR16, UR7, 0x1, URZ ;  /* 0x0000000107107899 */ /* 0x000fe400080006ff */
[----:B-1----:R-:W-:-:S06]  /*00b0*/  UIMAD UR4, UR4, UR24, URZ ;  /* 0x00000018040472a4 */ /* 0x002fcc000f8e02ff */
[----:B0-----:R-:W-:Y:S01]  /*00c0*/  IADD3 R3, PT, PT, R0, UR4, RZ ;  /* 0x0000000400037c10 */ /* 0x001fe2000fffe0ff */
[----:B---34-:R-:W-:Y:S06]  /*00d0*/  BRA.U !UP0, `(.L_x_50) ;  /* 0x0000001508687547 */ /* 0x018fec000b800000 */
[----:B------:R-:W0:Y:S01]  /*00e0*/  LDCU.64 UR8, c[0x0][0x398] ;  /* 0x00007300ff0877ac */ /* 0x000e220008000a00 */
[----:B------:R-:W-:Y:S01]  /*00f0*/  VIADD R4, R3, UR4 ;  /* 0x0000000403047c36 */ /* 0x000fe20008000000 */
[----:B------:R-:W-:Y:S02]  /*0100*/  UISETP.GE.AND UP2, UPT, UR16, 0x4, UPT ;  /* 0x000000041000788c */ /* 0x000fe4000bf46270 */
[----:B------:R-:W-:Y:S02]  /*0110*/  UISETP.LT.AND UP0, UPT, UR16, 0x1, UPT ;  /* 0x000000011000788c */ /* 0x000fe4000bf01270 */
[----:B------:R-:W-:Y:S01]  /*0120*/  UISETP.LT.AND UP1, UPT, UR16, 0x1, UPT ;  /* 0x000000011000788c */ /* 0x000fe2000bf21270 */
[----:B------:R-:W-:Y:S01]  /*0130*/  UMOV UR4, URZ ;  /* 0x000000ff00047c82 */ /* 0x000fe20008000000 */
[----:B0-----:R-:W-:Y:S02]  /*0140*/  UIADD3 UR6, UPT, UPT, UR9, -0x1, URZ ;  /* 0xffffffff09067890 */ /* 0x001fe4000fffe0ff */
[----:B------:R-:W-:-:S02]  /*0150*/  UIMAD UR5, UR7, UR8, URZ ;  /* 0x00000008070572a4 */ /* 0x000fc4000f8e02ff */
[----:B------:R-:W-:Y:S02]  /*0160*/  USEL UR8, UR16, 0x1, !UP0 ;  /* 0x0000000110087887 */ /* 0x000fe4000c000000 */
[----:B------:R-:W-:Y:S01]  /*0170*/  MOV R5, UR6 ;  /* 0x0000000600057c02 */ /* 0x000fe20008000f00 */
[----:B------:R-:W-:Y:S02]  /*0180*/  UIADD3 UR18, UPT, UPT, UR5, -UR7, URZ ;  /* 0x8000000705127290 */ /* 0x000fe4000fffe0ff */
[----:B------:R-:W-:Y:S01]  /*0190*/  ULOP3.LUT UR14, UR8, 0x3, URZ, 0xc0, !UPT ;  /* 0x00000003080e7892 */ /* 0x000fe2000f8ec0ff */
[C---:B------:R-:W-:Y:S02]  /*01a0*/  VIADDMNMX.U32 R5, R4.reuse, UR24, R5, PT ;  /* 0x0000001804057c46 */ /* 0x040fe4000b800005 */
[----:B------:R-:W-:Y:S01]  /*01b0*/  VIMNMX.U32 R4, PT, PT, R4, UR6, PT ;  /* 0x0000000604047c48 */ /* 0x000fe2000bfe0000 */
[----:B------:R-:W-:Y:S02]  /*01c0*/  UISETP.NE.AND UP0, UPT, UR14, URZ, UPT ;  /* 0x000000ff0e00728c */ /* 0x000fe4000bf05270 */
[----:B------:R-:W-:Y:S01]  /*01d0*/  IMAD R5, R5, UR5, RZ ;  /* 0x0000000505057c24 */ /* 0x000fe2000f8e02ff */
[----:B------:R-:W-:Y:S01]  /*01e0*/  USEL UR6, UR16, 0x1, !UP1 ;  /* 0x0000000110067887 */ /* 0x000fe2000c800000 */
[----:B------:R-:W-:Y:S01]  /*01f0*/  IMAD R4, R4, UR5, RZ ;  /* 0x0000000504047c24 */ /* 0x000fe2000f8e02ff */
[----:B------:R-:W-:Y:S10]  /*0200*/  BRA.U !UP2, `(.L_x_51) ;  /* 0x0000000d0ab87547 */ /* 0x000ff4000b800000 */
[----:B------:R-:W-:Y:S01]  /*0210*/  IMAD.U32 R9, RZ, RZ, UR7 ;  /* 0x00000007ff097e24 */ /* 0x000fe2000f8e00ff */
[----:B------:R-:W0:Y:S01]  /*0220*/  S2UR UR10, SR_CgaCtaId ;  /* 0x00000000000a79c3 */ /* 0x000e220000008800 */
[----:B------:R-:W-:Y:S01]  /*0230*/  VIADD R7, R0, UR24 ;  /* 0x0000001800077c36 */ /* 0x000fe20008000000 */
[----:B------:R-:W-:Y:S01]  /*0240*/  SHF.L.U32 R11, R2, 0x2, RZ ;  /* 0x00000002020b7819 */ /* 0x000fe200000006ff */
[----:B------:R-:W-:Y:S01]  /*0250*/  ULOP3.LUT UR4, UR6, 0x7ffffffc, URZ, 0xc0, !UPT ;  /* 0x7ffffffc06047892 */ /* 0x000fe2000f8ec0ff */
[----:B------:R-:W-:Y:S01]  /*0260*/  IABS R6, R9 ;  /* 0x0000000900067213 */ /* 0x000fe20000000000 */
[----:B------:R-:W-:Y:S01]  /*0270*/  ULEA UR20, UR17, 0x2, 0x2 ;  /* 0x0000000211147891 */ /* 0x000fe2000f8e10ff */
[----:B------:R-:W-:Y:S01]  /*0280*/  MOV R20, R2 ;  /* 0x0000000200147202 */ /* 0x000fe20000000f00 */
[----:B------:R-:W-:Y:S01]  /*0290*/  UIMAD UR6, UR17, UR7, URZ ;  /* 0x00000007110672a4 */ /* 0x000fe2000f8e02ff */
[----:B------:R-:W-:Y:S01]  /*02a0*/  R2UR UR9, R6 ;  /* 0x00000000060972ca */ /* 0x000fe200000e0000 */
[----:B------:R-:W-:-:S02]  /*02b0*/  UIMAD UR19, UR15, UR7, URZ ;  /* 0x000000070f1372a4 */ /* 0x000fc4000f8e02ff */
[----:B------:R-:W-:Y:S02]  /*02c0*/  UIMAD UR5, UR20, UR7, URZ ;  /* 0x00000007140572a4 */ /* 0x000fe4000f8e02ff */
[----:B------:R-:W-:Y:S02]  /*02d0*/  USHF.L.U32 UR7, UR6, 0x2, URZ ;  /* 0x0000000206077899 */ /* 0x000fe400080006ff */
[----:B------:R-:W-:Y:S01]  /*02e0*/  UIMAD UR6, UR6, UR15, URZ ;  /* 0x0000000f060672a4 */ /* 0x000fe2000f8e02ff */
[----:B------:R-:W-:Y:S01]  /*02f0*/  UMOV UR8, 0x400 ;  /* 0x0000040000087882 */ /* 0x000fe20000000000 */
[----:B------:R-:W-:Y:S02]  /*0300*/  UIADD3 UR21, UPT, UPT, UR5, 0x2, URZ ;  /* 0x0000000205157890 */ /* 0x000fe4000fffe0ff */
[----:B------:R-:W-:Y:S02]  /*0310*/  UIADD3 UR22, UPT, UPT, UR7, 0x2, URZ ;  /* 0x0000000207167890 */ /* 0x000fe4000fffe0ff */
[----:B------:R-:W1:Y:S01]  /*0320*/  I2F.RP R6, UR9 ;  /* 0x0000000900067d06 */ /* 0x000e620008209400 */
[----:B------:R-:W-:Y:S01]  /*0330*/  IMAD.U32 R17, RZ, RZ, UR6 ;  /* 0x00000006ff117e24 */ /* 0x000fe2000f8e00ff */
[----:B------:R-:W2:Y:S01]  /*0340*/  LDCU UR11, c[0x0][0x3a0] ;  /* 0x00007400ff0b77ac */ /* 0x000ea20008000800 */
[----:B0-----:R-:W-:-:S03]  /*0350*/  ULEA UR8, UR10, UR8, 0x18 ;  /* 0x000000080a087291 */ /* 0x001fc6000f8ec0ff */
[----:B------:R-:W-:Y:S01]  /*0360*/  LEA R22, R17, R2, 0x2 ;  /* 0x0000000211167211 */ /* 0x000fe200078e10ff */
[----:B------:R-:W-:Y:S02]  /*0370*/  UIMAD UR10, UR5, UR15, UR15 ;  /* 0x0000000f050a72a4 */ /* 0x000fe4000f8e020f */
[----:B------:R-:W-:Y:S02]  /*0380*/  UIADD3 UR5, UPT, UPT, UR5, 0x3, URZ ;  /* 0x0000000305057890 */ /* 0x000fe4000fffe0ff */
[----:B------:R-:W-:Y:S02]  /*0390*/  UIADD3 UR23, UPT, UPT, -UR4, URZ, URZ ;  /* 0x000000ff04177290 */ /* 0x000fe4000fffe1ff */
[----:B------:R-:W-:Y:S01]  /*03a0*/  VIADD R24, R2, UR10 ;  /* 0x0000000a02187c36 */ /* 0x000fe20008000000 */
[----:B-1----:R-:W0:Y:S02]  /*03b0*/  MUFU.RCP R6, R6 ;  /* 0x0000000600067308 */ /* 0x002e240000001000 */
[----:B0-----:R-:W-:Y:S01]  /*03c0*/  IADD3 R12, PT, PT, R6, 0xffffffe, RZ ;  /* 0x0ffffffe060c7810 */ /* 0x001fe20007ffe0ff */
[----:B------:R-:W-:-:S02]  /*03d0*/  IMAD.SHL.U32 R6, R7, 0x10, RZ ;  /* 0x0000001007067824 */ /* 0x000fc400078e00ff */
[----:B------:R-:W0:Y:S03]  /*03e0*/  LDC R7, c[0x0][0x360] ;  /* 0x0000d800ff077b82 */ /* 0x000e260000000800 */
[----:B------:R1:W3:Y:S01]  /*03f0*/  F2I.FTZ.U32.TRUNC.NTZ R13, R12 ;  /* 0x0000000c000d7305 */ /* 0x0002e2000021f000 */
[C---:B------:R-:W-:Y:S01]  /*0400*/  IADD3 R8, PT, PT, R6.reuse, 0x8, RZ ;  /* 0x0000000806087810 */ /* 0x040fe20007ffe0ff */
[----:B------:R-:W-:-:S04]  /*0410*/  IMAD R6, R6, R9, 0xc ;  /* 0x0000000c06067424 */ /* 0x000fc800078e0209 */
[CC--:B------:R-:W-:Y:S02]  /*0420*/  IMAD R10, R8.reuse, R9.reuse, 0xc ;  /* 0x0000000c080a7424 */ /* 0x0c0fe400078e0209 */
[CC--:B-1----:R-:W-:Y:S02]  /*0430*/  IMAD R12, R8.reuse, R9.reuse, 0x8 ;  /* 0x00000008080c7424 */ /* 0x0c2fe400078e0209 */
[----:B------:R-:W-:Y:S02]  /*0440*/  IMAD R14, R8, R9, 0x4 ;  /* 0x00000004080e7424 */ /* 0x000fe400078e0209 */
[--C-:B------:R-:W-:Y:S02]  /*0450*/  IMAD R9, R10, UR15, R11.reuse ;  /* 0x0000000f0a097c24 */ /* 0x100fe4000f8e020b */
[----:B------:R-:W-:Y:S02]  /*0460*/  IMAD R10, R12, UR15, R11 ;  /* 0x0000000f0c0a7c24 */ /* 0x000fe4000f8e020b */
[----:B------:R-:W-:-:S02]  /*0470*/  HFMA2 R12, -RZ, RZ, 0, 0 ;  /* 0x00000000ff0c7431 */ /* 0x000fc400000001ff */
[----:B---3--:R-:W-:Y:S02]  /*0480*/  IMAD.MOV R15, RZ, RZ, -R13 ;  /* 0x000000ffff0f7224 */ /* 0x008fe400078e0a0d */
[--C-:B------:R-:W-:Y:S02]  /*0490*/  IMAD R6, R6, UR15, R11.reuse ;  /* 0x0000000f06067c24 */ /* 0x100fe4000f8e020b */
[----:B------:R-:W-:Y:S02]  /*04a0*/  IMAD R15, R15, UR9, RZ ;  /* 0x000000090f0f7c24 */ /* 0x000fe4000f8e02ff */
[--C-:B------:R-:W-:Y:S02]  /*04b0*/  IMAD R8, R8, UR19, R11.reuse ;  /* 0x0000001308087c24 */ /* 0x100fe4000f8e020b */
[----:B------:R-:W-:Y:S01]  /*04c0*/  IMAD R11, R14, UR15, R11 ;  /* 0x0000000f0e0b7c24 */ /* 0x000fe2000f8e020b */
[----:B0-----:R-:W-:Y:S01]  /*04d0*/  LEA R14, R7, R2, 0x1 ;  /* 0x00000002070e7211 */ /* 0x001fe200078e08ff */
[----:B------:R-:W-:-:S04]  /*04e0*/  IMAD.HI.U32 R12, R13, R15, R12 ;  /* 0x0000000f0d0c7227 */ /* 0x000fc800078e000c */
[----:B------:R-:W-:Y:S01]  /*04f0*/  IMAD.U32 R15, RZ, RZ, UR20 ;  /* 0x00000014ff0f7e24 */ /* 0x000fe2000f8e00ff */
[----:B------:R-:W-:Y:S02]  /*0500*/  UIMAD UR20, UR7, UR15, UR15 ;  /* 0x0000000f071472a4 */ /* 0x000fe4000f8e020f */
[C---:B------:R-:W-:Y:S01]  /*0510*/  VIADD R13, R2.reuse, UR15 ;  /* 0x0000000f020d7c36 */ /* 0x040fe20008000000 */
[----:B------:R-:W-:Y:S01]  /*0520*/  UIADD3 UR7, UPT, UPT, UR7, 0x3, URZ ;  /* 0x0000000307077890 */ /* 0x000fe2000fffe0ff */
[--C-:B------:R-:W-:Y:S02]  /*0530*/  IMAD R18, R7, 0x3, R2.reuse ;  /* 0x0000000307127824 */ /* 0x100fe400078e0202 */
[--C-:B------:R-:W-:Y:S01]  /*0540*/  IMAD R16, R15, UR19, R2.reuse ;  /* 0x000000130f107c24 */ /* 0x100fe2000f8e0202 */
[----:B------:R-:W-:Y:S01]  /*0550*/  IADD3 R40, PT, PT, R2, UR20, RZ ;  /* 0x0000001402287c10 */ /* 0x000fe2000fffe0ff */
[C-C-:B------:R-:W-:Y:S02]  /*0560*/  IMAD R26, R7.reuse, UR21, R2.reuse ;  /* 0x00000015071a7c24 */ /* 0x140fe4000f8e0202 */
[----:B------:R-:W-:-:S02]  /*0570*/  IMAD R34, R7, UR5, R2 ;  /* 0x0000000507227c24 */ /* 0x000fc4000f8e0202 */
[C-C-:B------:R-:W-:Y:S02]  /*0580*/  IMAD R42, R7.reuse, UR22, R2.reuse ;  /* 0x00000016072a7c24 */ /* 0x140fe4000f8e0202 */
[----:B--2---:R-:W-:-:S07]  /*0590*/  IMAD R44, R7, UR7, R2 ;  /* 0x00000007072c7c24 */ /* 0x004fce000f8e0202 */
.L_x_52:
[----:B------:R-:W-:Y:S01]  /*05a0*/  UMOV UR7, UR11 ;  /* 0x0000000b00077c82 */ /* 0x000fe20008000000 */
[----:B------:R-:W-:Y:S01]  /*05b0*/  IABS R15, R20 ;  /* 0x00000014000f7213 */ /* 0x000fe20000000000 */
[----:B------:R-:W-:Y:S01]  /*05c0*/  IMAD.U32 R23, RZ, RZ, UR7 ;  /* 0x00000007ff177e24 */ /* 0x000fe2000f8e00ff */
[----:B------:R-:W-:Y:S01]  /*05d0*/  ISETP.GE.AND P1, PT, R20, RZ, PT ;  /* 0x000000ff1400720c */ /* 0x000fe20003f26270 */
[----:B0-----:R-:W0:Y:S01]  /*05e0*/  LDC.64 R32, c[0x0][0x388] ;  /* 0x0000e200ff207b82 */ /* 0x001e220000000a00 */
[----:B------:R-:W-:Y:S01]  /*05f0*/  IABS R27, R13 ;  /* 0x0000000d001b7213 */ /* 0x000fe20000000000 */
[----:B------:R-:W-:Y:S01]  /*0600*/  IMAD.HI.U32 R12, R12, R15, RZ ;  /* 0x0000000f0c0c7227 */ /* 0x000fe200078e00ff */
[----:B------:R-:W-:-:S04]  /*0610*/  IABS R17, R23 ;  /* 0x0000001700117213 */ /* 0x000fc80000000000 */
[----:B------:R-:W-:Y:S02]  /*0620*/  R2UR UR5, R17 ;  /* 0x00000000110572ca */ /* 0x000fe400000e0000 */
[----:B------:R-:W-:Y:S02]  /*0630*/  IADD3 R12, PT, PT, -R12, RZ, RZ ;  /* 0x000000ff0c0c7210 */ /* 0x000fe40007ffe1ff */
[----:B------:R-:W-:-:S09]  /*0640*/  LOP3.LUT R17, RZ, UR7, RZ, 0x33, !PT ;  /* 0x00000007ff117c12 */ /* 0x000fd2000f8e33ff */
[----:B------:R-:W-:Y:S02]  /*0650*/  IMAD R12, R12, UR5, R15 ;  /* 0x000000050c0c7c24 */ /* 0x000fe4000f8e020f */
[----:B------:R-:W1:Y:S03]  /*0660*/  I2F.RP R15, UR5 ;  /* 0x00000005000f7d06 */ /* 0x000e660008209400 */
[----:B------:R-:W-:-:S05]  /*0670*/  ISETP.LT.U32.AND P0, PT, R12, UR9, PT ;  /* 0x000000090c007c0c */ /* 0x000fca000bf01070 */
[----:B-1----:R-:W1:Y:S08]  /*0680*/  MUFU.RCP R15, R15 ;  /* 0x0000000f000f7308 */ /* 0x002e700000001000 */
[----:B------:R-:W-:-:S05]  /*0690*/  @!P0 VIADD R12, R12, -UR5 ;  /* 0x800000050c0c8c36 */ /* 0x000fca0008000000 */
[----:B------:R-:W-:Y:S02]  /*06a0*/  ISETP.LT.U32.AND P0, PT, R12, UR9, PT ;  /* 0x000000090c007c0c */ /* 0x000fe4000bf01070 */
[----:B-1----:R-:W-:-:S11]  /*06b0*/  IADD3 R30, PT, PT, R15, 0xffffffe, RZ ;  /* 0x0ffffffe0f1e7810 */ /* 0x002fd60007ffe0ff */
[----:B------:R-:W-:Y:S01]  /*06c0*/  @!P0 VIADD R12, R12, -UR5 ;  /* 0x800000050c0c8c36 */ /* 0x000fe20008000000 */
[----:B------:R-:W-:Y:S01]  /*06d0*/  ISETP.NE.AND P0, PT, RZ, UR7, PT ;  /* 0x00000007ff007c0c */ /* 0x000fe2000bf05270 */
[----:B------:R1:W2:Y:S03]  /*06e0*/  F2I.FTZ.U32.TRUNC.NTZ R31, R30 ;  /* 0x0000001e001f7305 */ /* 0x0002a6000021f000 */
[----:B------:R-:W-:-:S04]  /*06f0*/  @!P1 IADD3 R12, PT, PT, -R12, RZ, RZ ;  /* 0x000000ff0c0c9210 */ /* 0x000fc80007ffe1ff */
[----:B------:R-:W-:Y:S02]  /*0700*/  SEL R12, R17, R12, !P0 ;  /* 0x0000000c110c7207 */ /* 0x000fe40004000000 */
[----:B-1----:R-:W-:-:S03]  /*0710*/  MOV R30, RZ ;  /* 0x000000ff001e7202 */ /* 0x002fc60000000f00 */
[----:B------:R-:W-:Y:S01]  /*0720*/  VIADD R21, R12, UR18 ;  /* 0x000000120c157c36 */ /* 0x000fe20008000000 */
[----:B--2---:R-:W-:-:S04]  /*0730*/  IADD3 R15, PT, PT, RZ, -R31, RZ ;  /* 0x8000001fff0f7210 */ /* 0x004fc80007ffe0ff */
[----:B------:R-:W-:Y:S01]  /*0740*/  VIMNMX R19, PT, PT, R21, R22, PT ;  /* 0x0000001615137248 */ /* 0x000fe20003fe0100 */
[----:B------:R-:W-:-:S04]  /*0750*/  IMAD R15, R15, UR5, RZ ;  /* 0x000000050f0f7c24 */ /* 0x000fc8000f8e02ff */
[----:B------:R-:W-:Y:S02]  /*0760*/  IMAD.IADD R29, R4, 0x1, R19 ;  /* 0x00000001041d7824 */ /* 0x000fe400078e0213 */
[----:B------:R-:W-:-:S04]  /*0770*/  IMAD.HI.U32 R12, R31, R15, R30 ;  /* 0x0000000f1f0c7227 */ /* 0x000fc800078e001e */
[----:B0-----:R-:W-:-:S04]  /*0780*/  IMAD.WIDE R28, R29, 0x4, R32 ;  /* 0x000000041d1c7825 */ /* 0x001fc800078e0220 */
[----:B------:R-:W-:Y:S01]  /*0790*/  IMAD.HI.U32 R25, R12, R27, RZ ;  /* 0x0000001b0c197227 */ /* 0x000fe200078e00ff */
[----:B------:R-:W-:Y:S01]  /*07a0*/  UMOV UR9, UR5 ;  /* 0x0000000500097c82 */ /* 0x000fe20008000000 */
[----:B------:R0:W2:Y:S01]  /*07b0*/  LDG.E R15, desc[UR12][R28.64] ;  /* 0x0000000c1c0f7981 */ /* 0x0000a2000c1e1900 */
[----:B------:R-:W-:Y:S02]  /*07c0*/  ISETP.GE.AND P2, PT, R13, RZ, PT ;  /* 0x000000ff0d00720c */ /* 0x000fe40003f46270 */
[----:B------:R-:W-:Y:S02]  /*07d0*/  IADD3 R36, PT, PT, -R25, RZ, RZ ;  /* 0x000000ff19247210 */ /* 0x000fe40007ffe1ff */
[----:B------:R-:W-:-:S03]  /*07e0*/  VIMNMX R21, PT, PT, R21, R16, PT ;  /* 0x0000001015157248 */ /* 0x000fc60003fe0100 */
[----:B------:R-:W-:Y:S02]  /*07f0*/  IMAD R27, R36, UR5, R27 ;  /* 0x00000005241b7c24 */ /* 0x000fe4000f8e021b */
[----:B------:R-:W-:-:S03]  /*0800*/  IMAD.IADD R31, R4, 0x1, R21 ;  /* 0x00000001041f7824 */ /* 0x000fc600078e0215 */
[----:B------:R-:W-:Y:S01]  /*0810*/  ISETP.LT.U32.AND P1, PT, R27, UR9, PT ;  /* 0x000000091b007c0c */ /* 0x000fe2000bf21070 */
[----:B------:R-:W-:Y:S01]  /*0820*/  IMAD.WIDE R30, R31, 0x4, R32 ;  /* 0x000000041f1e7825 */ /* 0x000fe200078e0220 */
[----:B0-----:R-:W-:-:S03]  /*0830*/  IADD3 R29, PT, PT, R5, R19, RZ ;  /* 0x00000013051d7210 */ /* 0x001fc60007ffe0ff */
[----:B------:R-:W-:Y:S01]  /*0840*/  IMAD.IADD R39, R5, 0x1, R21 ;  /* 0x0000000105277824 */ /* 0x000fe200078e0215 */
[----:B------:R0:W3:Y:S01]  /*0850*/  LDG.E R25, desc[UR12][R30.64] ;  /* 0x0000000c1e197981 */ /* 0x0000e2000c1e1900 */
[----:B------:R-:W-:-:S06]  /*0860*/  IMAD.WIDE R28, R29, 0x4, R32 ;  /* 0x000000041d1c7825 */ /* 0x000fcc00078e0220 */
[----:B------:R-:W-:Y:S01]  /*0870*/  @!P1 VIADD R27, R27, -UR5 ;  /* 0x800000051b1b9c36 */ /* 0x000fe20008000000 */
[----:B------:R1:W4:Y:S04]  /*0880*/  LDG.E R35, desc[UR12][R28.64] ;  /* 0x0000000c1c237981 */ /* 0x000328000c1e1900 */
[----:B------:R-:W-:-:S13]  /*0890*/  ISETP.LT.U32.AND P1, PT, R27, UR9, PT ;  /* 0x000000091b007c0c */ /* 0x000fda000bf21070 */
[----:B------:R-:W-:-:S05]  /*08a0*/  @!P1 VIADD R27, R27, -UR5 ;  /* 0x800000051b1b9c36 */ /* 0x000fca0008000000 */
[----:B------:R-:W-:-:S04]  /*08b0*/  @!P2 IADD3 R27, PT, PT, -R27, RZ, RZ ;  /* 0x000000ff1b1ba210 */ /* 0x000fc80007ffe1ff */
[----:B------:R-:W-:-:S04]  /*08c0*/  SEL R27, R17, R27, !P0 ;  /* 0x0000001b111b7207 */ /* 0x000fc80004000000 */
[----:B------:R-:W-:Y:S01]  /*08d0*/  IADD3 R27, PT, PT, R27, UR18, RZ ;  /* 0x000000121b1b7c10 */ /* 0x000fe2000fffe0ff */
[----:B------:R-:W-:-:S03]  /*08e0*/  IMAD.WIDE R38, R39, 0x4, R32 ;  /* 0x0000000427267825 */ /* 0x000fc600078e0220 */
[C---:B------:R-:W-:Y:S02]  /*08f0*/  VIMNMX R19, PT, PT, R27.reuse, R40, PT ;  /* 0x000000281b137248 */ /* 0x040fe40003fe0100 */
[----:B------:R-:W-:Y:S01]  /*0900*/  VIMNMX R41, PT, PT, R27, R24, PT ;  /* 0x000000181b297248 */ /* 0x000fe20003fe0100 */
[----:B------:R-:W5:Y:S02]  /*0910*/  LDG.E R39, desc[UR12][R38.64] ;  /* 0x0000000c26277981 */ /* 0x000f64000c1e1900 */
[C-C-:B------:R-:W-:Y:S01]  /*0920*/  IMAD.IADD R37, R4.reuse, 0x1, R19.reuse ;  /* 0x0000000104257824 */ /* 0x140fe200078e0213 */
[----:B0-----:R-:W-:Y:S01]  /*0930*/  IADD3 R31, PT, PT, R4, R41, RZ ;  /* 0x00000029041f7210 */ /* 0x001fe20007ffe0ff */
[----:B-1----:R-:W-:Y:S02]  /*0940*/  IMAD.IADD R29, R5, 0x1, R19 ;  /* 0x00000001051d7824 */ /* 0x002fe400078e0213 */
[----:B------:R-:W-:-:S04]  /*0950*/  IMAD.WIDE R36, R37, 0x4, R32 ;  /* 0x0000000425247825 */ /* 0x000fc800078e0220 */
[--C-:B------:R-:W-:Y:S02]  /*0960*/  IMAD.WIDE R30, R31, 0x4, R32.reuse ;  /* 0x000000041f1e7825 */ /* 0x100fe400078e0220 */
[----:B------:R-:W5:Y:S02]  /*0970*/  LDG.E R36, desc[UR12][R36.64] ;  /* 0x0000000c24247981 */ /* 0x000f64000c1e1900 */
[----:B------:R-:W-:Y:S02]  /*0980*/  IMAD.WIDE R28, R29, 0x4, R32 ;  /* 0x000000041d1c7825 */ /* 0x000fe400078e0220 */
[----:B------:R0:W5:Y:S04]  /*0990*/  LDG.E R45, desc[UR12][R30.64] ;  /* 0x0000000c1e2d7981 */ /* 0x000168000c1e1900 */
[----:B------:R1:W5:Y:S01]  /*09a0*/  LDG.E R37, desc[UR12][R28.64] ;  /* 0x0000000c1c257981 */ /* 0x000362000c1e1900 */
[----:B------:R-:W-:Y:S01]  /*09b0*/  IMAD R19, R0, UR7, RZ ;  /* 0x0000000700137c24 */ /* 0x000fe2000f8e02ff */
[----:B------:R-:W-:-:S02]  /*09c0*/  SHF.L.U32 R27, R2, 0x2, RZ ;  /* 0x00000002021b7819 */ /* 0x000fc400000006ff */
[----:B0-----:R-:W-:Y:S01]  /*09d0*/  IABS R31, R14 ;  /* 0x0000000e001f7213 */ /* 0x001fe20000000000 */
[----:B------:R-:W-:-:S04]  /*09e0*/  IMAD R38, R19, UR15, RZ ;  /* 0x0000000f13267c24 */ /* 0x000fc8000f8e02ff */
[----:B------:R-:W-:Y:S01]  /*09f0*/  IMAD R43, R38, 0x10, R27 ;  /* 0x00000010262b7824 */ /* 0x000fe200078e021b */
[----:B-1----:R-:W-:Y:S01]  /*0a00*/  IABS R29, R18 ;  /* 0x00000012001d7213 */ /* 0x002fe20000000000 */
[----:B------:R-:W-:-:S05]  /*0a10*/  IMAD.HI.U32 R28, R12, R31, RZ ;  /* 0x0000001f0c1c7227 */ /* 0x000fca00078e00ff */
[----:B------:R-:W-:-:S05]  /*0a20*/  IADD3 R28, PT, PT, -R28, RZ, RZ ;  /* 0x000000ff1c1c7210 */ /* 0x000fca0007ffe1ff */
[----:B------:R-:W-:-:S05]  /*0a30*/  IMAD R28, R28, UR5, R31 ;  /* 0x000000051c1c7c24 */ /* 0x000fca000f8e021f */
[----:B------:R-:W-:Y:S02]  /*0a40*/  ISETP.LT.U32.AND P1, PT, R28, UR9, PT ;  /* 0x000000091c007c0c */ /* 0x000fe4000bf21070 */
[----:B------:R-:W-:-:S11]  /*0a50*/  SHF.L.U32 R38, R0, 0x4, RZ ;  /* 0x0000000400267819 */ /* 0x000fd600000006ff */
[----:B------:R-:W-:-:S04]  /*0a60*/  @!P1 IADD3 R28, PT, PT, R28, -UR5, RZ ;  /* 0x800000051c1c9c10 */ /* 0x000fc8000fffe0ff */
[----:B------:R-:W-:Y:S01]  /*0a70*/  ISETP.LT.U32.AND P1, PT, R28, UR9, PT ;  /* 0x000000091c007c0c */ /* 0x000fe2000bf21070 */
[----:B------:R-:W-:Y:S01]  /*0a80*/  UIMAD UR6, UR15, UR7, URZ ;  /* 0x000000070f0672a4 */ /* 0x000fe2000f8e02ff */
[----:B------:R-:W-:Y:S01]  /*0a90*/  VIADD R21, R38, 0x8 ;  /* 0x0000000826157836 */ /* 0x000fe20000000000 */
[----:B------:R-:W-:-:S04]  /*0aa0*/  ISETP.GE.AND P4, PT, R18, RZ, PT ;  /* 0x000000ff1200720c */ /* 0x000fc80003f86270 */
[----:B------:R-:W-:-:S06]  /*0ab0*/  IMAD R30, R21, UR6, R27 ;  /* 0x00000006151e7c24 */ /* 0x000fcc000f8e021b */
[----:B------:R-:W-:Y:S02]  /*0ac0*/  @!P1 IADD3 R28, PT, PT, R28, -UR5, RZ ;  /* 0x800000051c1c9c10 */ /* 0x000fe4000fffe0ff */
[----:B------:R-:W-:Y:S01]  /*0ad0*/  IADD3 R31, PT, PT, R5, R41, RZ ;  /* 0x00000029051f7210 */ /* 0x000fe20007ffe0ff */
[----:B--2---:R0:W-:Y:S02]  /*0ae0*/  STS [R43+UR8], R15 ;  /* 0x0000000f2b007988 */ /* 0x0041e40008000808 */
[----:B0-----:R-:W-:-:S04]  /*0af0*/  IMAD.HI.U32 R15, R12, R29, RZ ;  /* 0x0000001d0c0f7227 */ /* 0x001fc800078e00ff */
[----:B------:R-:W-:-:S04]  /*0b00*/  IMAD.MOV R15, RZ, RZ, -R15 ;  /* 0x000000ffff0f7224 */ /* 0x000fc800078e0a0f */
[----:B------:R-:W-:-:S05]  /*0b10*/  IMAD R29, R15, UR5, R29 ;  /* 0x000000050f1d7c24 */ /* 0x000fca000f8e021d */
[----:B------:R-:W-:Y:S02]  /*0b20*/  ISETP.LT.U32.AND P2, PT, R29, UR9, PT ;  /* 0x000000091d007c0c */ /* 0x000fe4000bf41070 */
[----:B------:R-:W-:-:S11]  /*0b30*/  MOV R15, UR24 ;  /* 0x00000018000f7c02 */ /* 0x000fd60008000f00 */
[----:B------:R-:W-:Y:S01]  /*0b40*/  @!P2 VIADD R29, R29, -UR5 ;  /* 0x800000051d1dac36 */ /* 0x000fe20008000000 */
[----:B------:R-:W-:-:S04]  /*0b50*/  ISETP.GE.AND P2, PT, R14, RZ, PT ;  /* 0x000000ff0e00720c */ /* 0x000fc80003f46270 */
[----:B------:R-:W-:Y:S01]  /*0b60*/  ISETP.LT.U32.AND P3, PT, R29, UR9, PT ;  /* 0x000000091d007c0c */ /* 0x000fe2000bf61070 */
[----:B------:R-:W-:Y:S01]  /*0b70*/  IMAD R15, R15, 0x10, R38 ;  /* 0x000000100f0f7824 */ /* 0x000fe200078e0226 */
[----:B------:R-:W-:Y:S01]  /*0b80*/  LEA R38, R19, 0x4, 0x4 ;  /* 0x0000000413267811 */ /* 0x000fe200078e20ff */
[----:B---3--:R0:W-:Y:S06]  /*0b90*/  STS [R30+UR8], R25 ;  /* 0x000000191e007988 */ /* 0x0081ec0008000808 */
[----:B------:R-:W-:-:S04]  /*0ba0*/  @!P2 IADD3 R28, PT, PT, -R28, RZ, RZ ;  /* 0x000000ff1c1ca210 */ /* 0x000fc80007ffe1ff */
[----:B------:R-:W-:Y:S02]  /*0bb0*/  @!P3 VIADD R29, R29, -UR5 ;  /* 0x800000051d1dbc36 */ /* 0x000fe40008000000 */
[----:B0-----:R-:W-:Y:S02]  /*0bc0*/  IMAD R25, R38, UR15, R27 ;  /* 0x0000000f26197c24 */ /* 0x001fe4000f8e021b */
[----:B------:R-:W-:Y:S01]  /*0bd0*/  IMAD.MOV.U32 R38, RZ, RZ, R29 ;  /* 0x000000ffff267224 */ /* 0x000fe200078e001d */
[----:B------:R-:W-:Y:S01]  /*0be0*/  SEL R29, R17, R28, !P0 ;  /* 0x0000001c111d7207 */ /* 0x000fe20004000000 */
[----:B------:R-:W-:-:S03]  /*0bf0*/  IMAD R30, R15, UR6, R27 ;  /* 0x000000060f1e7c24 */ /* 0x000fc6000f8e021b */
[----:B------:R-:W-:Y:S01]  /*0c00*/  @!P4 IADD3 R38, PT, PT, -R38, RZ, RZ ;  /* 0x000000ff2626c210 */ /* 0x000fe20007ffe1ff */
[----:B------:R-:W-:Y:S01]  /*0c10*/  VIADD R29, R29, UR18 ;  /* 0x000000121d1d7c36 */ /* 0x000fe20008000000 */
[----:B----4-:R0:W-:Y:S01]  /*0c20*/  STS [R30+UR8], R35 ;  /* 0x000000231e007988 */ /* 0x0101e20008000808 */
[----:B------:R-:W-:-:S03]  /*0c30*/  IMAD R28, R21, R23, 0x4 ;  /* 0x00000004151c7424 */ /* 0x000fc600078e0217 */
[----:B-----5:R1:W-:Y:S01]  /*0c40*/  STS [R8+UR8], R39 ;  /* 0x0000002708007988 */ /* 0x0203e20008000808 */
[----:B0-----:R-:W-:Y:S01]  /*0c50*/  IMAD R30, R15, R23, 0x4 ;  /* 0x000000040f1e7424 */ /* 0x001fe200078e0217 */
[----:B-1----:R-:W-:Y:S02]  /*0c60*/  SEL R39, R17, R38, !P0 ;  /* 0x0000002611277207 */ /* 0x002fe40004000000 */
[C---:B------:R-:W-:Y:S01]  /*0c70*/  VIMNMX R17, PT, PT, R29.reuse, R42, PT ;  /* 0x0000002a1d117248 */ /* 0x040fe20003fe0100 */
[--C-:B------:R-:W-:Y:S01]  /*0c80*/  IMAD R35, R28, UR15, R27.reuse ;  /* 0x0000000f1c237c24 */ /* 0x100fe2000f8e021b */
[----:B------:R0:W-:Y:S01]  /*0c90*/  STS [R25+UR8], R36 ;  /* 0x0000002419007988 */ /* 0x0001e20008000808 */
[----:B------:R-:W-:Y:S01]  /*0ca0*/  IMAD R28, R30, UR15, R27 ;  /* 0x0000000f1e1c7c24 */ /* 0x000fe2000f8e021b */
[----:B------:R-:W-:Y:S02]  /*0cb0*/  VIMNMX R38, PT, PT, R29, R26, PT ;  /* 0x0000001a1d267248 */ /* 0x000fe40003fe0100 */
[----:B------:R-:W-:Y:S01]  /*0cc0*/  STS [R35+UR8], R45 ;  /* 0x0000002d23007988 */ /* 0x000fe20008000808 */
[----:B0-----:R-:W-:-:S03]  /*0cd0*/  IMAD.IADD R25, R4, 0x1, R17 ;  /* 0x0000000104197824 */ /* 0x001fc600078e0211 */
[----:B------:R0:W-:Y:S01]  /*0ce0*/  STS [R28+UR8], R37 ;  /* 0x000000251c007988 */ /* 0x0001e20008000808 */
[----:B------:R-:W-:Y:S01]  /*0cf0*/  IADD3 R36, PT, PT, R5, R17, RZ ;  /* 0x0000001105247210 */ /* 0x000fe20007ffe0ff */
[----:B------:R-:W-:Y:S01]  /*0d00*/  IMAD.WIDE R30, R31, 0x4, R32 ;  /* 0x000000041f1e7825 */ /* 0x000fe200078e0220 */
[----:B------:R-:W-:-:S03]  /*0d10*/  IADD3 R39, PT, PT, R39, UR18, RZ ;  /* 0x0000001227277c10 */ /* 0x000fc6000fffe0ff */
[----:B------:R-:W-:Y:S01]  /*0d20*/  IMAD.IADD R41, R4, 0x1, R38 ;  /* 0x0000000104297824 */ /* 0x000fe200078e0226 */
[----:B------:R1:W2:Y:S01]  /*0d30*/  LDG.E R17, desc[UR12][R30.64] ;  /* 0x0000000c1e117981 */ /* 0x0002a2000c1e1900 */
[----:B0-----:R-:W-:-:S05]  /*0d40*/  IMAD.WIDE R28, R25, 0x4, R32 ;  /* 0x00000004191c7825 */ /* 0x001fca00078e0220 */
[----:B------:R0:W3:Y:S01]  /*0d50*/  LDG.E R25, desc[UR12][R28.64] ;  /* 0x0000000c1c197981 */ /* 0x0000e2000c1e1900 */
[----:B------:R-:W-:Y:S01]  /*0d60*/  VIMNMX R43, PT, PT, R39, R44, PT ;  /* 0x0000002c272b7248 */ /* 0x000fe20003fe0100 */
[----:B-1----:R-:W-:Y:S01]  /*0d70*/  IMAD.WIDE R30, R41, 0x4, R32 ;  /* 0x00000004291e7825 */ /* 0x002fe200078e0220 */
[----:B------:R-:W-:-:S03]  /*0d80*/  IADD3 R45, PT, PT, R5, R38, RZ ;  /* 0x00000026052d7210 */ /* 0x000fc60007ffe0ff */
[----:B0-----:R-:W-:Y:S01]  /*0d90*/  IMAD.WIDE R28, R36, 0x4, R32 ;  /* 0x00000004241c7825 */ /* 0x001fe200078e0220 */
[----:B------:R-:W4:Y:S04]  /*0da0*/  LDG.E R35, desc[UR12][R30.64] ;  /* 0x0000000c1e237981 */ /* 0x000f28000c1e1900 */
[----:B------:R0:W5:Y:S01]  /*0db0*/  LDG.E R41, desc[UR12][R28.64] ;  /* 0x0000000c1c297981 */ /* 0x000162000c1e1900 */
[--C-:B------:R-:W-:Y:S02]  /*0dc0*/  IMAD.IADD R37, R4, 0x1, R43.reuse ;  /* 0x0000000104257824 */ /* 0x100fe400078e022b */
[----:B------:R-:W-:Y:S01]  /*0dd0*/  IMAD.IADD R43, R5, 0x1, R43 ;  /* 0x00000001052b7824 */ /* 0x000fe200078e022b */
[----:B0-----:R-:W-:Y:S01]  /*0de0*/  VIMNMX R28, PT, PT, R39, R34, PT ;  /* 0x00000022271c7248 */ /* 0x001fe20003fe0100 */
[----:B------:R-:W-:-:S03]  /*0df0*/  IMAD.WIDE R38, R45, 0x4, R32 ;  /* 0x000000042d267825 */ /* 0x000fc600078e0220 */
[----:B------:R-:W-:Y:S01]  /*0e00*/  IADD3 R31, PT, PT, R4, R28, RZ ;  /* 0x0000001c041f7210 */ /* 0x000fe20007ffe0ff */
[----:B------:R-:W-:Y:S02]  /*0e10*/  IMAD.IADD R45, R5, 0x1, R28 ;  /* 0x00000001052d7824 */ /* 0x000fe400078e021c */
[--C-:B------:R-:W-:Y:S01]  /*0e20*/  IMAD.WIDE R36, R37, 0x4, R32.reuse ;  /* 0x0000000425247825 */ /* 0x100fe200078e0220 */
[----:B------:R-:W5:Y:S03]  /*0e30*/  LDG.E R39, desc[UR12][R38.64] ;  /* 0x0000000c26277981 */ /* 0x000f66000c1e1900 */
[--C-:B------:R-:W-:Y:S02]  /*0e40*/  IMAD.WIDE R30, R31, 0x4, R32.reuse ;  /* 0x000000041f1e7825 */ /* 0x100fe400078e0220 */
[----:B------:R0:W5:Y:S02]  /*0e50*/  LDG.E R36, desc[UR12][R36.64] ;  /* 0x0000000c24247981 */ /* 0x000164000c1e1900 */
[----:B------:R-:W-:-:S02]  /*0e60*/  IMAD.WIDE R28, R43, 0x4, R32 ;  /* 0x000000042b1c7825 */ /* 0x000fc400078e0220 */
[----:B------:R-:W5:Y:S02]  /*0e70*/  LDG.E R30, desc[UR12][R30.64] ;  /* 0x0000000c1e1e7981 */ /* 0x000f64000c1e1900 */
[----:B------:R-:W-:Y:S02]  /*0e80*/  IMAD.WIDE R32, R45, 0x4, R32 ;  /* 0x000000042d207825 */ /* 0x000fe400078e0220 */
[----:B------:R-:W5:Y:S04]  /*0e90*/  LDG.E R29, desc[UR12][R28.64] ;  /* 0x0000000c1c1d7981 */ /* 0x000f68000c1e1900 */
[----:B------:R-:W5:Y:S01]  /*0ea0*/  LDG.E R32, desc[UR12][R32.64] ;  /* 0x0000000c20207981 */ /* 0x000f62000c1e1900 */
[-C--:B------:R-:W-:Y:S01]  /*0eb0*/  IMAD R43, R15, R23.reuse, 0x8 ;  /* 0x000000080f2b7424 */ /* 0x080fe200078e0217 */
[----:B------:R-:W-:Y:S01]  /*0ec0*/  LEA R15, R19, 0x8, 0x4 ;  /* 0x00000008130f7811 */ /* 0x000fe200078e20ff */
[----:B------:R-:W-:Y:S01]  /*0ed0*/  UIADD3 UR23, UPT, UPT, UR23, 0x4, URZ ;  /* 0x0000000417177890 */ /* 0x000fe2000fffe0ff */
[----:B0-----:R-:W-:Y:S01]  /*0ee0*/  IMAD R37, R21, R23, 0x8 ;  /* 0x0000000815257424 */ /* 0x001fe200078e0217 */
[----:B------:R-:W-:-:S02]  /*0ef0*/  LEA R19, R19, 0xc, 0x4 ;  /* 0x0000000c13137811 */ /* 0x000fc400078e20ff */
[--C-:B------:R-:W-:Y:S01]  /*0f00*/  IMAD R38, R15, UR15, R27.reuse ;  /* 0x0000000f0f267c24 */ /* 0x100fe2000f8e021b */
[----:B------:R-:W-:Y:S01]  /*0f10*/  SHF.L.U32 R15, R2, 0x2, RZ ;  /* 0x00000002020f7819 */ /* 0x000fe200000006ff */
[----:B------:R-:W-:Y:S01]  /*0f20*/  UISETP.NE.AND UP1, UPT, UR23, URZ, UPT ;  /* 0x000000ff1700728c */ /* 0x000fe2000bf25270 */
[----:B------:R-:W-:Y:S02]  /*0f30*/  IMAD R21, R21, R23, 0xc ;  /* 0x0000000c15157424 */ /* 0x000fe400078e0217 */
[--C-:B------:R-:W-:Y:S02]  /*0f40*/  IMAD R37, R37, UR15, R27.reuse ;  /* 0x0000000f25257c24 */ /* 0x100fe4000f8e021b */
[----:B------:R-:W-:Y:S02]  /*0f50*/  IMAD R43, R43, UR15, R27 ;  /* 0x0000000f2b2b7c24 */ /* 0x000fe4000f8e021b */
[--C-:B------:R-:W-:Y:S02]  /*0f60*/  IMAD R19, R19, UR15, R15.reuse ;  /* 0x0000000f13137c24 */ /* 0x100fe4000f8e020f */
[----:B------:R-:W-:Y:S01]  /*0f70*/  IMAD R21, R21, UR15, R15 ;  /* 0x0000000f15157c24 */ /* 0x000fe2000f8e020f */
        /* <DEDUP_REMOVED lines=11> */
[----:B------:R-:W-:Y:S01]  /*1030*/  IMAD R42, R7, 0x4, R42 ;  /* 0x00000004072a7824 */ /* 0x000fe200078e022a */
[----:B--2---:R0:W-:Y:S04]  /*1040*/  STS [R11+UR8], R17 ;  /* 0x000000110b007988 */ /* 0x0041e80008000808 */
[----:B---3--:R0:W-:Y:S04]  /*1050*/  STS [R38+UR8], R25 ;  /* 0x0000001926007988 */ /* 0x0081e80008000808 */
[----:B----4-:R0:W-:Y:S04]  /*1060*/  STS [R37+UR8], R35 ;  /* 0x0000002325007988 */ /* 0x0101e80008000808 */
[----:B-----5:R0:W-:Y:S04]  /*1070*/  STS [R43+UR8], R41 ;  /* 0x000000292b007988 */ /* 0x0201e80008000808 */
[----:B------:R0:W-:Y:S04]  /*1080*/  STS [R10+UR8], R39 ;  /* 0x000000270a007988 */ /* 0x0001e80008000808 */
[----:B------:R0:W-:Y:S04]  /*1090*/  STS [R19+UR8], R36 ;  /* 0x0000002413007988 */ /* 0x0001e80008000808 */
[----:B------:R0:W-:Y:S04]  /*10a0*/  STS [R21+UR8], R30 ;  /* 0x0000001e15007988 */ /* 0x0001e80008000808 */
[----:B------:R0:W-:Y:S04]  /*10b0*/  STS [R6+UR8], R29 ;  /* 0x0000001d06007988 */ /* 0x0001e80008000808 */
[----:B------:R0:W-:Y:S01]  /*10c0*/  STS [R9+UR8], R32 ;  /* 0x0000002009007988 */ /* 0x0001e20008000808 */
[----:B------:R-:W-:Y:S01]  /*10d0*/  ULEA UR8, UR15, UR8, 0x4 ;  /* 0x000000080f087291 */ /* 0x000fe2000f8e20ff */
[----:B------:R-:W-:Y:S11]  /*10e0*/  BRA.U UP1, `(.L_x_52) ;  /* 0xfffffff5012c7547 */ /* 0x000ff6000b83ffff */
.L_x_51:
[----:B------:R-:W-:Y:S05]  /*10f0*/  BRA.U !UP0, `(.L_x_50) ;  /* 0x0000000508607547 */ /* 0x000fea000b800000 */
[----:B0-----:R-:W-:Y:S01]  /*1100*/  IMAD.U32 R6, RZ, RZ, UR7 ;  /* 0x00000007ff067e24 */ /* 0x001fe2000f8e00ff */
[----:B------:R-:W0:Y:S01]  /*1110*/  S2UR UR8, SR_CgaCtaId ;  /* 0x00000000000879c3 */ /* 0x000e220000008800 */
[----:B------:R-:W-:Y:S01]  /*1120*/  IMAD.U32 R27, RZ, RZ, UR24 ;  /* 0x00000018ff1b7e24 */ /* 0x000fe2000f8e00ff */
[----:B------:R-:W-:Y:S01]  /*1130*/  USHF.L.U32 UR6, UR4, 0x2, URZ ;  /* 0x0000000204067899 */ /* 0x000fe200080006ff */
[C---:B------:R-:W-:Y:S01]  /*1140*/  IMAD R21, R0.reuse, UR7, RZ ;  /* 0x0000000700157c24 */ /* 0x040fe2000f8e02ff */
[----:B------:R-:W-:Y:S01]  /*1150*/  IABS R16, R6 ;  /* 0x0000000600107213 */ /* 0x000fe20000000000 */
[----:B------:R-:W-:Y:S01]  /*1160*/  ULEA UR9, UR17, 0x2, 0x2 ;  /* 0x0000000211097891 */ /* 0x000fe2000f8e10ff */
[----:B------:R-:W-:Y:S01]  /*1170*/  SHF.L.U32 R6, R0, 0x4, RZ ;  /* 0x0000000400067819 */ /* 0x000fe200000006ff */
[----:B------:R-:W-:Y:S01]  /*1180*/  UMOV UR5, 0x400 ;  /* 0x0000040000057882 */ /* 0x000fe20000000000 */
[----:B------:R-:W1:Y:S01]  /*1190*/  I2F.RP R7, R16 ;  /* 0x0000001000077306 */ /* 0x000e620000209400 */
[----:B------:R-:W-:Y:S01]  /*11a0*/  IMAD.U32 R8, RZ, RZ, UR6 ;  /* 0x00000006ff087e24 */ /* 0x000fe2000f8e00ff */
[----:B------:R-:W-:Y:S01]  /*11b0*/  LEA R27, R27, R6, 0x4 ;  /* 0x000000061b1b7211 */ /* 0x000fe200078e20ff */
[----:B------:R-:W2:Y:S01]  /*11c0*/  LDC R17, c[0x0][0x360] ;  /* 0x0000d800ff117b82 */ /* 0x000ea20000000800 */
[----:B------:R-:W-:Y:S01]  /*11d0*/  IADD3 R25, PT, PT, R6, 0x8, RZ ;  /* 0x0000000806197810 */ /* 0x000fe20007ffe0ff */
[----:B------:R-:W-:Y:S01]  /*11e0*/  UIMAD UR10, UR17, UR7, URZ ;  /* 0x00000007110a72a4 */ /* 0x000fe2000f8e02ff */
[C---:B------:R-:W-:Y:S01]  /*11f0*/  IADD3 R6, PT, PT, R27.reuse, 0x8, RZ ;  /* 0x000000081b067810 */ /* 0x040fe20007ffe0ff */
[--C-:B------:R-:W-:Y:S01]  /*1200*/  IMAD R27, R27, UR7, R8.reuse ;  /* 0x000000071b1b7c24 */ /* 0x100fe2000f8e0208 */
[----:B------:R-:W-:Y:S01]  /*1210*/  LEA R21, R21, UR4, 0x2 ;  /* 0x0000000415157c11 */ /* 0x000fe2000f8e10ff */
[--C-:B------:R-:W-:Y:S01]  /*1220*/  IMAD R25, R25, UR7, R8.reuse ;  /* 0x0000000719197c24 */ /* 0x100fe2000f8e0208 */
[----:B------:R-:W-:Y:S01]  /*1230*/  ISETP.NE.AND P2, PT, RZ, UR7, PT ;  /* 0x00000007ff007c0c */ /* 0x000fe2000bf45270 */
[----:B------:R-:W-:Y:S01]  /*1240*/  IMAD R29, R6, UR7, R8 ;  /* 0x00000007061d7c24 */ /* 0x000fe2000f8e0208 */
[----:B------:R-:W-:Y:S01]  /*1250*/  UIADD3 UR6, UPT, UPT, -UR14, URZ, URZ ;  /* 0x000000ff0e067290 */ /* 0x000fe2000fffe1ff */
[----:B------:R-:W-:Y:S01]  /*1260*/  IMAD R21, R21, UR15, RZ ;  /* 0x0000000f15157c24 */ /* 0x000fe2000f8e02ff */
[----:B------:R-:W3:Y:S01]  /*1270*/  LDCU UR11, c[0x0][0x3a0] ;  /* 0x00007400ff0b77ac */ /* 0x000ee20008000800 */
[----:B-1----:R-:W1:Y:S01]  /*1280*/  MUFU.RCP R7, R7 ;  /* 0x0000000700077308 */ /* 0x002e620000001000 */
[----:B------:R-:W-:Y:S01]  /*1290*/  IMAD R25, R25, UR15, RZ ;  /* 0x0000000f19197c24 */ /* 0x000fe2000f8e02ff */
[----:B0-----:R-:W-:Y:S01]  /*12a0*/  ULEA UR8, UR8, UR5, 0x18 ;  /* 0x0000000508087291 */ /* 0x001fe2000f8ec0ff */
[----:B------:R-:W-:Y:S01]  /*12b0*/  IMAD R27, R27, UR15, RZ ;  /* 0x0000000f1b1b7c24 */ /* 0x000fe2000f8e02ff */
[----:B------:R-:W-:Y:S01]  /*12c0*/  UIMAD UR5, UR9, UR7, UR4 ;  /* 0x00000007090572a4 */ /* 0x000fe2000f8e0204 */
[----:B------:R-:W-:-:S03]  /*12d0*/  IMAD R29, R29, UR15, RZ ;  /* 0x0000000f1d1d7c24 */ /* 0x000fc6000f8e02ff */
[----:B------:R-:W-:Y:S02]  /*12e0*/  LEA R22, R2, UR8, 0x2 ;  /* 0x0000000802167c11 */ /* 0x000fe4000f8e10ff */
[----:B--2---:R-:W-:Y:S01]  /*12f0*/  IMAD R23, R17, UR5, R2 ;  /* 0x0000000511177c24 */ /* 0x004fe2000f8e0202 */
[----:B-1----:R-:W-:Y:S02]  /*1300*/  IADD3 R18, PT, PT, R7, 0xffffffe, RZ ;  /* 0x0ffffffe07127810 */ /* 0x002fe40007ffe0ff */
[----:B------:R-:W0:Y:S02]  /*1310*/  LDC.64 R6, c[0x0][0x388] ;  /* 0x0000e200ff067b82 */ /* 0x000e240000000a00 */
[----:B------:R1:W2:Y:S02]  /*1320*/  F2I.FTZ.U32.TRUNC.NTZ R19, R18 ;  /* 0x0000001200137305 */ /* 0x0002a4000021f000 */
[----:B-1----:R-:W-:Y:S01]  /*1330*/  IMAD.MOV.U32 R18, RZ, RZ, RZ ;  /* 0x000000ffff127224 */ /* 0x002fe200078e00ff */
[----:B--2---:R-:W-:-:S05]  /*1340*/  IADD3 R9, PT, PT, RZ, -R19, RZ ;  /* 0x80000013ff097210 */ /* 0x004fca0007ffe0ff */
[----:B------:R-:W-:-:S04]  /*1350*/  IMAD R9, R9, R16, RZ ;  /* 0x0000001009097224 */ /* 0x000fc800078e02ff */
[----:B------:R-:W-:Y:S01]  /*1360*/  IMAD.HI.U32 R18, R19, R9, R18 ;  /* 0x0000000913127227 */ /* 0x000fe200078e0012 */
[----:B------:R-:W-:Y:S01]  /*1370*/  MOV R9, UR4 ;  /* 0x0000000400097c02 */ /* 0x000fe20008000f00 */
[----:B------:R-:W-:Y:S01]  /*1380*/  ULEA UR4, UR10, UR4, 0x2 ;  /* 0x000000040a047291 */ /* 0x000fe2000f8e10ff */
[----:B------:R-:W-:-:S03]  /*1390*/  LOP3.LUT R19, RZ, UR7, RZ, 0x33, !PT ;  /* 0x00000007ff137c12 */ /* 0x000fc6000f8e33ff */
[--C-:B------:R-:W-:Y:S02]  /*13a0*/  IMAD R20, R9, UR15, R2.reuse ;  /* 0x0000000f09147c24 */ /* 0x100fe4000f8e0202 */
[----:B---3--:R-:W-:-:S07]  /*13b0*/  IMAD R24, R17, UR4, R2 ;  /* 0x0000000411187c24 */ /* 0x008fce000f8e0202 */
.L_x_53:
[----:B------:R-:W-:Y:S01]  /*13c0*/  UMOV UR7, UR11 ;  /* 0x0000000b00077c82 */ /* 0x000fe20008000000 */
[----:B------:R-:W-:Y:S02]  /*13d0*/  IABS R9, R20 ;  /* 0x0000001400097213 */ /* 0x000fe40000000000 */
[----:B-1----:R-:W-:Y:S02]  /*13e0*/  MOV R8, UR7 ;  /* 0x0000000700087c02 */ /* 0x002fe40008000f00 */
[----:B------:R-:W-:Y:S02]  /*13f0*/  ISETP.GE.AND P1, PT, R20, RZ, PT ;  /* 0x000000ff1400720c */ /* 0x000fe40003f26270 */
[----:B------:R-:W-:Y:S01]  /*1400*/  IABS R10, R8 ;  /* 0x00000008000a7213 */ /* 0x000fe20000000000 */
[----:B------:R-:W-:-:S04]  /*1410*/  IMAD.HI.U32 R8, R18, R9, RZ ;  /* 0x0000000912087227 */ /* 0x000fc800078e00ff */
[----:B------:R-:W-:-:S04]  /*1420*/  IMAD.MOV R8, RZ, RZ, -R8 ;  /* 0x000000ffff087224 */ /* 0x000fc800078e0a08 */
[----:B------:R-:W-:-:S05]  /*1430*/  IMAD R9, R10, R8, R9 ;  /* 0x000000080a097224 */ /* 0x000fca00078e0209 */
[----:B------:R-:W-:-:S13]  /*1440*/  ISETP.GT.U32.AND P0, PT, R16, R9, PT ;  /* 0x000000091000720c */ /* 0x000fda0003f04070 */
[----:B------:R-:W-:-:S04]  /*1450*/  @!P0 IADD3 R9, PT, PT, R9, -R10, RZ ;  /* 0x8000000a09098210 */ /* 0x000fc80007ffe0ff */
[----:B------:R-:W-:-:S13]  /*1460*/  ISETP.GT.U32.AND P0, PT, R16, R9, PT ;  /* 0x000000091000720c */ /* 0x000fda0003f04070 */
[----:B------:R-:W-:-:S05]  /*1470*/  @!P0 IADD3 R9, PT, PT, R9, -R10, RZ ;  /* 0x8000000a09098210 */ /* 0x000fca0007ffe0ff */
[----:B------:R-:W-:-:S05]  /*1480*/  @!P1 IMAD.MOV R9, RZ, RZ, -R9 ;  /* 0x000000ffff099224 */ /* 0x000fca00078e0a09 */
[----:B------:R-:W-:-:S04]  /*1490*/  SEL R9, R19, R9, !P2 ;  /* 0x0000000913097207 */ /* 0x000fc80005000000 */
[----:B------:R-:W-:-:S04]  /*14a0*/  IADD3 R9, PT, PT, R9, UR18, RZ ;  /* 0x0000001209097c10 */ /* 0x000fc8000fffe0ff */
[C---:B------:R-:W-:Y:S02]  /*14b0*/  VIMNMX R8, PT, PT, R9.reuse, R24, PT ;  /* 0x0000001809087248 */ /* 0x040fe40003fe0100 */
[----:B------:R-:W-:Y:S02]  /*14c0*/  VIMNMX R9, PT, PT, R9, R23, PT ;  /* 0x0000001709097248 */ /* 0x000fe40003fe0100 */
[CC--:B------:R-:W-:Y:S02]  /*14d0*/  IADD3 R15, PT, PT, R4.reuse, R8.reuse, RZ ;  /* 0x00000008040f7210 */ /* 0x0c0fe40007ffe0ff */
[C---:B------:R-:W-:Y:S01]  /*14e0*/  IADD3 R11, PT, PT, R5.reuse, R8, RZ ;  /* 0x00000008050b7210 */ /* 0x040fe20007ffe0ff */
[----:B------:R-:W-:Y:S01]  /*14f0*/  IMAD.IADD R13, R4, 0x1, R9 ;  /* 0x00000001040d7824 */ /* 0x000fe200078e0209 */
[----:B------:R-:W-:Y:S01]  /*1500*/  IADD3 R31, PT, PT, R5, R9, RZ ;  /* 0x00000009051f7210 */ /* 0x000fe20007ffe0ff */
[----:B0-----:R-:W-:-:S04]  /*1510*/  IMAD.WIDE R14, R15, 0x4, R6 ;  /* 0x000000040f0e7825 */ /* 0x001fc800078e0206 */
[--C-:B------:R-:W-:Y:S02]  /*1520*/  IMAD.WIDE R12, R13, 0x4, R6.reuse ;  /* 0x000000040d0c7825 */ /* 0x100fe400078e0206 */
[----:B------:R-:W2:Y:S02]  /*1530*/  LDG.E R14, desc[UR12][R14.64] ;  /* 0x0000000c0e0e7981 */ /* 0x000ea4000c1e1900 */
[--C-:B------:R-:W-:Y:S02]  /*1540*/  IMAD.WIDE R8, R11, 0x4, R6.reuse ;  /* 0x000000040b087825 */ /* 0x100fe400078e0206 */
[----:B------:R-:W3:Y:S02]  /*1550*/  LDG.E R12, desc[UR12][R12.64] ;  /* 0x0000000c0c0c7981 */ /* 0x000ee4000c1e1900 */
[----:B------:R-:W-:Y:S02]  /*1560*/  IMAD.WIDE R10, R31, 0x4, R6 ;  /* 0x000000041f0a7825 */ /* 0x000fe400078e0206 */
[----:B------:R-:W4:Y:S04]  /*1570*/  LDG.E R8, desc[UR12][R8.64] ;  /* 0x0000000c08087981 */ /* 0x000f28000c1e1900 */
[----:B------:R-:W5:Y:S01]  /*1580*/  LDG.E R10, desc[UR12][R10.64] ;  /* 0x0000000c0a0a7981 */ /* 0x000f62000c1e1900 */
[--C-:B------:R-:W-:Y:S01]  /*1590*/  IMAD R31, R21, 0x4, R22.reuse ;  /* 0x00000004151f7824 */ /* 0x100fe200078e0216 */
[-C--:B------:R-:W-:Y:S01]  /*15a0*/  IADD3 R33, PT, PT, R25, R22.reuse, RZ ;  /* 0x0000001619217210 */ /* 0x080fe20007ffe0ff */
[----:B------:R-:W-:Y:S01]  /*15b0*/  IMAD.IADD R37, R29, 0x1, R22 ;  /* 0x000000011d257824 */ /* 0x000fe200078e0216 */
[----:B------:R-:W-:Y:S01]  /*15c0*/  IADD3 R35, PT, PT, R27, R22, RZ ;  /* 0x000000161b237210 */ /* 0x000fe20007ffe0ff */
[----:B------:R-:W-:-:S04]  /*15d0*/  UIADD3 UR6, UPT, UPT, UR6, 0x1, URZ ;  /* 0x0000000106067890 */ /* 0x000fc8000fffe0ff */
[----:B------:R-:W-:Y:S01]  /*15e0*/  UISETP.NE.AND UP0, UPT, UR6, URZ, UPT ;  /* 0x000000ff0600728c */ /* 0x000fe2000bf05270 */
[----:B------:R-:W-:Y:S01]  /*15f0*/  IADD3 R20, PT, PT, R20, UR15, RZ ;  /* 0x0000000f14147c10 */ /* 0x000fe2000fffe0ff */
[----:B------:R-:W-:Y:S01]  /*1600*/  VIADD R23, R23, UR15 ;  /* 0x0000000f17177c36 */ /* 0x000fe20008000000 */
[----:B------:R-:W-:Y:S02]  /*1610*/  LEA R22, R17, R22, 0x2 ;  /* 0x0000001611167211 */ /* 0x000fe400078e10ff */
[----:B------:R-:W-:Y:S01]  /*1620*/  IADD3 R24, PT, PT, R24, UR15, RZ ;  /* 0x0000000f18187c10 */ /* 0x000fe2000fffe0ff */
[----:B--2---:R1:W-:Y:S04]  /*1630*/  STS [R31], R14 ;  /* 0x0000000e1f007388 */ /* 0x0043e80000000800 */
[----:B---3--:R1:W-:Y:S04]  /*1640*/  STS [R33], R12 ;  /* 0x0000000c21007388 */ /* 0x0083e80000000800 */
[----:B----4-:R1:W-:Y:S04]  /*1650*/  STS [R35], R8 ;  /* 0x0000000823007388 */ /* 0x0103e80000000800 */
[----:B-----5:R1:W-:Y:S01]  /*1660*/  STS [R37], R10 ;  /* 0x0000000a25007388 */ /* 0x0203e20000000800 */
[----:B------:R-:W-:Y:S05]  /*1670*/  BRA.U UP0, `(.L_x_53) ;  /* 0xfffffffd00507547 */ /* 0x000fea000b83ffff */
.L_x_50:
[----:B------:R-:W-:Y:S01]  /*1680*/  BAR.SYNC.DEFER_BLOCKING 0x0 ;  /* 0x0000000000007b1d */ /* 0x000fe20000010000 */
[----:B------:R-:W-:-:S06]  /*1690*/  UISETP.GE.AND UP0, UPT, UR7, 0x1, UPT ;  /* 0x000000010700788c */ /* 0x000fcc000bf06270 */
[----:B------:R-:W-:-:S13]  /*16a0*/  PLOP3.LUT P0, PT, PT, PT, UP0, 0x80, 0x8 ;  /* 0x000000000008781c */ /* 0x000fda0003f0f008 */
[----:B------:R-:W-:Y:S05]  /*16b0*/  @!P0 EXIT ;  /* 0x000000000000894d */ /* 0x000fea0003800000 */
[----:B-1----:R-:W1:Y:S01]  /*16c0*/  LDC R12, c[0x0][0x390] ;  /* 0x0000e400ff0c7b82 */ /* 0x002e620000000800 */
[----:B------:R-:W-:Y:S01]  /*16d0*/  USHF.L.U32 UR8, UR15, 0x2, URZ ;  /* 0x000000020f087899 */ /* 0x000fe200080006ff */
[----:B------:R-:W-:Y:S01]  /*16e0*/  HFMA2 R5, -RZ, RZ, 0, 0 ;  /* 0x00000000ff057431 */ /* 0x000fe200000001ff */
[----:B------:R-:W-:Y:S02]  /*16f0*/  UISETP.GE.AND UP0, UPT, UR16, 0x4, UPT ;  /* 0x000000041000788c */ /* 0x000fe4000bf06270 */
[----:B------:R-:W-:Y:S02]  /*1700*/  UISETP.LT.AND UP1, UPT, UR16, 0x1, UPT ;  /* 0x000000011000788c */ /* 0x000fe4000bf21270 */
[----:B------:R-:W-:Y:S01]  /*1710*/  IMAD R4, R0, UR8, RZ ;  /* 0x0000000800047c24 */ /* 0x000fe2000f8e02ff */
[----:B------:R-:W-:Y:S02]  /*1720*/  UIMAD UR9, UR8, UR7, URZ ;  /* 0x00000007080972a4 */ /* 0x000fe4000f8e02ff */
[----:B------:R-:W-:Y:S01]  /*1730*/  USEL UR5, UR16, 0x1, !UP1 ;  /* 0x0000000110057887 */ /* 0x000fe2000c800000 */
[----:B------:R-:W-:-:S03]  /*1740*/  IMAD R4, R4, UR7, RZ ;  /* 0x0000000704047c24 */ /* 0x000fc6000f8e02ff */
[----:B------:R-:W-:Y:S01]  /*1750*/  ULOP3.LUT UR19, UR5, 0x3, URZ, 0xc0, !UPT ;  /* 0x0000000305137892 */ /* 0x000fe2000f8ec0ff */
[----:B-1----:R-:W-:-:S04]  /*1760*/  IMAD R0, R12, UR7, RZ ;  /* 0x000000070c007c24 */ /* 0x002fc8000f8e02ff */
[----:B------:R-:W-:Y:S01]  /*1770*/  IMAD R7, R3, R0, RZ ;  /* 0x0000000003077224 */ /* 0x000fe200078e02ff */
[----:B------:R-:W-:Y:S06]  /*1780*/  BRA.U !UP0, `(.L_x_54) ;  /* 0x0000000d08e87547 */ /* 0x000fec000b800000 */
[----:B0-----:R-:W0:Y:S01]  /*1790*/  LDC R19, c[0x0][0x360] ;  /* 0x0000d800ff137b82 */ /* 0x001e220000000800 */
[----:B------:R-:W-:Y:S01]  /*17a0*/  UIMAD UR4, UR17, UR15, URZ ;  /* 0x0000000f110472a4 */ /* 0x000fe2000f8e02ff */
[--C-:B------:R-:W-:Y:S01]  /*17b0*/  IMAD.IADD R15, R7, 0x1, R2.reuse ;  /* 0x00000001070f7824 */ /* 0x100fe200078e0202 */
[----:B------:R-:W-:Y:S01]  /*17c0*/  ULOP3.LUT UR6, UR5, 0x7ffffffc, URZ, 0xc0, !UPT ;  /* 0x7ffffffc05067892 */ /* 0x000fe2000f8ec0ff */
[----:B------:R-:W-:Y:S01]  /*17d0*/  MOV R11, UR7 ;  /* 0x00000007000b7c02 */ /* 0x000fe20008000f00 */
[----:B------:R-:W-:Y:S01]  /*17e0*/  UIMAD UR5, UR17, UR7, URZ ;  /* 0x00000007110572a4 */ /* 0x000fe2000f8e02ff */
[----:B------:R-:W-:Y:S01]  /*17f0*/  IADD3 R6, PT, PT, R2, UR15, RZ ;  /* 0x0000000f02067c10 */ /* 0x000fe2000fffe0ff */
[----:B------:R-:W-:Y:S01]  /*1800*/  USHF.L.U32 UR4, UR4, 0x1, URZ ;  /* 0x0000000104047899 */ /* 0x000fe200080006ff */
[--C-:B------:R-:W-:Y:S01]  /*1810*/  IMAD.MOV.U32 R8, RZ, RZ, R2.reuse ;  /* 0x000000ffff087224 */ /* 0x100fe200078e0002 */
[----:B------:R-:W-:Y:S01]  /*1820*/  USHF.L.U32 UR5, UR5, 0x1, URZ ;  /* 0x0000000105057899 */ /* 0x000fe200080006ff */
[----:B------:R-:W-:Y:S01]  /*1830*/  MOV R5, UR6 ;  /* 0x0000000600057c02 */ /* 0x000fe20008000f00 */
[----:B------:R-:W1:Y:S02]  /*1840*/  LDCU UR18, c[0x0][0x394] ;  /* 0x00007280ff1277ac */ /* 0x000e640008000800 */
[----:B------:R-:W-:Y:S01]  /*1850*/  IMAD R13, R3, R12, UR4 ;  /* 0x00000004030d7e24 */ /* 0x000fe2000f8e020c */
[----:B------:R-:W-:Y:S01]  /*1860*/  UIMAD UR10, UR5, UR15, UR15 ;  /* 0x0000000f050a72a4 */ /* 0x000fe2000f8e020f */
[--C-:B------:R-:W-:Y:S01]  /*1870*/  IMAD R11, R11, UR4, R2.reuse ;  /* 0x000000040b0b7c24 */ /* 0x100fe2000f8e0202 */
[----:B------:R-:W-:Y:S01]  /*1880*/  UIADD3 UR11, UPT, UPT, UR5, 0x2, URZ ;  /* 0x00000002050b7890 */ /* 0x000fe2000fffe0ff */
[----:B------:R-:W-:Y:S01]  /*1890*/  IMAD R12, R13, UR7, R2 ;  /* 0x000000070d0c7c24 */ /* 0x000fe2000f8e0202 */
[----:B------:R-:W-:-:S02]  /*18a0*/  UIADD3 UR5, UPT, UPT, UR5, 0x3, URZ ;  /* 0x0000000305057890 */ /* 0x000fc4000fffe0ff */
[----:B------:R-:W-:Y:S01]  /*18b0*/  VIADD R13, R15, UR10 ;  /* 0x0000000a0f0d7c36 */ /* 0x000fe20008000000 */
[----:B------:R-:W-:Y:S01]  /*18c0*/  IADD3 R21, PT, PT, R2, UR10, RZ ;  /* 0x0000000a02157c10 */ /* 0x000fe2000fffe0ff */
[----:B------:R-:W-:Y:S01]  /*18d0*/  UIADD3 UR14, UPT, UPT, -UR6, URZ, URZ ;  /* 0x000000ff060e7290 */ /* 0x000fe2000fffe1ff */
[C-C-:B0-----:R-:W-:Y:S01]  /*18e0*/  IMAD R14, R19.reuse, UR11, R15.reuse ;  /* 0x0000000b130e7c24 */ /* 0x141fe2000f8e020f */
[C---:B------:R-:W-:Y:S01]  /*18f0*/  LEA R9, R19.reuse, R2, 0x1 ;  /* 0x0000000213097211 */ /* 0x040fe200078e08ff */
[C-C-:B------:R-:W-:Y:S02]  /*1900*/  IMAD R10, R19.reuse, 0x3, R2.reuse ;  /* 0x00000003130a7824 */ /* 0x140fe400078e0202 */
[C---:B------:R-:W-:Y:S02]  /*1910*/  IMAD R15, R19.reuse, UR5, R15 ;  /* 0x00000005130f7c24 */ /* 0x040fe4000f8e020f */
[C-C-:B------:R-:W-:Y:S02]  /*1920*/  IMAD R17, R19.reuse, UR11, R2.reuse ;  /* 0x0000000b13117c24 */ /* 0x140fe4000f8e0202 */
[----:B-1----:R-:W-:-:S07]  /*1930*/  IMAD R19, R19, UR5, R2 ;  /* 0x0000000513137c24 */ /* 0x002fce000f8e0202 */
.L_x_63:
        /* <DEDUP_REMOVED lines=11> */
[----:B------:R-:W-:Y:S01]  /*19f0*/  IABS R18, R8 ;  /* 0x0000000800127213 */ /* 0x000fe20000000000 */
[----:B------:R-:W-:-:S06]  /*1a00*/  UMOV UR4, 0x400 ;  /* 0x0000040000047882 */ /* 0x000fcc0000000000 */
[----:B------:R-:W1:Y:S01]  /*1a10*/  S2UR UR5, SR_CgaCtaId ;  /* 0x00000000000579c3 */ /* 0x000e620000008800 */
[----:B0-----:R-:W-:-:S04]  /*1a20*/  IABS R27, R25 ;  /* 0x00000019001b7213 */ /* 0x001fc80000000000 */
[----:B------:R-:W0:Y:S01]  /*1a30*/  I2F.RP R20, R27 ;  /* 0x0000001b00147306 */ /* 0x000e220000209400 */
[----:B-1----:R-:W-:-:S07]  /*1a40*/  ULEA UR4, UR5, UR4, 0x18 ;  /* 0x0000000405047291 */ /* 0x002fce000f8ec0ff */
[----:B0-----:R-:W0:Y:S02]  /*1a50*/  MUFU.RCP R20, R20 ;  /* 0x0000001400147308 */ /* 0x001e240000001000 */
[----:B0-----:R-:W-:-:S06]  /*1a60*/  IADD3 R22, PT, PT, R20, 0xffffffe, RZ ;  /* 0x0ffffffe14167810 */ /* 0x001fcc0007ffe0ff */
[----:B------:R0:W1:Y:S02]  /*1a70*/  F2I.FTZ.U32.TRUNC.NTZ R23, R22 ;  /* 0x0000001600177305 */ /* 0x000064000021f000 */
[----:B0-----:R-:W-:Y:S01]  /*1a80*/  MOV R22, RZ ;  /* 0x000000ff00167202 */ /* 0x001fe20000000f00 */
[----:B-1----:R-:W-:-:S04]  /*1a90*/  IMAD.MOV R16, RZ, RZ, -R23 ;  /* 0x000000ffff107224 */ /* 0x002fc800078e0a17 */
        /* <DEDUP_REMOVED lines=17> */
[----:B------:R-:W-:-:S05]  /*1bb0*/  IMAD R23, R16, UR16, R23 ;  /* 0x0000001010177c24 */ /* 0x000fca000f8e0217 */
[----:B------:R-:W-:-:S04]  /*1bc0*/  LEA R23, R4, R23, 0x1 ;  /* 0x0000001704177211 */ /* 0x000fc800078e08ff */
[----:B------:R-:W-:Y:S01]  /*1bd0*/  LEA R16, R23, UR4, 0x2 ;  /* 0x0000000417107c11 */ /* 0x000fe2000f8e10ff */
[----:B------:R-:W-:-:S03]  /*1be0*/  IMAD.U32 R23, RZ, RZ, UR9 ;  /* 0x00000009ff177e24 */ /* 0x000fc6000f8e00ff */
[-C--:B------:R-:W-:Y:S02]  /*1bf0*/  LEA R18, R25, R16.reuse, 0x2 ;  /* 0x0000001019127211 */ /* 0x080fe400078e10ff */
[----:B------:R-:W-:Y:S02]  /*1c00*/  LEA R20, R23, R16, 0x2 ;  /* 0x0000001017147211 */ /* 0x000fe400078e10ff */
[----:B------:R-:W-:Y:S01]  /*1c10*/  LDS R16, [R16] ;  /* 0x0000000010107984 */ /* 0x000fe20000000800 */
[----:B------:R-:W0:Y:S02]  /*1c20*/  LDC.64 R22, c[0x0][0x380] ;  /* 0x0000e000ff167b82 */ /* 0x000e240000000a00 */
[----:B------:R-:W-:Y:S01]  /*1c30*/  IMAD R25, R25, 0x4, R20 ;  /* 0x0000000419197824 */ /* 0x000fe200078e0214 */
[----:B------:R-:W1:Y:S04]  /*1c40*/  LDS R27, [R18] ;  /* 0x00000000121b7984 */ /* 0x000e680000000800 */
[----:B------:R-:W2:Y:S04]  /*1c50*/  LDS R20, [R20] ;  /* 0x0000000014147984 */ /* 0x000ea80000000800 */
[----:B------:R-:W3:Y:S01]  /*1c60*/  LDS R24, [R25] ;  /* 0x0000000019187984 */ /* 0x000ee20000000800 */
[----:B0-----:R-:W-:-:S04]  /*1c70*/  IMAD.WIDE R22, R12, 0x4, R22 ;  /* 0x000000040c167825 */ /* 0x001fc800078e0216 */
[----:B-1----:R-:W-:-:S04]  /*1c80*/  FADD R27, R16, R27 ;  /* 0x0000001b101b7221 */ /* 0x002fc80000000000 */
[----:B--2---:R-:W-:-:S04]  /*1c90*/  FADD R27, R27, R20 ;  /* 0x000000141b1b7221 */ /* 0x004fc80000000000 */
[----:B---3--:R-:W-:-:S04]  /*1ca0*/  FADD R24, R27, R24 ;  /* 0x000000181b187221 */ /* 0x008fc80000000000 */
[----:B------:R-:W-:-:S05]  /*1cb0*/  FMUL R27, R24, 0.25 ;  /* 0x3e800000181b7820 */ /* 0x000fca0000400000 */
[----:B------:R0:W-:Y:S02]  /*1cc0*/  STG.E desc[UR12][R22.64], R27 ;  /* 0x0000001b16007986 */ /* 0x0001e4000c10190c */
.L_x_56:
[----:B------:R-:W-:Y:S05]  /*1cd0*/  BSYNC.RECONVERGENT B0 ;  /* 0x0000000000007941 */ /* 0x000fea0003800200 */
.L_x_55:
[----:B------:R-:W-:Y:S04]  /*1ce0*/  BSSY.RECONVERGENT B0, `(.L_x_57) ;  /* 0x0000031000007945 */ /* 0x000fe80003800200 */
[----:B------:R-:W-:Y:S05]  /*1cf0*/  @P2 BRA `(.L_x_58) ;  /* 0x0000000000bc2947 */ /* 0x000fea0003800000 */
        /* <DEDUP_REMOVED lines=10> */
[----:B0-----:R-:W-:Y:S01]  /*1da0*/  IMAD.MOV.U32 R22, RZ, RZ, RZ ;  /* 0x000000ffff167224 */ /* 0x001fe200078e00ff */
[----:B-1----:R-:W-:-:S05]  /*1db0*/  IADD3 R16, PT, PT, RZ, -R23, RZ ;  /* 0x80000017ff107210 */ /* 0x002fca0007ffe0ff */
        /* <DEDUP_REMOVED lines=17> */
[----:B------:R-:W-:-:S05]  /*1ed0*/  IMAD R23, R16, UR16, R23 ;  /* 0x0000001010177c24 */ /* 0x000fca000f8e0217 */
[----:B------:R-:W-:-:S04]  /*1ee0*/  LEA R23, R4, R23, 0x1 ;  /* 0x0000001704177211 */ /* 0x000fc800078e08ff */
[----:B------:R-:W-:Y:S02]  /*1ef0*/  LEA R16, R23, UR4, 0x2 ;  /* 0x0000000417107c11 */ /* 0x000fe4000f8e10ff */
[----:B------:R-:W-:-:S03]  /*1f00*/  MOV R23, UR9 ;  /* 0x0000000900177c02 */ /* 0x000fc60008000f00 */
[----:B------:R-:W-:Y:S01]  /*1f10*/  IMAD R18, R25, 0x4, R16 ;  /* 0x0000000419127824 */ /* 0x000fe200078e0210 */
[----:B------:R-:W-:Y:S02]  /*1f20*/  LEA R20, R23, R16, 0x2 ;  /* 0x0000001017147211 */ /* 0x000fe400078e10ff */
[----:B------:R-:W-:Y:S01]  /*1f30*/  LDS R16, [R16] ;  /* 0x0000000010107984 */ /* 0x000fe20000000800 */
[----:B------:R-:W0:Y:S01]  /*1f40*/  LDC.64 R22, c[0x0][0x380] ;  /* 0x0000e000ff167b82 */ /* 0x000e220000000a00 */
[----:B------:R-:W-:Y:S02]  /*1f50*/  LEA R25, R25, R20, 0x2 ;  /* 0x0000001419197211 */ /* 0x000fe400078e10ff */
        /* <DEDUP_REMOVED lines=9> */
.L_x_58:
[----:B------:R-:W-:Y:S05]  /*1ff0*/  BSYNC.RECONVERGENT B0 ;  /* 0x0000000000007941 */ /* 0x000fea0003800200 */
.L_x_57:
[----:B------:R-:W-:Y:S04]  /*2000*/  BSSY.RECONVERGENT B0, `(.L_x_59) ;  /* 0x0000031000007945 */ /* 0x000fe80003800200 */
[----:B------:R-:W-:Y:S05]  /*2010*/  @P3 BRA `(.L_x_60) ;  /* 0x0000000000bc3947 */ /* 0x000fea0003800000 */
[----:B------:R-:W2:Y:S01]  /*2020*/  LDC R16, c[0x0][0x3a0] ;  /* 0x0000e800ff107b82 */ /* 0x000ea20000000800 */
[----:B------:R-:W-:Y:S01]  /*2030*/  IABS R20, R9 ;  /* 0x0000000900147213 */ /* 0x000fe20000000000 */
[----:B------:R-:W-:-:S06]  /*2040*/  UMOV UR4, 0x400 ;  /* 0x0000040000047882 */ /* 0x000fcc0000000000 */
[----:B------:R-:W3:Y:S01]  /*2050*/  S2UR UR5, SR_CgaCtaId ;  /* 0x00000000000579c3 */ /* 0x000ee20000008800 */
[----:B--2---:R-:W-:-:S04]  /*2060*/  IABS R25, R16 ;  /* 0x0000001000197213 */ /* 0x004fc80000000000 */
[----:B------:R-:W2:Y:S01]  /*2070*/  I2F.RP R24, R25 ;  /* 0x0000001900187306 */ /* 0x000ea20000209400 */
[----:B---3--:R-:W-:-:S07]  /*2080*/  ULEA UR4, UR5, UR4, 0x18 ;  /* 0x0000000405047291 */ /* 0x008fce000f8ec0ff */
[----:B--2---:R-:W0:Y:S02]  /*2090*/  MUFU.RCP R24, R24 ;  /* 0x0000001800187308 */ /* 0x004e240000001000 */
[----:B01----:R-:W-:-:S06]  /*20a0*/  VIADD R22, R24, 0xffffffe ;  /* 0x0ffffffe18167836 */ /* 0x003fcc0000000000 */
[----:B------:R0:W1:Y:S02]  /*20b0*/  F2I.FTZ.U32.TRUNC.NTZ R23, R22 ;  /* 0x0000001600177305 */ /* 0x000064000021f000 */
[----:B0-----:R-:W-:Y:S01]  /*20c0*/  HFMA2 R22, -RZ, RZ, 0, 0 ;  /* 0x00000000ff167431 */ /* 0x001fe200000001ff */
[----:B-1----:R-:W-:-:S05]  /*20d0*/  IADD3 R18, PT, PT, RZ, -R23, RZ ;  /* 0x80000017ff127210 */ /* 0x002fca0007ffe0ff */
[----:B------:R-:W-:-:S04]  /*20e0*/  IMAD R27, R18, R25, RZ ;  /* 0x00000019121b7224 */ /* 0x000fc800078e02ff */
[----:B------:R-:W-:-:S06]  /*20f0*/  IMAD.HI.U32 R27, R23, R27, R22 ;  /* 0x0000001b171b7227 */ /* 0x000fcc00078e0016 */
        /* <DEDUP_REMOVED lines=9> */
[----:B------:R-:W-:-:S02]  /*2190*/  ISETP.GE.AND P3, PT, R20, RZ, PT ;  /* 0x000000ff1400720c */ /* 0x000fc40003f66270 */
[----:B------:R-:W-:-:S05]  /*21a0*/  MOV R20, UR9 ;  /* 0x0000000900147c02 */ /* 0x000fca0008000f00 */
        /* <DEDUP_REMOVED lines=8> */
[----:B------:R-:W0:Y:S02]  /*2230*/  LDC.64 R22, c[0x0][0x380] ;  /* 0x0000e000ff167b82 */ /* 0x000e240000000a00 */
[----:B------:R-:W-:Y:S01]  /*2240*/  LEA R18, R16, R25, 0x2 ;  /* 0x0000001910127211 */ /* 0x000fe200078e10ff */
[----:B------:R-:W-:Y:S02]  /*2250*/  IMAD R27, R20, 0x4, R25 ;  /* 0x00000004141b7824 */ /* 0x000fe400078e0219 */
[----:B------:R-:W-:Y:S03]  /*2260*/  LDS R25, [R25] ;  /* 0x0000000019197984 */ /* 0x000fe60000000800 */
[----:B------:R-:W-:Y:S01]  /*2270*/  LEA R20, R16, R27, 0x2 ;  /* 0x0000001b10147211 */ /* 0x000fe200078e10ff */
        /* <DEDUP_REMOVED lines=9> */
.L_x_60:
[----:B------:R-:W-:Y:S05]  /*2310*/  BSYNC.RECONVERGENT B0 ;  /* 0x0000000000007941 */ /* 0x000fea0003800200 */
.L_x_59:
[----:B------:R-:W-:Y:S04]  /*2320*/  BSSY.RECONVERGENT B0, `(.L_x_61) ;  /* 0x0000031000007945 */ /* 0x000fe80003800200 */
[----:B------:R-:W-:Y:S05]  /*2330*/  @P0 BRA `(.L_x_62) ;  /* 0x0000000000bc0947 */ /* 0x000fea0003800000 */
[----:B------:R-:W0:Y:S01]  /*2340*/  LDC R25, c[0x0][0x3a0] ;  /* 0x0000e800ff197b82 */ /* 0x000e220000000800 */
[----:B------:R-:W-:Y:S01]  /*2350*/  IABS R18, R10 ;  /* 0x0000000a00127213 */ /* 0x000fe20000000000 */
[----:B------:R-:W-:-:S06]  /*2360*/  UMOV UR4, 0x400 ;  /* 0x0000040000047882 */ /* 0x000fcc0000000000 */
[----:B------:R-:W3:Y:S01]  /*2370*/  S2UR UR5, SR_CgaCtaId ;  /* 0x00000000000579c3 */ /* 0x000ee20000008800 */
[----:B01----:R-:W-:-:S04]  /*2380*/  IABS R27, R25 ;  /* 0x00000019001b7213 */ /* 0x003fc80000000000 */
[----:B------:R-:W0:Y:S01]  /*2390*/  I2F.RP R20, R27 ;  /* 0x0000001b00147306 */ /* 0x000e220000209400 */
[----:B---3--:R-:W-:-:S07]  /*23a0*/  ULEA UR4, UR5, UR4, 0x18 ;  /* 0x0000000405047291 */ /* 0x008fce000f8ec0ff */
[----:B0-----:R-:W2:Y:S02]  /*23b0*/  MUFU.RCP R20, R20 ;  /* 0x0000001400147308 */ /* 0x001ea40000001000 */
[----:B--2---:R-:W-:-:S06]  /*23c0*/  IADD3 R22, PT, PT, R20, 0xffffffe, RZ ;  /* 0x0ffffffe14167810 */ /* 0x004fcc0007ffe0ff */
        /* <DEDUP_REMOVED lines=38> */
.L_x_62:
[----:B------:R-:W-:Y:S05]  /*2630*/  BSYNC.RECONVERGENT B0 ;  /* 0x0000000000007941 */ /* 0x000fea0003800200 */
.L_x_61:
[----:B------:R-:W-:Y:S01]  /*2640*/  UIADD3 UR14, UPT, UPT, UR14, 0x4, URZ ;  /* 0x000000040e0e7890 */ /* 0x000fe2000fffe0ff */
[----:B------:R-:W-:Y:S01]  /*2650*/  IADD3 R6, PT, PT, R6, UR8, RZ ;  /* 0x0000000806067c10 */ /* 0x000fe2000fffe0ff */
[----:B------:R-:W-:Y:S01]  /*2660*/  VIADD R10, R10, UR8 ;  /* 0x000000080a0a7c36 */ /* 0x000fe20008000000 */
[----:B------:R-:W-:Y:S01]  /*2670*/  IADD3 R9, PT, PT, R9, UR8, RZ ;  /* 0x0000000809097c10 */ /* 0x000fe2000fffe0ff */
[----:B------:R-:W-:Y:S01]  /*2680*/  UISETP.NE.AND UP0, UPT, UR14, URZ, UPT ;  /* 0x000000ff0e00728c */ /* 0x000fe2000bf05270 */
[----:B------:R-:W-:Y:S01]  /*2690*/  IADD3 R8, PT, PT, R8, UR8, RZ ;  /* 0x0000000808087c10 */ /* 0x000fe2000fffe0ff */
[----:B------:R-:W-:Y:S01]  /*26a0*/  VIADD R13, R13, UR8 ;  /* 0x000000080d0d7c36 */ /* 0x000fe20008000000 */
[----:B------:R-:W-:Y:S01]  /*26b0*/  IADD3 R21, PT, PT, R21, UR8, RZ ;  /* 0x0000000815157c10 */ /* 0x000fe2000fffe0ff */
[----:B------:R-:W-:Y:S01]  /*26c0*/  VIADD R19, R19, UR8 ;  /* 0x0000000813137c36 */ /* 0x000fe20008000000 */
[----:B------:R-:W-:Y:S01]  /*26d0*/  IADD3 R17, PT, PT, R17, UR8, RZ ;  /* 0x0000000811117c10 */ /* 0x000fe2000fffe0ff */
[----:B------:R-:W-:Y:S01]  /*26e0*/  VIADD R11, R11, UR8 ;  /* 0x000000080b0b7c36 */ /* 0x000fe20008000000 */
[----:B------:R-:W-:-:S02]  /*26f0*/  IADD3 R14, PT, PT, R14, UR8, RZ ;  /* 0x000000080e0e7c10 */ /* 0x000fc4000fffe0ff */
[----:B------:R-:W-:Y:S02]  /*2700*/  IADD3 R15, PT, PT, R15, UR8, RZ ;  /* 0x000000080f0f7c10 */ /* 0x000fe4000fffe0ff */
[----:B------:R-:W-:Y:S01]  /*2710*/  IADD3 R12, PT, PT, R12, UR8, RZ ;  /* 0x000000080c0c7c10 */ /* 0x000fe2000fffe0ff */
[----:B------:R-:W-:Y:S06]  /*2720*/  BRA.U UP0, `(.L_x_63) ;  /* 0xfffffff100847547 */ /* 0x000fec000b83ffff */
.L_x_54:
[----:B------:R-:W-:-:S13]  /*2730*/  ISETP.NE.AND P0, PT, RZ, UR19, PT ;  /* 0x00000013ff007c0c */ /* 0x000fda000bf05270 */
[----:B------:R-:W-:Y:S05]  /*2740*/  @!P0 EXIT ;  /* 0x000000000000894d */ /* 0x000fea0003800000 */
[----:B0-----:R-:W0:Y:S01]  /*2750*/  LDC R10, c[0x0][0x3a0] ;  /* 0x0000e800ff0a7b82 */ /* 0x001e220000000800 */
[----:B------:R-:W4:Y:S01]  /*2760*/  LDCU UR7, c[0x0][0x394] ;  /* 0x00007280ff0777ac */ /* 0x000f220008000800 */
[----:B------:R-:W-:-:S06]  /*2770*/  UIADD3 UR6, UPT, UPT, -UR19, URZ, URZ ;  /* 0x000000ff13067290 */ /* 0x000fcc000fffe1ff */
[----:B------:R-:W1:Y:S08]  /*2780*/  LDC R6, c[0x0][0x3a0] ;  /* 0x0000e800ff067b82 */ /* 0x000e700000000800 */
[----:B------:R-:W1:Y:S01]  /*2790*/  LDC.64 R8, c[0x0][0x380] ;  /* 0x0000e000ff087b82 */ /* 0x000e620000000a00 */
[----:B0-----:R-:W-:-:S05]  /*27a0*/  IMAD R10, R10, UR17, RZ ;  /* 0x000000110a0a7c24 */ /* 0x001fca000f8e02ff */
[----:B------:R-:W-:Y:S01]  /*27b0*/  LEA R11, R10, R5, 0x1 ;  /* 0x000000050a0b7211 */ /* 0x000fe200078e08ff */
[----:B------:R-:W-:-:S04]  /*27c0*/  IMAD R5, R5, UR15, R2 ;  /* 0x0000000f05057c24 */ /* 0x000fc8000f8e0202 */
[----:B------:R-:W-:-:S05]  /*27d0*/  IMAD R10, R11, UR15, R2 ;  /* 0x0000000f0b0a7c24 */ /* 0x000fca000f8e0202 */
[----:B----4-:R-:W-:-:S07]  /*27e0*/  IADD3 R7, PT, PT, R7, R10, RZ ;  /* 0x0000000a07077210 */ /* 0x010fce0007ffe0ff */
.L_x_66:
[C---:B------:R-:W-:Y:S01]  /*27f0*/  ISETP.GE.AND P0, PT, R10.reuse, R0, PT ;  /* 0x000000000a00720c */ /* 0x040fe20003f06270 */
[----:B------:R-:W-:Y:S01]  /*2800*/  UIADD3 UR6, UPT, UPT, UR6, 0x1, URZ ;  /* 0x0000000106067890 */ /* 0x000fe2000fffe0ff */
[----:B------:R-:W-:Y:S01]  /*2810*/  BSSY.RECONVERGENT B0, `(.L_x_64) ;  /* 0x0000033000007945 */ /* 0x000fe20003800200 */
[----:B------:R-:W-:Y:S01]  /*2820*/  VIADD R10, R10, UR15 ;  /* 0x0000000f0a0a7c36 */ /* 0x000fe20008000000 */
[----:B------:R-:W-:Y:S01]  /*2830*/  ISETP.GE.OR P0, PT, R3, UR7, P0 ;  /* 0x0000000703007c0c */ /* 0x000fe20008706670 */
[----:B------:R-:W-:-:S12]  /*2840*/  UISETP.NE.AND UP0, UPT, UR6, URZ, UPT ;  /* 0x000000ff0600728c */ /* 0x000fd8000bf05270 */
[----:B0-----:R-:W-:Y:S05]  /*2850*/  @P0 BRA `(.L_x_65) ;  /* 0x0000000000b80947 */ /* 0x001fea0003800000 */
[----:B-1----:R-:W-:Y:S01]  /*2860*/  IABS R14, R6 ;  /* 0x00000006000e7213 */ /* 0x002fe20000000000 */
[----:B------:R-:W-:Y:S01]  /*2870*/  IMAD.MOV.U32 R12, RZ, RZ, RZ ;  /* 0x000000ffff0c7224 */ /* 0x000fe200078e00ff */
[----:B------:R-:W-:Y:S01]  /*2880*/  IABS R16, R5 ;  /* 0x0000000500107213 */ /* 0x000fe20000000000 */
[----:B------:R-:W0:Y:S01]  /*2890*/  S2UR UR5, SR_CgaCtaId ;  /* 0x00000000000579c3 */ /* 0x000e220000008800 */
[----:B------:R-:W1:Y:S01]  /*28a0*/  I2F.RP R15, R14 ;  /* 0x0000000e000f7306 */ /* 0x000e620000209400 */
[----:B------:R-:W-:-:S07]  /*28b0*/  UMOV UR4, 0x400 ;  /* 0x0000040000047882 */ /* 0x000fce0000000000 */
[----:B-1----:R-:W1:Y:S01]  /*28c0*/  MUFU.RCP R15, R15 ;  /* 0x0000000f000f7308 */ /* 0x002e620000001000 */
[----:B0-----:R-:W-:Y:S01]  /*28d0*/  ULEA UR4, UR5, UR4, 0x18 ;  /* 0x0000000405047291 */ /* 0x001fe2000f8ec0ff */
[----:B-1----:R-:W-:-:S06]  /*28e0*/  IADD3 R13, PT, PT, R15, 0xffffffe, RZ ;  /* 0x0ffffffe0f0d7810 */ /* 0x002fcc0007ffe0ff */
[----:B------:R-:W0:Y:S02]  /*28f0*/  F2I.FTZ.U32.TRUNC.NTZ R13, R13 ;  /* 0x0000000d000d7305 */ /* 0x000e24000021f000 */
[----:B0-----:R-:W-:-:S05]  /*2900*/  IADD3 R11, PT, PT, RZ, -R13, RZ ;  /* 0x8000000dff0b7210 */ /* 0x001fca0007ffe0ff */
[----:B------:R-:W-:-:S04]  /*2910*/  IMAD R11, R11, R14, RZ ;  /* 0x0000000e0b0b7224 */ /* 0x000fc800078e02ff */
[----:B------:R-:W-:Y:S01]  /*2920*/  IMAD.HI.U32 R2, R13, R11, R12 ;  /* 0x0000000b0d027227 */ /* 0x000fe200078e000c */
[----:B------:R-:W-:-:S05]  /*2930*/  MOV R11, R16 ;  /* 0x00000010000b7202 */ /* 0x000fca0000000f00 */
[----:B------:R-:W-:-:S05]  /*2940*/  IMAD.HI.U32 R2, R2, R11, RZ ;  /* 0x0000000b02027227 */ /* 0x000fca00078e00ff */
[----:B------:R-:W-:-:S05]  /*2950*/  IADD3 R12, PT, PT, -R2, RZ, RZ ;  /* 0x000000ff020c7210 */ /* 0x000fca0007ffe1ff */
[----:B------:R-:W-:Y:S02]  /*2960*/  IMAD R11, R14, R12, R11 ;  /* 0x0000000c0e0b7224 */ /* 0x000fe400078e020b */
[----:B------:R-:W-:-:S03]  /*2970*/  IMAD.U32 R12, RZ, RZ, UR9 ;  /* 0x00000009ff0c7e24 */ /* 0x000fc6000f8e00ff */
        /* <DEDUP_REMOVED lines=14> */
[----:B------:R-:W-:-:S04]  /*2a60*/  LEA R11, R11, UR4, 0x2 ;  /* 0x000000040b0b7c11 */ /* 0x000fc8000f8e10ff */
[-C--:B------:R-:W-:Y:S02]  /*2a70*/  LEA R2, R6, R11.reuse, 0x2 ;  /* 0x0000000b06027211 */ /* 0x080fe400078e10ff */
[----:B------:R-:W-:Y:S02]  /*2a80*/  LEA R15, R12, R11, 0x2 ;  /* 0x0000000b0c0f7211 */ /* 0x000fe400078e10ff */
[----:B------:R-:W-:Y:S03]  /*2a90*/  LDS R11, [R11] ;  /* 0x000000000b0b7984 */ /* 0x000fe60000000800 */
[----:B------:R-:W-:Y:S01]  /*2aa0*/  IMAD R14, R6, 0x4, R15 ;  /* 0x00000004060e7824 */ /* 0x000fe200078e020f */
[----:B------:R-:W0:Y:S04]  /*2ab0*/  LDS R2, [R2] ;  /* 0x0000000002027984 */ /* 0x000e280000000800 */
[----:B------:R-:W1:Y:S04]  /*2ac0*/  LDS R15, [R15] ;  /* 0x000000000f0f7984 */ /* 0x000e680000000800 */
[----:B------:R-:W4:Y:S01]  /*2ad0*/  LDS R13, [R14] ;  /* 0x000000000e0d7984 */ /* 0x000f220000000800 */
[----:B0-----:R-:W-:-:S04]  /*2ae0*/  FADD R12, R11, R2 ;  /* 0x000000020b0c7221 */ /* 0x001fc80000000000 */
[----:B-1----:R-:W-:-:S04]  /*2af0*/  FADD R12, R12, R15 ;  /* 0x0000000f0c0c7221 */ /* 0x002fc80000000000 */
[----:B----4-:R-:W-:Y:S01]  /*2b00*/  FADD R16, R12, R13 ;  /* 0x0000000d0c107221 */ /* 0x010fe20000000000 */
[----:B------:R-:W-:-:S04]  /*2b10*/  IMAD.WIDE R12, R7, 0x4, R8 ;  /* 0x00000004070c7825 */ /* 0x000fc800078e0208 */
[----:B------:R-:W-:-:S05]  /*2b20*/  FMUL R17, R16, 0.25 ;  /* 0x3e80000010117820 */ /* 0x000fca0000400000 */
[----:B------:R0:W-:Y:S02]  /*2b30*/  STG.E desc[UR12][R12.64], R17 ;  /* 0x000000110c007986 */ /* 0x0001e4000c10190c */
.L_x_65:
[----:B------:R-:W-:Y:S05]  /*2b40*/  BSYNC.RECONVERGENT B0 ;  /* 0x0000000000007941 */ /* 0x000fea0003800200 */
.L_x_64:
[----:B------:R-:W-:Y:S02]  /*2b50*/  IADD3 R5, PT, PT, R5, UR15, RZ ;  /* 0x0000000f05057c10 */ /* 0x000fe4000fffe0ff */
[----:B------:R-:W-:Y:S01]  /*2b60*/  IADD3 R7, PT, PT, R7, UR15, RZ ;  /* 0x0000000f07077c10 */ /* 0x000fe2000fffe0ff */
[----:B------:R-:W-:Y:S06]  /*2b70*/  BRA.U UP0, `(.L_x_66) ;  /* 0xfffffffd001c7547 */ /* 0x000fec000b83ffff */
[----:B------:R-:W-:Y:S05]  /*2b80*/  EXIT ;  /* 0x000000000000794d */ /* 0x000fea0003800000 */
.L_x_67:
        /* <DEDUP_REMOVED lines=15> */
.L_x_115:


//--------------------- .text._Z24kernel_doublesizebysharePfS_iiiii --------------------------
	.section	.text._Z24kernel_doublesizebysharePfS_iiiii,"ax",@progbits
	.align	128
        .global         _Z24kernel_doublesizebysharePfS_iiiii
        .type           _Z24kernel_doublesizebysharePfS_iiiii,@function
        .size           _Z24kernel_doublesizebysharePfS_iiiii,(.L_x_116 - _Z24kernel_doublesizebysharePfS_iiiii)
        .other          _Z24kernel_doublesizebysharePfS_iiiii,@"STO_CUDA_ENTRY STV_DEFAULT"
_Z24kernel_doublesizebysharePfS_iiiii:
.text._Z24kernel_doublesizebysharePfS_iiiii:
[----:B------:R-:W-:Y:S08]  /*0000*/  LDC R1, c[0x0][0x37c] ;  /* 0x0000df00ff017b82 */ /* 0x000ff00000000800 */
[----:B------:R-:W0:Y:S01]  /*0010*/  LDC R15, c[0x0][0x3a0] ;  /* 0x0000e800ff0f7b82 */ /* 0x000e220000000800 */
[----:B------:R-:W1:Y:S01]  /*0020*/  S2R R0, SR_TID.Y ;  /* 0x0000000000007919 */ /* 0x000e620000002200 */
[----:B------:R-:W2:Y:S01]  /*0030*/  LDCU UR13, c[0x0][0x360] ;  /* 0x00006c00ff0d77ac */ /* 0x000ea20008000800 */
[----:B------:R-:W-:Y:S01]  /*0040*/  UMOV UR6, 0x3 ;  /* 0x0000000300067882 */ /* 0x000fe20000000000 */
[----:B------:R-:W3:Y:S04]  /*0050*/  LDCU.64 UR8, c[0x0][0x358] ;  /* 0x00006b00ff0877ac */ /* 0x000ee80008000a00 */
[----:B------:R-:W4:Y:S08]  /*0060*/  S2UR UR12, SR_CTAID.X ;  /* 0x00000000000c79c3 */ /* 0x000f300000002500 */
[----:B------:R-:W5:Y:S01]  /*0070*/  S2UR UR7, SR_CTAID.Y ;  /* 0x00000000000779c3 */ /* 0x000f620000002600 */
[----:B--2---:R-:W-:-:S07]  /*0080*/  USHF.R.U32.HI UR5, URZ, 0x1, UR13 ;  /* 0x00000001ff057899 */ /* 0x004fce000801160d */
[----:B------:R-:W5:Y:S01]  /*0090*/  LDC R7, c[0x0][0x364] ;  /* 0x0000d900ff077b82 */ /* 0x000f620000000800 */
[----:B0-----:R-:W-:Y:S01]  /*00a0*/  ISETP.GE.AND P0, PT, R15, 0x1, PT ;  /* 0x000000010f00780c */ /* 0x001fe20003f06270 */
[----:B------:R-:W-:Y:S02]  /*00b0*/  UIMAD UR5, UR5, UR6, 0x3 ;  /* 0x00000003050574a4 */ /* 0x000fe4000f8e0206 */
[----:B----4-:R-:W-:-:S04]  /*00c0*/  UIMAD UR4, UR12, UR13, URZ ;  /* 0x0000000d0c0472a4 */ /* 0x010fc8000f8e02ff */
[----:B------:R-:W-:Y:S01]  /*00d0*/  IMAD R3, R15, UR5, RZ ;  /* 0x000000050f037c24 */ /* 0x000fe2000f8e02ff */
[----:B------:R-:W-:Y:S01]  /*00e0*/  UIMAD UR4, UR4, 0x3, URZ ;  /* 0x00000003040478a4 */ /* 0x000fe2000f8e02ff */
[----:B-----5:R-:W-:-:S04]  /*00f0*/  IMAD R5, R7, UR7, RZ ;  /* 0x0000000707057c24 */ /* 0x020fc8000f8e02ff */
[----:B-1----:R-:W-:Y:S01]  /*0100*/  IMAD.IADD R2, R5, 0x1, R0 ;  /* 0x0000000105027824 */ /* 0x002fe200078e0200 */
[----:B---3--:R-:W-:Y:S06]  /*0110*/  @!P0 BRA `(.L_x_68) ;  /* 0x0000000c00d48947 */ /* 0x008fec0003800000 */
[----:B------:R-:W0:Y:S01]  /*0120*/  LDC.64 R8, c[0x0][0x398] ;  /* 0x0000e600ff087b82 */ /* 0x000e220000000a00 */
[----:B------:R-:W-:Y:S01]  /*0130*/  IMAD R4, R15, 0x3, RZ ;  /* 0x000000030f047824 */ /* 0x000fe200078e02ff */
[----:B------:R-:W-:Y:S02]  /*0140*/  LEA.HI R6, R5, R0, RZ, 0x1f ;  /* 0x0000000005067211 */ /* 0x000fe400078ff8ff */
[----:B------:R-:W-:Y:S02]  /*0150*/  SHF.R.U32.HI R7, RZ, 0x1, R7 ;  /* 0x00000001ff077819 */ /* 0x000fe40000011607 */
[C---:B------:R-:W-:Y:S02]  /*0160*/  ISETP.GE.AND P0, PT, R4.reuse, 0x4, PT ;  /* 0x000000040400780c */ /* 0x040fe40003f06270 */
[----:B------:R-:W-:Y:S02]  /*0170*/  VIMNMX R11, PT, PT, R4, 0x1, !PT ;  /* 0x00000001040b7848 */ /* 0x000fe40007fe0100 */
[----:B0-----:R-:W-:Y:S01]  /*0180*/  VIADDMNMX R6, R9, 0xffffffff, R6, PT ;  /* 0xffffffff09067846 */ /* 0x001fe20003800106 */
[----:B------:R-:W-:-:S04]  /*0190*/  IMAD R5, R15, R8, RZ ;  /* 0x000000080f057224 */ /* 0x000fc800078e02ff */
[----:B------:R-:W-:Y:S02]  /*01a0*/  IMAD R4, R6, R5, RZ ;  /* 0x0000000506047224 */ /* 0x000fe400078e02ff */
[----:B------:R-:W-:Y:S02]  /*01b0*/  HFMA2 R6, -RZ, RZ, 0, 0 ;  /* 0x00000000ff067431 */ /* 0x000fe400000001ff */
[----:B------:R-:W-:Y:S01]  /*01c0*/  VIADD R5, R8, 0xffffffff ;  /* 0xffffffff08057836 */ /* 0x000fe20000000000 */
[----:B------:R-:W-:Y:S01]  /*01d0*/  LOP3.LUT R8, R11, 0x3, RZ, 0xc0, !PT ;  /* 0x000000030b087812 */ /* 0x000fe200078ec0ff */
[----:B------:R-:W-:Y:S06]  /*01e0*/  @!P0 BRA `(.L_x_69) ;  /* 0x0000000800c88947 */ /* 0x000fec0003800000 */
[----:B------:R-:W0:Y:S01]  /*01f0*/  S2R R10, SR_TID.X ;  /* 0x00000000000a7919 */ /* 0x000e220000002100 */
[----:B------:R-:W1:Y:S01]  /*0200*/  LDC R9, c[0x0][0x360] ;  /* 0x0000d800ff097b82 */ /* 0x000e620000000800 */
[----:B------:R-:W-:Y:S01]  /*0210*/  USHF.R.U32.HI UR6, URZ, 0x1, UR4 ;  /* 0x00000001ff067899 */ /* 0x000fe20008011604 */
[C---:B------:R-:W-:Y:S01]  /*0220*/  IMAD R13, R0.reuse, R15, RZ ;  /* 0x0000000f000d7224 */ /* 0x040fe200078e02ff */
[----:B------:R-:W-:Y:S02]  /*0230*/  LOP3.LUT R6, R11, 0x7ffffffc, RZ, 0xc0, !PT ;  /* 0x7ffffffc0b067812 */ /* 0x000fe400078ec0ff */
[----:B------:R-:W-:Y:S02]  /*0240*/  ISETP.GT.U32.AND P0, PT, R0, R7, PT ;  /* 0x000000070000720c */ /* 0x000fe40003f04070 */
[----:B------:R-:W-:Y:S01]  /*0250*/  IADD3 R11, PT, PT, -R6, RZ, RZ ;  /* 0x000000ff060b7210 */ /* 0x000fe20007ffe1ff */
[----:B0-----:R-:W-:Y:S02]  /*0260*/  IMAD R13, R13, UR5, R10 ;  /* 0x000000050d0d7c24 */ /* 0x001fe4000f8e020a */
[----:B------:R-:W-:-:S02]  /*0270*/  VIADD R12, R10, UR13 ;  /* 0x0000000d0a0c7c36 */ /* 0x000fc40008000000 */
[--C-:B------:R-:W-:Y:S02]  /*0280*/  IMAD R14, R15, UR6, R10.reuse ;  /* 0x000000060f0e7c24 */ /* 0x100fe4000f8e020a */
[C-C-:B-1----:R-:W-:Y:S02]  /*0290*/  IMAD R16, R9.reuse, 0x2, R10.reuse ;  /* 0x0000000209107824 */ /* 0x142fe400078e020a */
[----:B------:R-:W-:Y:S02]  /*02a0*/  IMAD R20, R9, 0x3, R10 ;  /* 0x0000000309147824 */ /* 0x000fe400078e020a */
[----:B------:R-:W-:Y:S02]  /*02b0*/  IMAD.SHL.U32 R22, R13, 0x4, RZ ;  /* 0x000000040d167824 */ /* 0x000fe400078e00ff */
[----:B------:R-:W-:Y:S02]  /*02c0*/  IMAD R24, R15, UR6, R12 ;  /* 0x000000060f187c24 */ /* 0x000fe4000f8e020c */
[----:B------:R-:W-:-:S02]  /*02d0*/  IMAD R26, R9, 0x2, R14 ;  /* 0x00000002091a7824 */ /* 0x000fc400078e020e */
[----:B------:R-:W-:-:S07]  /*02e0*/  IMAD R28, R9, 0x3, R14 ;  /* 0x00000003091c7824 */ /* 0x000fce00078e020e */
.L_x_78:
[-C--:B------:R-:W-:Y:S01]  /*02f0*/  ISETP.GE.OR P4, PT, R10, R3.reuse, P0 ;  /* 0x000000030a00720c */ /* 0x080fe20000786670 */
[----:B------:R-:W-:Y:S01]  /*0300*/  BSSY.RECONVERGENT B0, `(.L_x_70) ;  /* 0x0000025000007945 */ /* 0x000fe20003800200 */
[-C--:B------:R-:W-:Y:S02]  /*0310*/  ISETP.GE.OR P1, PT, R12, R3.reuse, P0 ;  /* 0x000000030c00720c */ /* 0x080fe40000726670 */
[-C--:B------:R-:W-:Y:S02]  /*0320*/  ISETP.GE.OR P2, PT, R16, R3.reuse, P0 ;  /* 0x000000031000720c */ /* 0x080fe40000746670 */
[----:B------:R-:W-:-:S07]  /*0330*/  ISETP.GE.OR P3, PT, R20, R3, P0 ;  /* 0x000000031400720c */ /* 0x000fce0000766670 */
[----:B------:R-:W-:Y:S06]  /*0340*/  @P4 BRA `(.L_x_71) ;  /* 0x0000000000804947 */ /* 0x000fec0003800000 */
[----:B------:R-:W0:Y:S01]  /*0350*/  LDC R13, c[0x0][0x3a0] ;  /* 0x0000e800ff0d7b82 */ /* 0x000e220000000800 */
[----:B------:R-:W-:Y:S02]  /*0360*/  ISETP.GE.AND P6, PT, R10, RZ, PT ;  /* 0x000000ff0a00720c */ /* 0x000fe40003fc6270 */
[----:B0-----:R-:W-:-:S04]  /*0370*/  IABS R15, R13 ;  /* 0x0000000d000f7213 */ /* 0x001fc80000000000 */
[----:B------:R-:W0:Y:S08]  /*0380*/  I2F.RP R17, R15 ;  /* 0x0000000f00117306 */ /* 0x000e300000209400 */
[----:B0-----:R-:W0:Y:S02]  /*0390*/  MUFU.RCP R17, R17 ;  /* 0x0000001100117308 */ /* 0x001e240000001000 */
[----:B0-----:R-:W-:-:S06]  /*03a0*/  IADD3 R18, PT, PT, R17, 0xffffffe, RZ ;  /* 0x0ffffffe11127810 */ /* 0x001fcc0007ffe0ff */
[----:B------:R0:W1:Y:S02]  /*03b0*/  F2I.FTZ.U32.TRUNC.NTZ R19, R18 ;  /* 0x0000001200137305 */ /* 0x000064000021f000 */
[----:B0-----:R-:W-:Y:S02]  /*03c0*/  IMAD.MOV.U32 R18, RZ, RZ, RZ ;  /* 0x000000ffff127224 */ /* 0x001fe400078e00ff */
[----:B-1----:R-:W-:-:S04]  /*03d0*/  IMAD.MOV R21, RZ, RZ, -R19 ;  /* 0x000000ffff157224 */ /* 0x002fc800078e0a13 */
[----:B------:R-:W-:-:S04]  /*03e0*/  IMAD R21, R21, R15, RZ ;  /* 0x0000000f15157224 */ /* 0x000fc800078e02ff */
[----:B------:R-:W-:Y:S01]  /*03f0*/  IMAD.HI.U32 R19, R19, R21, R18 ;  /* 0x0000001513137227 */ /* 0x000fe200078e0012 */
[----:B------:R-:W-:-:S05]  /*0400*/  IABS R21, R10 ;  /* 0x0000000a00157213 */ /* 0x000fca0000000000 */
[----:B------:R-:W-:-:S05]  /*0410*/  IMAD.HI.U32 R19, R19, R21, RZ ;  /* 0x0000001513137227 */ /* 0x000fca00078e00ff */
[----:B------:R-:W-:-:S05]  /*0420*/  IADD3 R19, PT, PT, -R19, RZ, RZ ;  /* 0x000000ff13137210 */ /* 0x000fca0007ffe1ff */
[C---:B------:R-:W-:Y:S02]  /*0430*/  IMAD R17, R15.reuse, R19, R21 ;  /* 0x000000130f117224 */ /* 0x040fe400078e0215 */
[----:B------:R-:W0:Y:S03]  /*0440*/  LDC.64 R18, c[0x0][0x388] ;  /* 0x0000e200ff127b82 */ /* 0x000e260000000a00 */
[----:B------:R-:W-:-:S13]  /*0450*/  ISETP.GT.U32.AND P4, PT, R15, R17, PT ;  /* 0x000000110f00720c */ /* 0x000fda0003f84070 */
[----:B------:R-:W-:Y:S01]  /*0460*/  @!P4 IMAD.IADD R17, R17, 0x1, -R15 ;  /* 0x000000011111c824 */ /* 0x000fe200078e0a0f */
[----:B------:R-:W-:-:S04]  /*0470*/  ISETP.NE.AND P4, PT, R13, RZ, PT ;  /* 0x000000ff0d00720c */ /* 0x000fc80003f85270 */
[----:B------:R-:W-:-:S13]  /*0480*/  ISETP.GT.U32.AND P5, PT, R15, R17, PT ;  /* 0x000000110f00720c */ /* 0x000fda0003fa4070 */
[----:B------:R-:W-:-:S05]  /*0490*/  @!P5 IMAD.IADD R17, R17, 0x1, -R15 ;  /* 0x000000011111d824 */ /* 0x000fca00078e0a0f */
[----:B------:R-:W-:Y:S02]  /*04a0*/  @!P6 IADD3 R17, PT, PT, -R17, RZ, RZ ;  /* 0x000000ff1111e210 */ /* 0x000fe40007ffe1ff */
[----:B------:R-:W-:-:S05]  /*04b0*/  @!P4 LOP3.LUT R17, RZ, R13, RZ, 0x33, !PT ;  /* 0x0000000dff11c212 */ /* 0x000fca00078e33ff */
[----:B------:R-:W-:-:S05]  /*04c0*/  IMAD R13, R5, R13, R17 ;  /* 0x0000000d050d7224 */ /* 0x000fca00078e0211 */
[----:B------:R-:W-:-:S05]  /*04d0*/  VIMNMX R13, PT, PT, R13, R14, PT ;  /* 0x0000000e0d0d7248 */ /* 0x000fca0003fe0100 */
[----:B------:R-:W-:-:S04]  /*04e0*/  IMAD.IADD R13, R4, 0x1, R13 ;  /* 0x00000001040d7824 */ /* 0x000fc800078e020d */
[----:B0-----:R-:W-:-:S06]  /*04f0*/  IMAD.WIDE R18, R13, 0x4, R18 ;  /* 0x000000040d127825 */ /* 0x001fcc00078e0212 */
[----:B------:R-:W2:Y:S01]  /*0500*/  LDG.E R19, desc[UR8][R18.64] ;  /* 0x0000000812137981 */ /* 0x000ea2000c1e1900 */
[----:B------:R-:W0:Y:S01]  /*0510*/  S2UR UR6, SR_CgaCtaId ;  /* 0x00000000000679c3 */ /* 0x000e220000008800 */
[----:B------:R-:W-:Y:S02]  /*0520*/  UMOV UR5, 0x400 ;  /* 0x0000040000057882 */ /* 0x000fe40000000000 */
[----:B0-----:R-:W-:-:S09]  /*0530*/  ULEA UR5, UR6, UR5, 0x18 ;  /* 0x0000000506057291 */ /* 0x001fd2000f8ec0ff */
[----:B--2---:R0:W-:Y:S03]  /*0540*/  STS [R22+UR5], R19 ;  /* 0x0000001316007988 */ /* 0x0041e60008000805 */
.L_x_71:
[----:B------:R-:W-:Y:S05]  /*0550*/  BSYNC.RECONVERGENT B0 ;  /* 0x0000000000007941 */ /* 0x000fea0003800200 */
.L_x_70:
[----:B------:R-:W-:Y:S04]  /*0560*/  BSSY.RECONVERGENT B0, `(.L_x_72) ;  /* 0x0000024000007945 */ /* 0x000fe80003800200 */
[----:B------:R-:W-:Y:S05]  /*0570*/  @P1 BRA `(.L_x_73) ;  /* 0x0000000000881947 */ /* 0x000fea0003800000 */
[----:B------:R-:W1:Y:S01]  /*0580*/  LDC R13, c[0x0][0x3a0] ;  /* 0x0000e800ff0d7b82 */ /* 0x000e620000000800 */
[----:B------:R-:W-:Y:S02]  /*0590*/  ISETP.GE.AND P4, PT, R12, RZ, PT ;  /* 0x000000ff0c00720c */ /* 0x000fe40003f86270 */
[----:B-1----:R-:W-:Y:S02]  /*05a0*/  IABS R15, R13 ;  /* 0x0000000d000f7213 */ /* 0x002fe40000000000 */
[----:B------:R-:W-:Y:S02]  /*05b0*/  ISETP.NE.AND P5, PT, R13, RZ, PT ;  /* 0x000000ff0d00720c */ /* 0x000fe40003fa5270 */
[----:B------:R-:W1:Y:S08]  /*05c0*/  I2F.RP R21, R15 ;  /* 0x0000000f00157306 */ /* 0x000e700000209400 */
[----:B-1----:R-:W0:Y:S02]  /*05d0*/  MUFU.RCP R21, R21 ;  /* 0x0000001500157308 */ /* 0x002e240000001000 */
[----:B0-----:R-:W-:-:S06]  /*05e0*/  VIADD R19, R21, 0xffffffe ;  /* 0x0ffffffe15137836 */ /* 0x001fcc0000000000 */
[----:B------:R-:W0:Y:S02]  /*05f0*/  F2I.FTZ.U32.TRUNC.NTZ R19, R19 ;  /* 0x0000001300137305 */ /* 0x000e24000021f000 */
[----:B0-----:R-:W-:-:S05]  /*0600*/  IADD3 R18, PT, PT, RZ, -R19, RZ ;  /* 0x80000013ff127210 */ /* 0x001fca0007ffe0ff */
[----:B------:R-:W-:Y:S02]  /*0610*/  IMAD R17, R18, R15, RZ ;  /* 0x0000000f12117224 */ /* 0x000fe400078e02ff */
[----:B------:R-:W-:-:S04]  /*0620*/  IMAD.MOV.U32 R18, RZ, RZ, RZ ;  /* 0x000000ffff127224 */ /* 0x000fc800078e00ff */
[----:B------:R-:W-:Y:S01]  /*0630*/  IMAD.HI.U32 R17, R19, R17, R18 ;  /* 0x0000001113117227 */ /* 0x000fe200078e0012 */
[----:B------:R-:W-:-:S05]  /*0640*/  IABS R18, R12 ;  /* 0x0000000c00127213 */ /* 0x000fca0000000000 */
[----:B------:R-:W-:-:S04]  /*0650*/  IMAD.HI.U32 R17, R17, R18, RZ ;  /* 0x0000001211117227 */ /* 0x000fc800078e00ff */
[----:B------:R-:W-:-:S04]  /*0660*/  IMAD.MOV R17, RZ, RZ, -R17 ;  /* 0x000000ffff117224 */ /* 0x000fc800078e0a11 */
[----:B------:R-:W-:-:S05]  /*0670*/  IMAD R18, R15, R17, R18 ;  /* 0x000000110f127224 */ /* 0x000fca00078e0212 */
[----:B------:R-:W-:-:S13]  /*0680*/  ISETP.GT.U32.AND P1, PT, R15, R18, PT ;  /* 0x000000120f00720c */ /* 0x000fda0003f24070 */
[----:B------:R-:W-:-:S04]  /*0690*/  @!P1 IADD3 R18, PT, PT, R18, -R15, RZ ;  /* 0x8000000f12129210 */ /* 0x000fc80007ffe0ff */
[----:B------:R-:W-:-:S13]  /*06a0*/  ISETP.GT.U32.AND P1, PT, R15, R18, PT ;  /* 0x000000120f00720c */ /* 0x000fda0003f24070 */
[----:B------:R-:W-:-:S04]  /*06b0*/  @!P1 IMAD.IADD R18, R18, 0x1, -R15 ;  /* 0x0000000112129824 */ /* 0x000fc800078e0a0f */
[----:B------:R-:W-:Y:S02]  /*06c0*/  IMAD.MOV.U32 R15, RZ, RZ, R18 ;  /* 0x000000ffff0f7224 */ /* 0x000fe400078e0012 */
[----:B------:R-:W0:Y:S03]  /*06d0*/  LDC.64 R18, c[0x0][0x388] ;  /* 0x0000e200ff127b82 */ /* 0x000e260000000a00 */
        /* <DEDUP_REMOVED lines=9> */
[----:B0-----:R-:W-:-:S04]  /*0770*/  ULEA UR5, UR6, UR5, 0x18 ;  /* 0x0000000506057291 */ /* 0x001fc8000f8ec0ff */
[----:B------:R-:W-:-:S09]  /*0780*/  ULEA UR5, UR13, UR5, 0x2 ;  /* 0x000000050d057291 */ /* 0x000fd2000f8e10ff */
[----:B--2---:R1:W-:Y:S03]  /*0790*/  STS [R22+UR5], R19 ;  /* 0x0000001316007988 */ /* 0x0043e60008000805 */
.L_x_73:
[----:B------:R-:W-:Y:S05]  /*07a0*/  BSYNC.RECONVERGENT B0 ;  /* 0x0000000000007941 */ /* 0x000fea0003800200 */
.L_x_72:
[----:B------:R-:W-:Y:S04]  /*07b0*/  BSSY.RECONVERGENT B0, `(.L_x_74) ;  /* 0x0000024000007945 */ /* 0x000fe80003800200 */
[----:B------:R-:W-:Y:S05]  /*07c0*/  @P2 BRA `(.L_x_75) ;  /* 0x0000000000882947 */ /* 0x000fea0003800000 */
[----:B------:R-:W2:Y:S01]  /*07d0*/  LDC R13, c[0x0][0x3a0] ;  /* 0x0000e800ff0d7b82 */ /* 0x000ea20000000800 */
[----:B------:R-:W-:Y:S02]  /*07e0*/  ISETP.GE.AND P2, PT, R16, RZ, PT ;  /* 0x000000ff1000720c */ /* 0x000fe40003f46270 */
[----:B--2---:R-:W-:Y:S02]  /*07f0*/  IABS R15, R13 ;  /* 0x0000000d000f7213 */ /* 0x004fe40000000000 */
[----:B------:R-:W-:Y:S02]  /*0800*/  ISETP.NE.AND P4, PT, R13, RZ, PT ;  /* 0x000000ff0d00720c */ /* 0x000fe40003f85270 */
[----:B------:R-:W2:Y:S08]  /*0810*/  I2F.RP R21, R15 ;  /* 0x0000000f00157306 */ /* 0x000eb00000209400 */
[----:B--2---:R-:W0:Y:S02]  /*0820*/  MUFU.RCP R21, R21 ;  /* 0x0000001500157308 */ /* 0x004e240000001000 */
[----:B01----:R-:W-:-:S06]  /*0830*/  VIADD R19, R21, 0xffffffe ;  /* 0x0ffffffe15137836 */ /* 0x003fcc0000000000 */
        /* <DEDUP_REMOVED lines=27> */
.L_x_75:
[----:B------:R-:W-:Y:S05]  /*09f0*/  BSYNC.RECONVERGENT B0 ;  /* 0x0000000000007941 */ /* 0x000fea0003800200 */
.L_x_74:
[----:B------:R-:W-:Y:S04]  /*0a00*/  BSSY.RECONVERGENT B0, `(.L_x_76) ;  /* 0x0000024000007945 */ /* 0x000fe80003800200 */
[----:B------:R-:W-:Y:S05]  /*0a10*/  @P3 BRA `(.L_x_77) ;  /* 0x0000000000883947 */ /* 0x000fea0003800000 */
[----:B------:R-:W3:Y:S01]  /*0a20*/  LDC R13, c[0x0][0x3a0] ;  /* 0x0000e800ff0d7b82 */ /* 0x000ee20000000800 */
[----:B------:R-:W-:Y:S02]  /*0a30*/  ISETP.GE.AND P2, PT, R20, RZ, PT ;  /* 0x000000ff1400720c */ /* 0x000fe40003f46270 */
[----:B---3--:R-:W-:Y:S02]  /*0a40*/  IABS R15, R13 ;  /* 0x0000000d000f7213 */ /* 0x008fe40000000000 */
[----:B------:R-:W-:Y:S02]  /*0a50*/  ISETP.NE.AND P3, PT, R13, RZ, PT ;  /* 0x000000ff0d00720c */ /* 0x000fe40003f65270 */
[----:B------:R-:W3:Y:S08]  /*0a60*/  I2F.RP R21, R15 ;  /* 0x0000000f00157306 */ /* 0x000ef00000209400 */
[----:B---3--:R-:W0:Y:S02]  /*0a70*/  MUFU.RCP R21, R21 ;  /* 0x0000001500157308 */ /* 0x008e240000001000 */
[----:B012---:R-:W-:-:S06]  /*0a80*/  VIADD R19, R21, 0xffffffe ;  /* 0x0ffffffe15137836 */ /* 0x007fcc0000000000 */
        /* <DEDUP_REMOVED lines=25> */
[----:B------:R-:W-:-:S09]  /*0c20*/  UIMAD UR5, UR13, 0xc, UR5 ;  /* 0x0000000c0d0578a4 */ /* 0x000fd2000f8e0205 */
[----:B--2---:R3:W-:Y:S03]  /*0c30*/  STS [R22+UR5], R19 ;  /* 0x0000001316007988 */ /* 0x0047e60008000805 */
.L_x_77:
[----:B------:R-:W-:Y:S05]  /*0c40*/  BSYNC.RECONVERGENT B0 ;  /* 0x0000000000007941 */ /* 0x000fea0003800200 */
.L_x_76:
[----:B------:R-:W-:Y:S01]  /*0c50*/  VIADD R11, R11, 0x4 ;  /* 0x000000040b0b7836 */ /* 0x000fe20000000000 */
[C---:B------:R-:W-:Y:S01]  /*0c60*/  LEA R12, R9.reuse, R12, 0x2 ;  /* 0x0000000c090c7211 */ /* 0x040fe200078e10ff */
[C---:B------:R-:W-:Y:S01]  /*0c70*/  IMAD R24, R9.reuse, 0x4, R24 ;  /* 0x0000000409187824 */ /* 0x040fe200078e0218 */
[C---:B------:R-:W-:Y:S01]  /*0c80*/  LEA R16, R9.reuse, R16, 0x2 ;  /* 0x0000001009107211 */ /* 0x040fe200078e10ff */
[----:B0123--:R-:W-:Y:S01]  /*0c90*/  IMAD R22, R9, 0x10, R22 ;  /* 0x0000001009167824 */ /* 0x00ffe200078e0216 */
[----:B------:R-:W-:Y:S01]  /*0ca0*/  ISETP.NE.AND P1, PT, R11, RZ, PT ;  /* 0x000000ff0b00720c */ /* 0x000fe20003f25270 */
[C---:B------:R-:W-:Y:S01]  /*0cb0*/  IMAD R26, R9.reuse, 0x4, R26 ;  /* 0x00000004091a7824 */ /* 0x040fe200078e021a */
[C---:B------:R-:W-:Y:S01]  /*0cc0*/  LEA R28, R9.reuse, R28, 0x2 ;  /* 0x0000001c091c7211 */ /* 0x040fe200078e10ff */
[C---:B------:R-:W-:Y:S02]  /*0cd0*/  IMAD R20, R9.reuse, 0x4, R20 ;  /* 0x0000000409147824 */ /* 0x040fe400078e0214 */
[----:B------:R-:W-:-:S02]  /*0ce0*/  IMAD R14, R9, 0x4, R14 ;  /* 0x00000004090e7824 */ /* 0x000fc400078e020e */
[----:B------:R-:W-:-:S06]  /*0cf0*/  IMAD R10, R9, 0x4, R10 ;  /* 0x00000004090a7824 */ /* 0x000fcc00078e020a */
[----:B------:R-:W-:Y:S05]  /*0d00*/  @P1 BRA `(.L_x_78) ;  /* 0xfffffff400781947 */ /* 0x000fea000383ffff */
.L_x_69:
[----:B------:R-:W-:-:S13]  /*0d10*/  ISETP.NE.AND P0, PT, R8, RZ, PT ;  /* 0x000000ff0800720c */ /* 0x000fda0003f05270 */
[----:B------:R-:W-:Y:S05]  /*0d20*/  @!P0 BRA `(.L_x_68) ;  /* 0x0000000000d08947 */ /* 0x000fea0003800000 */
[----:B------:R-:W0:Y:S01]  /*0d30*/  S2R R9, SR_TID.X ;  /* 0x0000000000097919 */ /* 0x000e220000002100 */
[----:B------:R-:W1:Y:S01]  /*0d40*/  S2UR UR6, SR_CgaCtaId ;  /* 0x00000000000679c3 */ /* 0x000e620000008800 */
[----:B------:R-:W-:Y:S01]  /*0d50*/  UMOV UR5, 0x400 ;  /* 0x0000040000057882 */ /* 0x000fe20000000000 */
[----:B------:R-:W-:Y:S01]  /*0d60*/  USHF.R.U32.HI UR7, URZ, 0x1, UR4 ;  /* 0x00000001ff077899 */ /* 0x000fe20008011604 */
[----:B------:R-:W-:Y:S02]  /*0d70*/  ISETP.GT.U32.AND P3, PT, R0, R7, PT ;  /* 0x000000070000720c */ /* 0x000fe40003f64070 */
[----:B------:R-:W-:-:S03]  /*0d80*/  IADD3 R8, PT, PT, -R8, RZ, RZ ;  /* 0x000000ff08087210 */ /* 0x000fc60007ffe1ff */
[----:B------:R-:W2:Y:S08]  /*0d90*/  LDC R13, c[0x0][0x3a0] ;  /* 0x0000e800ff0d7b82 */ /* 0x000eb00000000800 */
[----:B------:R-:W3:Y:S08]  /*0da0*/  LDC R12, c[0x0][0x3a0] ;  /* 0x0000e800ff0c7b82 */ /* 0x000ef00000000800 */
[----:B------:R-:W4:Y:S01]  /*0db0*/  LDC.64 R10, c[0x0][0x388] ;  /* 0x0000e200ff0a7b82 */ /* 0x000f220000000a00 */
[----:B-1----:R-:W-:Y:S01]  /*0dc0*/  ULEA UR5, UR6, UR5, 0x18 ;  /* 0x0000000506057291 */ /* 0x002fe2000f8ec0ff */
[----:B0-----:R-:W-:-:S04]  /*0dd0*/  IMAD R6, R6, UR13, R9 ;  /* 0x0000000d06067c24 */ /* 0x001fc8000f8e0209 */
[--C-:B------:R-:W-:Y:S02]  /*0de0*/  IMAD R9, R3, R0, R6.reuse ;  /* 0x0000000003097224 */ /* 0x100fe400078e0206 */
[----:B--2---:R-:W-:-:S03]  /*0df0*/  IMAD R7, R13, UR7, R6 ;  /* 0x000000070d077c24 */ /* 0x004fc6000f8e0206 */
[----:B------:R-:W-:-:S07]  /*0e00*/  LEA R9, R9, UR5, 0x2 ;  /* 0x0000000509097c11 */ /* 0x000fce000f8e10ff */
.L_x_81:
[----:B------:R-:W0:Y:S01]  /*0e10*/  LDC R14, c[0x0][0x360] ;  /* 0x0000d800ff0e7b82 */ /* 0x000e220000000800 */
[----:B------:R-:W-:Y:S01]  /*0e20*/  ISETP.GE.OR P0, PT, R6, R3, P3 ;  /* 0x000000030600720c */ /* 0x000fe20001f06670 */
[----:B------:R-:W-:Y:S01]  /*0e30*/  VIADD R8, R8, 0x1 ;  /* 0x0000000108087836 */ /* 0x000fe20000000000 */
[----:B------:R-:W-:Y:S04]  /*0e40*/  BSSY.RECONVERGENT B0, `(.L_x_79) ;  /* 0x000001e000007945 */ /* 0x000fe80003800200 */
[----:B------:R-:W-:-:S07]  /*0e50*/  ISETP.NE.AND P2, PT, R8, RZ, PT ;  /* 0x000000ff0800720c */ /* 0x000fce0003f45270 */
[----:B------:R-:W-:Y:S06]  /*0e60*/  @P0 BRA `(.L_x_80) ;  /* 0x00000000006c0947 */ /* 0x000fec0003800000 */
[----:B---3--:R-:W-:Y:S01]  /*0e70*/  IABS R18, R12 ;  /* 0x0000000c00127213 */ /* 0x008fe20000000000 */
[----:B------:R-:W-:Y:S01]  /*0e80*/  IMAD.MOV.U32 R16, RZ, RZ, RZ ;  /* 0x000000ffff107224 */ /* 0x000fe200078e00ff */
[----:B------:R-:W-:Y:S02]  /*0e90*/  IABS R15, R6 ;  /* 0x00000006000f7213 */ /* 0x000fe40000000000 */
[----:B------:R-:W1:Y:S01]  /*0ea0*/  I2F.RP R19, R18 ;  /* 0x0000001200137306 */ /* 0x000e620000209400 */
[----:B------:R-:W-:Y:S02]  /*0eb0*/  ISETP.GE.AND P1, PT, R6, RZ, PT ;  /* 0x000000ff0600720c */ /* 0x000fe40003f26270 */
[----:B------:R-:W-:-:S05]  /*0ec0*/  ISETP.NE.AND P4, PT, R12, RZ, PT ;  /* 0x000000ff0c00720c */ /* 0x000fca0003f85270 */
[----:B-1----:R-:W1:Y:S02]  /*0ed0*/  MUFU.RCP R19, R19 ;  /* 0x0000001300137308 */ /* 0x002e640000001000 */
[----:B-1----:R-:W-:-:S06]  /*0ee0*/  VIADD R17, R19, 0xffffffe ;  /* 0x0ffffffe13117836 */ /* 0x002fcc0000000000 */
[----:B------:R-:W1:Y:S02]  /*0ef0*/  F2I.FTZ.U32.TRUNC.NTZ R17, R17 ;  /* 0x0000001100117305 */ /* 0x000e64000021f000 */
[----:B-1----:R-:W-:-:S05]  /*0f00*/  IADD3 R13, PT, PT, RZ, -R17, RZ ;  /* 0x80000011ff0d7210 */ /* 0x002fca0007ffe0ff */
[----:B------:R-:W-:-:S04]  /*0f10*/  IMAD R13, R13, R18, RZ ;  /* 0x000000120d0d7224 */ /* 0x000fc800078e02ff */
[----:B------:R-:W-:-:S06]  /*0f20*/  IMAD.HI.U32 R16, R17, R13, R16 ;  /* 0x0000000d11107227 */ /* 0x000fcc00078e0010 */
[----:B------:R-:W-:-:S04]  /*0f30*/  IMAD.HI.U32 R13, R16, R15, RZ ;  /* 0x0000000f100d7227 */ /* 0x000fc800078e00ff */
[----:B------:R-:W-:-:S04]  /*0f40*/  IMAD.MOV R16, RZ, RZ, -R13 ;  /* 0x000000ffff107224 */ /* 0x000fc800078e0a0d */
[----:B------:R-:W-:-:S05]  /*0f50*/  IMAD R13, R18, R16, R15 ;  /* 0x00000010120d7224 */ /* 0x000fca00078e020f */
[----:B------:R-:W-:-:S13]  /*0f60*/  ISETP.GT.U32.AND P0, PT, R18, R13, PT ;  /* 0x0000000d1200720c */ /* 0x000fda0003f04070 */
[----:B------:R-:W-:-:S04]  /*0f70*/  @!P0 IADD3 R13, PT, PT, R13, -R18, RZ ;  /* 0x800000120d0d8210 */ /* 0x000fc80007ffe0ff */
[----:B------:R-:W-:-:S13]  /*0f80*/  ISETP.GT.U32.AND P0, PT, R18, R13, PT ;  /* 0x0000000d1200720c */ /* 0x000fda0003f04070 */
[----:B------:R-:W-:-:S05]  /*0f90*/  @!P0 IMAD.IADD R13, R13, 0x1, -R18 ;  /* 0x000000010d0d8824 */ /* 0x000fca00078e0a12 */
[----:B------:R-:W-:Y:S02]  /*0fa0*/  @!P1 IADD3 R13, PT, PT, -R13, RZ, RZ ;  /* 0x000000ff0d0d9210 */ /* 0x000fe40007ffe1ff */
[----:B------:R-:W-:-:S05]  /*0fb0*/  @!P4 LOP3.LUT R13, RZ, R12, RZ, 0x33, !PT ;  /* 0x0000000cff0dc212 */ /* 0x000fca00078e33ff */
[----:B------:R-:W-:-:S05]  /*0fc0*/  IMAD R16, R5, R12, R13 ;  /* 0x0000000c05107224 */ /* 0x000fca00078e020d */
[----:B------:R-:W-:-:S05]  /*0fd0*/  VIMNMX R13, PT, PT, R16, R7, PT ;  /* 0x00000007100d7248 */ /* 0x000fca0003fe0100 */
[----:B------:R-:W-:-:S04]  /*0fe0*/  IMAD.IADD R13, R4, 0x1, R13 ;  /* 0x00000001040d7824 */ /* 0x000fc800078e020d */
[----:B----4-:R-:W-:-:S06]  /*0ff0*/  IMAD.WIDE R16, R13, 0x4, R10 ;  /* 0x000000040d107825 */ /* 0x010fcc00078e020a */
[----:B------:R-:W2:Y:S04]  /*1000*/  LDG.E R16, desc[UR8][R16.64] ;  /* 0x0000000810107981 */ /* 0x000ea8000c1e1900 */
[----:B--2---:R1:W-:Y:S02]  /*1010*/  STS [R9], R16 ;  /* 0x0000001009007388 */ /* 0x0043e40000000800 */
.L_x_80:
[----:B------:R-:W-:Y:S05]  /*1020*/  BSYNC.RECONVERGENT B0 ;  /* 0x0000000000007941 */ /* 0x000fea0003800200 */
.L_x_79:
[----:B01----:R-:W-:Y:S01]  /*1030*/  LEA R9, R14, R9, 0x2 ;  /* 0x000000090e097211 */ /* 0x003fe200078e10ff */
[----:B------:R-:W-:Y:S01]  /*1040*/  VIADD R6, R6, UR13 ;  /* 0x0000000d06067c36 */ /* 0x000fe20008000000 */
[----:B------:R-:W-:Y:S01]  /*1050*/  IADD3 R7, PT, PT, R7, UR13, RZ ;  /* 0x0000000d07077c10 */ /* 0x000fe2000fffe0ff */
[----:B------:R-:W-:Y:S06]  /*1060*/  @P2 BRA `(.L_x_81) ;  /* 0xfffffffc00682947 */ /* 0x000fec000383ffff */
.L_x_68:
[----:B------:R-:W0:Y:S02]  /*1070*/  LDCU UR7, c[0x0][0x3a0] ;  /* 0x00007400ff0777ac */ /* 0x000e240008000800 */
[----:B0-----:R-:W-:Y:S01]  /*1080*/  UISETP.GE.AND UP0, UPT, UR7, 0x1, UPT ;  /* 0x000000010700788c */ /* 0x001fe2000bf06270 */
[----:B------:R-:W-:Y:S05]  /*1090*/  BAR.SYNC.DEFER_BLOCKING 0x0 ;  /* 0x0000000000007b1d */ /* 0x000fea0000010000 */
[----:B------:R-:W-:-:S13]  /*10a0*/  PLOP3.LUT P0, PT, PT, PT, UP0, 0x80, 0x8 ;  /* 0x000000000008781c */ /* 0x000fda0003f0f008 */
[----:B------:R-:W-:Y:S05]  /*10b0*/  @!P0 EXIT ;  /* 0x000000000000894d */ /* 0x000fea0003800000 */
[----:B------:R-:W0:Y:S01]  /*10c0*/  LDC R9, c[0x0][0x390] ;  /* 0x0000e400ff097b82 */ /* 0x000e220000000800 */
[----:B------:R-:W-:Y:S01]  /*10d0*/  UIMAD UR6, UR7, 0x3, URZ ;  /* 0x00000003070678a4 */ /* 0x000fe2000f8e02ff */
[----:B------:R-:W-:Y:S01]  /*10e0*/  VIADD R4, R0, 0x1 ;  /* 0x0000000100047836 */ /* 0x000fe20000000000 */
[----:B------:R-:W-:Y:S02]  /*10f0*/  SHF.R.U32.HI R0, RZ, 0x1, R0 ;  /* 0x00000001ff007819 */ /* 0x000fe40000011600 */
[----:B------:R-:W-:Y:S02]  /*1100*/  UISETP.LT.AND UP0, UPT, UR6, 0x1, UPT ;  /* 0x000000010600788c */ /* 0x000fe4000bf01270 */
[----:B------:R-:W-:Y:S01]  /*1110*/  SHF.R.U32.HI R4, RZ, 0x1, R4 ;  /* 0x00000001ff047819 */ /* 0x000fe20000011604 */
[C---:B------:R-:W-:Y:S01]  /*1120*/  IMAD R0, R3.reuse, R0, RZ ;  /* 0x0000000003007224 */ /* 0x040fe200078e02ff */
[----:B------:R-:W-:Y:S02]  /*1130*/  USEL UR5, UR6, 0x1, !UP0 ;  /* 0x0000000106057887 */ /* 0x000fe4000c000000 */
[----:B------:R-:W-:Y:S01]  /*1140*/  UISETP.GE.AND UP0, UPT, UR6, 0x4, UPT ;  /* 0x000000040600788c */ /* 0x000fe2000bf06270 */
[----:B------:R-:W-:Y:S01]  /*1150*/  IMAD R3, R3, R4, RZ ;  /* 0x0000000403037224 */ /* 0x000fe200078e02ff */
[----:B------:R-:W-:Y:S01]  /*1160*/  MOV R4, RZ ;  /* 0x000000ff00047202 */ /* 0x000fe20000000f00 */
[----:B------:R-:W-:Y:S01]  /*1170*/  ULOP3.LUT UR15, UR5, 0x3, URZ, 0xc0, !UPT ;  /* 0x00000003050f7892 */ /* 0x000fe2000f8ec0ff */
[----:B0-----:R-:W-:-:S05]  /*1180*/  IMAD R5, R9, UR7, RZ ;  /* 0x0000000709057c24 */ /* 0x001fca000f8e02ff */
[----:B------:R-:W-:Y:S06]  /*1190*/  BRA.U !UP0, `(.L_x_82) ;  /* 0x0000001108507547 */ /* 0x000fec000b800000 */
[----:B------:R-:W0:Y:S01]  /*11a0*/  S2R R6, SR_TID.X ;  /* 0x0000000000067919 */ /* 0x000e220000002100 */
[----:B------:R-:W1:Y:S01]  /*11b0*/  LDC R7, c[0x0][0x360] ;  /* 0x0000d800ff077b82 */ /* 0x000e620000000800 */
[----:B------:R-:W-:Y:S01]  /*11c0*/  ULOP3.LUT UR6, UR5, 0x7ffffffc, URZ, 0xc0, !UPT ;  /* 0x7ffffffc05067892 */ /* 0x000fe2000f8ec0ff */
[----:B------:R-:W-:Y:S01]  /*11d0*/  IMAD R9, R2, R9, UR4 ;  /* 0x0000000402097e24 */ /* 0x000fe2000f8e0209 */
[----:B------:R-:W-:Y:S02]  /*11e0*/  UIMAD UR5, UR12, UR7, URZ ;  /* 0x000000070c0572a4 */ /* 0x000fe4000f8e02ff */
[----:B----4-:R-:W-:Y:S01]  /*11f0*/  IMAD.U32 R11, RZ, RZ, UR7 ;  /* 0x00000007ff0b7e24 */ /* 0x010fe2000f8e00ff */
[----:B------:R-:W2:Y:S01]  /*1200*/  LDCU UR14, c[0x0][0x394] ;  /* 0x00007280ff0e77ac */ /* 0x000ea20008000800 */
[----:B------:R-:W-:Y:S01]  /*1210*/  MOV R4, UR6 ;  /* 0x0000000600047c02 */ /* 0x000fe20008000f00 */
[----:B------:R-:W-:Y:S02]  /*1220*/  UIMAD UR5, UR5, 0x3, URZ ;  /* 0x00000003050578a4 */ /* 0x000fe4000f8e02ff */
[----:B------:R-:W-:-:S02]  /*1230*/  UIADD3 UR11, UPT, UPT, -UR6, URZ, URZ ;  /* 0x000000ff060b7290 */ /* 0x000fc4000fffe1ff */
[----:B------:R-:W-:Y:S01]  /*1240*/  UIADD3 UR10, UPT, UPT, UR5, 0x2, URZ ;  /* 0x00000002050a7890 */ /* 0x000fe2000fffe0ff */
[--C-:B0-----:R-:W-:Y:S01]  /*1250*/  IMAD R8, R9, UR7, R6.reuse ;  /* 0x0000000709087c24 */ /* 0x101fe2000f8e0206 */
[----:B------:R-:W-:Y:S01]  /*1260*/  UIMAD UR7, UR5, UR13, UR13 ;  /* 0x0000000d050772a4 */ /* 0x000fe2000f8e020d */
[--C-:B------:R-:W-:Y:S01]  /*1270*/  IMAD R20, R2, R5, R6.reuse ;  /* 0x0000000502147224 */ /* 0x100fe200078e0206 */
[----:B------:R-:W-:Y:S01]  /*1280*/  UIADD3 UR5, UPT, UPT, UR5, 0x3, URZ ;  /* 0x0000000305057890 */ /* 0x000fe2000fffe0ff */
[--C-:B------:R-:W-:Y:S01]  /*1290*/  IMAD R10, R11, UR4, R6.reuse ;  /* 0x000000040b0a7c24 */ /* 0x100fe2000f8e0206 */
[C---:B---3--:R-:W-:Y:S01]  /*12a0*/  IADD3 R12, PT, PT, R6.reuse, UR13, RZ ;  /* 0x0000000d060c7c10 */ /* 0x048fe2000fffe0ff */
[C-C-:B-1----:R-:W-:Y:S01]  /*12b0*/  IMAD R14, R7.reuse, 0x2, R6.reuse ;  /* 0x00000002070e7824 */ /* 0x142fe200078e0206 */
[----:B------:R-:W-:Y:S01]  /*12c0*/  IADD3 R24, PT, PT, R6, UR7, RZ ;  /* 0x0000000706187c10 */ /* 0x000fe2000fffe0ff */
[----:B------:R-:W-:Y:S02]  /*12d0*/  IMAD R16, R7, 0x3, R6 ;  /* 0x0000000307107824 */ /* 0x000fe400078e0206 */
[----:B------:R-:W-:-:S02]  /*12e0*/  VIADD R18, R20, UR7 ;  /* 0x0000000714127c36 */ /* 0x000fc40008000000 */
[C-C-:B------:R-:W-:Y:S02]  /*12f0*/  IMAD R22, R7.reuse, UR10, R20.reuse ;  /* 0x0000000a07167c24 */ /* 0x140fe4000f8e0214 */
[C---:B------:R-:W-:Y:S02]  /*1300*/  IMAD R9, R7.reuse, UR5, R20 ;  /* 0x0000000507097c24 */ /* 0x040fe4000f8e0214 */
[C-C-:B------:R-:W-:Y:S02]  /*1310*/  IMAD R26, R7.reuse, UR10, R6.reuse ;  /* 0x0000000a071a7c24 */ /* 0x140fe4000f8e0206 */
[----:B--2---:R-:W-:-:S07]  /*1320*/  IMAD R28, R7, UR5, R6 ;  /* 0x00000005071c7c24 */ /* 0x004fce000f8e0206 */
.L_x_91:
        /* <DEDUP_REMOVED lines=18> */
[----:B0-----:R-:W-:-:S06]  /*1450*/  VIADD R21, R17, 0xffffffe ;  /* 0x0ffffffe11157836 */ /* 0x001fcc0000000000 */
[----:B------:R-:W0:Y:S02]  /*1460*/  F2I.FTZ.U32.TRUNC.NTZ R21, R21 ;  /* 0x0000001500157305 */ /* 0x000e24000021f000 */
[----:B0-----:R-:W-:-:S05]  /*1470*/  IADD3 R20, PT, PT, RZ, -R21, RZ ;  /* 0x80000015ff147210 */ /* 0x001fca0007ffe0ff */
[----:B------:R-:W-:Y:S02]  /*1480*/  IMAD R15, R20, R13, RZ ;  /* 0x0000000d140f7224 */ /* 0x000fe400078e02ff */
[----:B------:R-:W-:-:S04]  /*1490*/  IMAD.MOV.U32 R20, RZ, RZ, RZ ;  /* 0x000000ffff147224 */ /* 0x000fc800078e00ff */
[----:B------:R-:W-:Y:S01]  /*14a0*/  IMAD.HI.U32 R15, R21, R15, R20 ;  /* 0x0000000f150f7227 */ /* 0x000fe200078e0014 */
[----:B------:R-:W-:-:S05]  /*14b0*/  MOV R20, R19 ;  /* 0x0000001300147202 */ /* 0x000fca0000000f00 */
        /* <DEDUP_REMOVED lines=11> */
[----:B------:R-:W-:Y:S01]  /*1570*/  @!P5 IMAD.MOV R15, RZ, RZ, -R15 ;  /* 0x000000ffff0fd224 */ /* 0x000fe200078e0a0f */
[----:B------:R-:W-:-:S04]  /*1580*/  @!P4 LOP3.LUT R15, RZ, R11, RZ, 0x33, !PT ;  /* 0x0000000bff0fc212 */ /* 0x000fc800078e33ff */
[C---:B------:R-:W-:Y:S01]  /*1590*/  IADD3 R13, PT, PT, -R15.reuse, RZ, RZ ;  /* 0x000000ff0f0d7210 */ /* 0x040fe20007ffe1ff */
[----:B------:R-:W-:Y:S01]  /*15a0*/  VIADD R17, R15, 0x1 ;  /* 0x000000010f117836 */ /* 0x000fe20000000000 */
[----:B------:R-:W-:-:S03]  /*15b0*/  SHF.R.S32.HI R20, RZ, 0x1, R15 ;  /* 0x00000001ff147819 */ /* 0x000fc6000001140f */
[----:B------:R-:W-:Y:S01]  /*15c0*/  IMAD R13, R11, R13, R6 ;  /* 0x0000000d0b0d7224 */ /* 0x000fe200078e0206 */
[----:B------:R-:W-:-:S03]  /*15d0*/  SHF.R.S32.HI R17, RZ, 0x1, R17 ;  /* 0x00000001ff117819 */ /* 0x000fc60000011411 */
[-CC-:B------:R-:W-:Y:S02]  /*15e0*/  IMAD R20, R20, R11.reuse, R13.reuse ;  /* 0x0000000b14147224 */ /* 0x180fe400078e020d */
[----:B------:R-:W-:-:S03]  /*15f0*/  IMAD R17, R17, R11, R13 ;  /* 0x0000000b11117224 */ /* 0x000fc600078e020d */
[CC--:B------:R-:W-:Y:S01]  /*1600*/  IADD3 R11, PT, PT, R0.reuse, R20.reuse, RZ ;  /* 0x00000014000b7210 */ /* 0x0c0fe20007ffe0ff */
[--C-:B------:R-:W-:Y:S01]  /*1610*/  IMAD.IADD R13, R0, 0x1, R17.reuse ;  /* 0x00000001000d7824 */ /* 0x100fe200078e0211 */
[C---:B------:R-:W-:Y:S01]  /*1620*/  IADD3 R20, PT, PT, R3.reuse, R20, RZ ;  /* 0x0000001403147210 */ /* 0x040fe20007ffe0ff */
[----:B------:R-:W-:Y:S01]  /*1630*/  IMAD.IADD R17, R3, 0x1, R17 ;  /* 0x0000000103117824 */ /* 0x000fe200078e0211 */
[----:B------:R-:W-:Y:S02]  /*1640*/  LEA R11, R11, UR5, 0x2 ;  /* 0x000000050b0b7c11 */ /* 0x000fe4000f8e10ff */
[----:B------:R-:W-:Y:S02]  /*1650*/  LEA R13, R13, UR5, 0x2 ;  /* 0x000000050d0d7c11 */ /* 0x000fe4000f8e10ff */
[----:B------:R-:W-:Y:S02]  /*1660*/  LEA R19, R20, UR5, 0x2 ;  /* 0x0000000514137c11 */ /* 0x000fe4000f8e10ff */
[----:B------:R-:W-:Y:S01]  /*1670*/  LDS R11, [R11] ;  /* 0x000000000b0b7984 */ /* 0x000fe20000000800 */
[----:B------:R-:W-:Y:S01]  /*1680*/  LEA R17, R17, UR5, 0x2 ;  /* 0x0000000511117c11 */ /* 0x000fe2000f8e10ff */
[----:B------:R-:W0:Y:S02]  /*1690*/  LDC.64 R20, c[0x0][0x380] ;  /* 0x0000e000ff147b82 */ /* 0x000e240000000a00 */
        /* <DEDUP_REMOVED lines=9> */
.L_x_84:
[----:B------:R-:W-:Y:S05]  /*1730*/  BSYNC.RECONVERGENT B0 ;  /* 0x0000000000007941 */ /* 0x000fea0003800200 */
.L_x_83:
[----:B------:R-:W-:Y:S04]  /*1740*/  BSSY.RECONVERGENT B0, `(.L_x_85) ;  /* 0x0000038000007945 */ /* 0x000fe80003800200 */
[----:B------:R-:W-:Y:S05]  /*1750*/  @P0 BRA `(.L_x_86) ;  /* 0x0000000000d80947 */ /* 0x000fea0003800000 */
[----:B------:R-:W1:Y:S01]  /*1760*/  LDC R11, c[0x0][0x3a0] ;  /* 0x0000e800ff0b7b82 */ /* 0x000e620000000800 */
[----:B------:R-:W-:Y:S01]  /*1770*/  IABS R19, R12 ;  /* 0x0000000c00137213 */ /* 0x000fe20000000000 */
[----:B------:R-:W-:-:S06]  /*1780*/  UMOV UR5, 0x400 ;  /* 0x0000040000057882 */ /* 0x000fcc0000000000 */
[----:B------:R-:W2:Y:S01]  /*1790*/  S2UR UR6, SR_CgaCtaId ;  /* 0x00000000000679c3 */ /* 0x000ea20000008800 */
[----:B-1----:R-:W-:-:S04]  /*17a0*/  IABS R13, R11 ;  /* 0x0000000b000d7213 */ /* 0x002fc80000000000 */
[----:B------:R-:W1:Y:S01]  /*17b0*/  I2F.RP R17, R13 ;  /* 0x0000000d00117306 */ /* 0x000e620000209400 */
[----:B--2---:R-:W-:-:S07]  /*17c0*/  ULEA UR5, UR6, UR5, 0x18 ;  /* 0x0000000506057291 */ /* 0x004fce000f8ec0ff */
[----:B-1----:R-:W0:Y:S02]  /*17d0*/  MUFU.RCP R17, R17 ;  /* 0x0000001100117308 */ /* 0x002e240000001000 */
[----:B0-----:R-:W-:-:S06]  /*17e0*/  IADD3 R21, PT, PT, R17, 0xffffffe, RZ ;  /* 0x0ffffffe11157810 */ /* 0x001fcc0007ffe0ff */
[----:B------:R-:W0:Y:S02]  /*17f0*/  F2I.FTZ.U32.TRUNC.NTZ R21, R21 ;  /* 0x0000001500157305 */ /* 0x000e24000021f000 */
[----:B0-----:R-:W-:-:S04]  /*1800*/  IMAD.MOV R20, RZ, RZ, -R21 ;  /* 0x000000ffff147224 */ /* 0x001fc800078e0a15 */
[----:B------:R-:W-:Y:S02]  /*1810*/  IMAD R15, R20, R13, RZ ;  /* 0x0000000d140f7224 */ /* 0x000fe400078e02ff */
[----:B------:R-:W-:-:S05]  /*1820*/  HFMA2 R20, -RZ, RZ, 0, 0 ;  /* 0x00000000ff147431 */ /* 0x000fca00000001ff */
[----:B------:R-:W-:-:S04]  /*1830*/  IMAD.HI.U32 R15, R21, R15, R20 ;  /* 0x0000000f150f7227 */ /* 0x000fc800078e0014 */
[----:B------:R-:W-:-:S04]  /*1840*/  IMAD.MOV.U32 R20, RZ, RZ, R19 ;  /* 0x000000ffff147224 */ /* 0x000fc800078e0013 */
        /* <DEDUP_REMOVED lines=10> */
[----:B------:R-:W-:-:S06]  /*18f0*/  @P0 VIADD R15, R15, 0x1 ;  /* 0x000000010f0f0836 */ /* 0x000fcc0000000000 */
[----:B------:R-:W-:Y:S02]  /*1900*/  @!P4 IADD3 R15, PT, PT, -R15, RZ, RZ ;  /* 0x000000ff0f0fc210 */ /* 0x000fe40007ffe1ff */
[----:B------:R-:W-:-:S04]  /*1910*/  @!P3 LOP3.LUT R15, RZ, R11, RZ, 0x33, !PT ;  /* 0x0000000bff0fb212 */ /* 0x000fc800078e33ff */
[----:B------:R-:W-:Y:S01]  /*1920*/  IADD3 R17, PT, PT, R15, 0x1, RZ ;  /* 0x000000010f117810 */ /* 0x000fe20007ffe0ff */
[--C-:B------:R-:W-:Y:S01]  /*1930*/  IMAD.MOV R13, RZ, RZ, -R15.reuse ;  /* 0x000000ffff0d7224 */ /* 0x100fe200078e0a0f */
[----:B------:R-:W-:Y:S02]  /*1940*/  SHF.R.S32.HI R20, RZ, 0x1, R15 ;  /* 0x00000001ff147819 */ /* 0x000fe4000001140f */
[----:B------:R-:W-:Y:S01]  /*1950*/  SHF.R.S32.HI R17, RZ, 0x1, R17 ;  /* 0x00000001ff117819 */ /* 0x000fe20000011411 */
[----:B------:R-:W-:-:S04]  /*1960*/  IMAD R13, R11, R13, R12 ;  /* 0x0000000d0b0d7224 */ /* 0x000fc800078e020c */
[-CC-:B------:R-:W-:Y:S02]  /*1970*/  IMAD R20, R20, R11.reuse, R13.reuse ;  /* 0x0000000b14147224 */ /* 0x180fe400078e020d */
[----:B------:R-:W-:Y:S02]  /*1980*/  IMAD R17, R17, R11, R13 ;  /* 0x0000000b11117224 */ /* 0x000fe400078e020d */
[C-C-:B------:R-:W-:Y:S02]  /*1990*/  IMAD.IADD R11, R0.reuse, 0x1, R20.reuse ;  /* 0x00000001000b7824 */ /* 0x140fe400078e0214 */
[----:B------:R-:W-:Y:S01]  /*19a0*/  IMAD.IADD R20, R3, 0x1, R20 ;  /* 0x0000000103147824 */ /* 0x000fe200078e0214 */
[----:B------:R-:W-:Y:S02]  /*19b0*/  IADD3 R13, PT, PT, R0, R17, RZ ;  /* 0x00000011000d7210 */ /* 0x000fe40007ffe0ff */
[----:B------:R-:W-:Y:S02]  /*19c0*/  LEA R11, R11, UR5, 0x2 ;  /* 0x000000050b0b7c11 */ /* 0x000fe4000f8e10ff */
[----:B------:R-:W-:-:S02]  /*19d0*/  LEA R13, R13, UR5, 0x2 ;  /* 0x000000050d0d7c11 */ /* 0x000fc4000f8e10ff */
[----:B------:R-:W-:Y:S02]  /*19e0*/  IADD3 R17, PT, PT, R3, R17, RZ ;  /* 0x0000001103117210 */ /* 0x000fe40007ffe0ff */
[----:B------:R-:W-:Y:S01]  /*19f0*/  LEA R19, R20, UR5, 0x2 ;  /* 0x0000000514137c11 */ /* 0x000fe2000f8e10ff */
        /* <DEDUP_REMOVED lines=12> */
.L_x_86:
[----:B------:R-:W-:Y:S05]  /*1ac0*/  BSYNC.RECONVERGENT B0 ;  /* 0x0000000000007941 */ /* 0x000fea0003800200 */
.L_x_85:
        /* <DEDUP_REMOVED lines=56> */
.L_x_88:
[----:B------:R-:W-:Y:S05]  /*1e50*/  BSYNC.RECONVERGENT B0 ;  /* 0x0000000000007941 */ /* 0x000fea0003800200 */
.L_x_87:
[----:B------:R-:W-:Y:S04]  /*1e60*/  BSSY.RECONVERGENT B0, `(.L_x_89) ;  /* 0x0000038000007945 */ /* 0x000fe80003800200 */
[----:B------:R-:W-:Y:S05]  /*1e70*/  @P2 BRA `(.L_x_90) ;  /* 0x0000000000d82947 */ /* 0x000fea0003800000 */
[----:B------:R-:W3:Y:S01]  /*1e80*/  LDC R11, c[0x0][0x3a0] ;  /* 0x0000e800ff0b7b82 */ /* 0x000ee20000000800 */
[----:B------:R-:W-:Y:S01]  /*1e90*/  IABS R19, R16 ;  /* 0x0000001000137213 */ /* 0x000fe20000000000 */
[----:B------:R-:W-:-:S06]  /*1ea0*/  UMOV UR5, 0x400 ;  /* 0x0000040000057882 */ /* 0x000fcc0000000000 */
[----:B------:R-:W4:Y:S01]  /*1eb0*/  S2UR UR6, SR_CgaCtaId ;  /* 0x00000000000679c3 */ /* 0x000f220000008800 */
[----:B---3--:R-:W-:-:S04]  /*1ec0*/  IABS R13, R11 ;  /* 0x0000000b000d7213 */ /* 0x008fc80000000000 */
[----:B------:R-:W3:Y:S01]  /*1ed0*/  I2F.RP R17, R13 ;  /* 0x0000000d00117306 */ /* 0x000ee20000209400 */
[----:B----4-:R-:W-:-:S07]  /*1ee0*/  ULEA UR5, UR6, UR5, 0x18 ;  /* 0x0000000506057291 */ /* 0x010fce000f8ec0ff */
[----:B---3--:R-:W0:Y:S02]  /*1ef0*/  MUFU.RCP R17, R17 ;  /* 0x0000001100117308 */ /* 0x008e240000001000 */
[----:B012---:R-:W-:-:S06]  /*1f00*/  IADD3 R21, PT, PT, R17, 0xffffffe, RZ ;  /* 0x0ffffffe11157810 */ /* 0x007fcc0007ffe0ff */
        /* <DEDUP_REMOVED lines=45> */
.L_x_90:
[----:B------:R-:W-:Y:S05]  /*21e0*/  BSYNC.RECONVERGENT B0 ;  /* 0x0000000000007941 */ /* 0x000fea0003800200 */
.L_x_89:
        /* <DEDUP_REMOVED lines=14> */
[----:B------:R-:W-:Y:S06]  /*22d0*/  BRA.U UP0, `(.L_x_91) ;  /* 0xfffffff100147547 */ /* 0x000fec000b83ffff */
.L_x_82:
[----:B------:R-:W-:-:S13]  /*22e0*/  ISETP.NE.AND P0, PT, RZ, UR15, PT ;  /* 0x0000000fff007c0c */ /* 0x000fda000bf05270 */
[----:B------:R-:W-:Y:S05]  /*22f0*/  @!P0 EXIT ;  /* 0x000000000000894d */ /* 0x000fea0003800000 */
[----:B----4-:R-:W4:Y:S01]  /*2300*/  LDC R10, c[0x0][0x3a0] ;  /* 0x0000e800ff0a7b82 */ /* 0x010f220000000800 */
[----:B------:R-:W5:Y:S01]  /*2310*/  S2R R9, SR_TID.X ;  /* 0x0000000000097919 */ /* 0x000f620000002100 */
[----:B------:R-:W0:Y:S01]  /*2320*/  LDCU UR7, c[0x0][0x394] ;  /* 0x00007280ff0777ac */ /* 0x000e220008000800 */
[----:B------:R-:W-:-:S05]  /*2330*/  UIADD3 UR6, UPT, UPT, -UR15, URZ, URZ ;  /* 0x000000ff0f067290 */ /* 0x000fca000fffe1ff */
[----:B------:R-:W0:Y:S08]  /*2340*/  LDC R8, c[0x0][0x3a0] ;  /* 0x0000e800ff087b82 */ /* 0x000e300000000800 */
[----:B------:R-:W0:Y:S01]  /*2350*/  LDC.64 R6, c[0x0][0x380] ;  /* 0x0000e000ff067b82 */ /* 0x000e220000000a00 */
[----:B----4-:R-:W-:-:S04]  /*2360*/  IMAD R11, R10, UR12, RZ ;  /* 0x0000000c0a0b7c24 */ /* 0x010fc8000f8e02ff */
[----:B------:R-:W-:-:S04]  /*2370*/  IMAD R10, R11, 0x3, R4 ;  /* 0x000000030b0a7824 */ /* 0x000fc800078e0204 */
[--C-:B-----5:R-:W-:Y:S02]  /*2380*/  IMAD R10, R10, UR13, R9.reuse ;  /* 0x0000000d0a0a7c24 */ /* 0x120fe4000f8e0209 */
[----:B------:R-:W-:Y:S02]  /*2390*/  IMAD R9, R4, UR13, R9 ;  /* 0x0000000d04097c24 */ /* 0x000fe4000f8e0209 */
[----:B------:R-:W-:-:S07]  /*23a0*/  IMAD R11, R2, R5, R10 ;  /* 0x00000005020b7224 */ /* 0x000fce00078e020a */
.L_x_94:
[C---:B------:R-:W-:Y:S01]  /*23b0*/  ISETP.GE.AND P0, PT, R10.reuse, R5, PT ;  /* 0x000000050a00720c */ /* 0x040fe20003f06270 */
[----:B------:R-:W-:Y:S01]  /*23c0*/  UIADD3 UR6, UPT, UPT, UR6, 0x1, URZ ;  /* 0x0000000106067890 */ /* 0x000fe2000fffe0ff */
[----:B------:R-:W-:Y:S01]  /*23d0*/  BSSY.RECONVERGENT B0, `(.L_x_92) ;  /* 0x0000039000007945 */ /* 0x000fe20003800200 */
[----:B------:R-:W-:Y:S01]  /*23e0*/  VIADD R10, R10, UR13 ;  /* 0x0000000d0a0a7c36 */ /* 0x000fe20008000000 */
[----:B0-----:R-:W-:Y:S01]  /*23f0*/  ISETP.GE.OR P0, PT, R2, UR7, P0 ;  /* 0x0000000702007c0c */ /* 0x001fe20008706670 */
[----:B------:R-:W-:-:S12]  /*2400*/  UISETP.NE.AND UP0, UPT, UR6, URZ, UPT ;  /* 0x000000ff0600728c */ /* 0x000fd8000bf05270 */
[----:B------:R-:W-:Y:S05]  /*2410*/  @P0 BRA `(.L_x_93) ;  /* 0x0000000000d00947 */ /* 0x000fea0003800000 */
[----:B-123--:R-:W-:Y:S01]  /*2420*/  IABS R15, R8 ;  /* 0x00000008000f7213 */ /* 0x00efe20000000000 */
[----:B------:R-:W0:Y:S01]  /*2430*/  S2UR UR5, SR_CgaCtaId ;  /* 0x00000000000579c3 */ /* 0x000e220000008800 */
[----:B------:R-:W-:Y:S01]  /*2440*/  MOV R12, RZ ;  /* 0x000000ff000c7202 */ /* 0x000fe20000000f00 */
[----:B------:R-:W-:Y:S01]  /*2450*/  UMOV UR4, 0x400 ;  /* 0x0000040000047882 */ /* 0x000fe20000000000 */
[----:B------:R-:W1:Y:S08]  /*2460*/  I2F.RP R14, R15 ;  /* 0x0000000f000e7306 */ /* 0x000e700000209400 */
[----:B-1----:R-:W1:Y:S01]  /*2470*/  MUFU.RCP R14, R14 ;  /* 0x0000000e000e7308 */ /* 0x002e620000001000 */
[----:B0-----:R-:W-:Y:S01]  /*2480*/  ULEA UR4, UR5, UR4, 0x18 ;  /* 0x0000000405047291 */ /* 0x001fe2000f8ec0ff */
[----:B-1----:R-:W-:-:S06]  /*2490*/  IADD3 R16, PT, PT, R14, 0xffffffe, RZ ;  /* 0x0ffffffe0e107810 */ /* 0x002fcc0007ffe0ff */
[----:B------:R-:W0:Y:S02]  /*24a0*/  F2I.FTZ.U32.TRUNC.NTZ R13, R16 ;  /* 0x00000010000d7305 */ /* 0x000e24000021f000 */
[----:B0-----:R-:W-:-:S04]  /*24b0*/  IMAD.MOV R4, RZ, RZ, -R13 ;  /* 0x000000ffff047224 */ /* 0x001fc800078e0a0d */
[----:B------:R-:W-:Y:S01]  /*24c0*/  IMAD R17, R4, R15, RZ ;  /* 0x0000000f04117224 */ /* 0x000fe200078e02ff */
[----:B------:R-:W-:-:S03]  /*24d0*/  IABS R4, R9 ;  /* 0x0000000900047213 */ /* 0x000fc60000000000 */
        /* <DEDUP_REMOVED lines=30> */
[----:B------:R-:W-:-:S03]  /*26c0*/  LEA R16, R12, UR4, 0x2 ;  /* 0x000000040c107c11 */ /* 0x000fc6000f8e10ff */
[----:B------:R-:W0:Y:S04]  /*26d0*/  LDS R13, [R14] ;  /* 0x000000000e0d7984 */ /* 0x000e280000000800 */
[----:B------:R-:W1:Y:S04]  /*26e0*/  LDS R12, [R15] ;  /* 0x000000000f0c7984 */ /* 0x000e680000000800 */
[----:B------:R-:W2:Y:S01]  /*26f0*/  LDS R17, [R16] ;  /* 0x0000000010117984 */ /* 0x000ea20000000800 */
[----:B0-----:R-:W-:-:S04]  /*2700*/  FADD R13, R4, R13 ;  /* 0x0000000d040d7221 */ /* 0x001fc80000000000 */
[----:B-1----:R-:W-:-:S04]  /*2710*/  FADD R12, R13, R12 ;  /* 0x0000000c0d0c7221 */ /* 0x002fc80000000000 */
[----:B--2---:R-:W-:Y:S01]  /*2720*/  FADD R17, R12, R17 ;  /* 0x000000110c117221 */ /* 0x004fe20000000000 */
[----:B------:R-:W-:-:S04]  /*2730*/  IMAD.WIDE R12, R11, 0x4, R6 ;  /* 0x000000040b0c7825 */ /* 0x000fc800078e0206 */
[----:B------:R-:W-:-:S05]  /*2740*/  FMUL R17, R17, 0.25 ;  /* 0x3e80000011117820 */ /* 0x000fca0000400000 */
[----:B------:R0:W-:Y:S02]  /*2750*/  STG.E desc[UR8][R12.64], R17 ;  /* 0x000000110c007986 */ /* 0x0001e4000c101908 */
.L_x_93:
[----:B------:R-:W-:Y:S05]  /*2760*/  BSYNC.RECONVERGENT B0 ;  /* 0x0000000000007941 */ /* 0x000fea0003800200 */
.L_x_92:
[----:B------:R-:W-:Y:S01]  /*2770*/  VIADD R9, R9, UR13 ;  /* 0x0000000d09097c36 */ /* 0x000fe20008000000 */
[----:B------:R-:W-:Y:S01]  /*2780*/  IADD3 R11, PT, PT, R11, UR13, RZ ;  /* 0x0000000d0b0b7c10 */ /* 0x000fe2000fffe0ff */
[----:B------:R-:W-:Y:S06]  /*2790*/  BRA.U UP0, `(.L_x_94) ;  /* 0xfffffffd00047547 */ /* 0x000fec000b83ffff */
[----:B------:R-:W-:Y:S05]  /*27a0*/  EXIT ;  /* 0x000000000000794d */ /* 0x000fea0003800000 */
.L_x_95:
        /* <DEDUP_REMOVED lines=13> */
.L_x_116:


//--------------------- .text._Z22kernel_doublesize_dim3PfS_iii --------------------------
	.section	.text._Z22kernel_doublesize_dim3PfS_iii,"ax",@progbits
	.align	128
        .global         _Z22kernel_doublesize_dim3PfS_iii
        .type           _Z22kernel_doublesize_dim3PfS_iii,@function
        .size           _Z22kernel_doublesize_dim3PfS_iii,(.L_x_117 - _Z22kernel_doublesize_dim3PfS_iii)
        .other          _Z22kernel_doublesize_dim3PfS_iii,@"STO_CUDA_ENTRY STV_DEFAULT"
_Z22kernel_doublesize_dim3PfS_iii:
.text._Z22kernel_doublesize_dim3PfS_iii:
[----:B------:R-:W-:Y:S01]  /*0000*/  LDC R1, c[0x0][0x37c] ;  /* 0x0000df00ff017b82 */ /* 0x000fe20000000800 */
[----:B------:R-:W0:Y:S07]  /*0010*/  S2R R8, SR_TID.Y ;  /* 0x0000000000087919 */ /* 0x000e2e0000002200 */
[----:B------:R-:W1:Y:S01]  /*0020*/  LDC R10, c[0x0][0x360] ;  /* 0x0000d800ff0a7b82 */ /* 0x000e620000000800 */
[----:B------:R-:W2:Y:S01]  /*0030*/  LDCU.64 UR8, c[0x0][0x390] ;  /* 0x00007200ff0877ac */ /* 0x000ea20008000a00 */
[----:B------:R-:W3:Y:S06]  /*0040*/  S2R R0, SR_TID.X ;  /* 0x0000000000007919 */ /* 0x000eec0000002100 */
[----:B------:R-:W1:Y:S08]  /*0050*/  S2UR UR4, SR_CTAID.X ;  /* 0x00000000000479c3 */ /* 0x000e700000002500 */
[----:B------:R-:W0:Y:S08]  /*0060*/  S2UR UR5, SR_CTAID.Y ;  /* 0x00000000000579c3 */ /* 0x000e300000002600 */
[----:B------:R-:W0:Y:S01]  /*0070*/  LDC R3, c[0x0][0x364] ;  /* 0x0000d900ff037b82 */ /* 0x000e220000000800 */
[----:B-1----:R-:W-:-:S05]  /*0080*/  IMAD R9, R10, UR4, RZ ;  /* 0x000000040a097c24 */ /* 0x002fca000f8e02ff */
[----:B---3--:R-:W-:Y:S01]  /*0090*/  LEA R9, R9, R0, 0x1 ;  /* 0x0000000009097211 */ /* 0x008fe200078e08ff */
[----:B0-----:R-:W-:-:S05]  /*00a0*/  IMAD R8, R3, UR5, R8 ;  /* 0x0000000503087c24 */ /* 0x001fca000f8e0208 */
[----:B--2---:R-:W-:-:S04]  /*00b0*/  ISETP.GE.AND P0, PT, R8, UR9, PT ;  /* 0x0000000908007c0c */ /* 0x004fc8000bf06270 */
[----:B------:R-:W-:-:S13]  /*00c0*/  ISETP.GE.OR P0, PT, R9, UR8, P0 ;  /* 0x0000000809007c0c */ /* 0x000fda0008706670 */
[----:B------:R-:W-:Y:S05]  /*00d0*/  @P0 EXIT ;  /* 0x000000000000094d */ /* 0x000fea0003800000 */
[----:B------:R-:W0:Y:S01]  /*00e0*/  S2R R0, SR_TID.Z ;  /* 0x0000000000007919 */ /* 0x000e220000002300 */
[----:B------:R-:W1:Y:S01]  /*00f0*/  LDCU UR5, c[0x0][0x368] ;  /* 0x00006d00ff0577ac */ /* 0x000e620008000800 */
[----:B------:R-:W-:Y:S01]  /*0100*/  IADD3 R5, PT, PT, R9, 0x1, RZ ;  /* 0x0000000109057810 */ /* 0x000fe20007ffe0ff */
[----:B------:R-:W2:Y:S01]  /*0110*/  LDC.64 R2, c[0x0][0x388] ;  /* 0x0000e200ff027b82 */ /* 0x000ea20000000a00 */
[----:B------:R-:W-:Y:S01]  /*0120*/  IADD3 R6, PT, PT, R8, 0x1, RZ ;  /* 0x0000000108067810 */ /* 0x000fe20007ffe0ff */
[----:B------:R-:W1:Y:S01]  /*0130*/  LDCU UR4, c[0x0][0x398] ;  /* 0x00007300ff0477ac */ /* 0x000e620008000800 */
[----:B------:R-:W-:Y:S02]  /*0140*/  ISETP.GE.AND P1, PT, R5, UR8, PT ;  /* 0x0000000805007c0c */ /* 0x000fe4000bf26270 */
[----:B------:R-:W-:Y:S01]  /*0150*/  ISETP.GE.U32.AND P0, PT, R6, UR9, PT ;  /* 0x0000000906007c0c */ /* 0x000fe2000bf06070 */
[----:B------:R-:W3:Y:S01]  /*0160*/  LDCU.64 UR6, c[0x0][0x358] ;  /* 0x00006b00ff0677ac */ /* 0x000ee20008000a00 */
[----:B------:R-:W-:-:S02]  /*0170*/  MOV R4, R5 ;  /* 0x0000000500047202 */ /* 0x000fc40000000f00 */
[----:B------:R-:W-:Y:S02]  /*0180*/  SHF.R.S32.HI R7, RZ, 0x1, R9 ;  /* 0x00000001ff077819 */ /* 0x000fe40000011409 */
[----:B------:R-:W-:-:S05]  /*0190*/  SHF.R.U32.HI R11, RZ, 0x1, R8 ;  /* 0x00000001ff0b7819 */ /* 0x000fca0000011608 */
[----:B------:R-:W-:Y:S02]  /*01a0*/  @P1 IADD3 R4, PT, PT, R9, RZ, RZ ;  /* 0x000000ff09041210 */ /* 0x000fe40007ffe0ff */
[----:B------:R-:W-:Y:S01]  /*01b0*/  @P0 IADD3 R6, PT, PT, R8, RZ, RZ ;  /* 0x000000ff08060210 */ /* 0x000fe20007ffe0ff */
[----:B-1----:R-:W-:Y:S01]  /*01c0*/  UIMAD UR4, UR5, UR4, URZ ;  /* 0x00000004050472a4 */ /* 0x002fe2000f8e02ff */
[----:B------:R-:W-:Y:S02]  /*01d0*/  SHF.R.S32.HI R4, RZ, 0x1, R4 ;  /* 0x00000001ff047819 */ /* 0x000fe40000011404 */
[----:B------:R-:W-:Y:S01]  /*01e0*/  SHF.R.U32.HI R6, RZ, 0x1, R6 ;  /* 0x00000001ff067819 */ /* 0x000fe20000011606 */
[--C-:B0-----:R-:W-:Y:S02]  /*01f0*/  IMAD R12, R7, UR5, R0.reuse ;  /* 0x00000005070c7c24 */ /* 0x101fe4000f8e0200 */
[C---:B------:R-:W-:Y:S02]  /*0200*/  IMAD R7, R11.reuse, UR4, R0 ;  /* 0x000000040b077c24 */ /* 0x040fe4000f8e0200 */
[----:B------:R-:W-:-:S02]  /*0210*/  IMAD R15, R11, UR4, R12 ;  /* 0x000000040b0f7c24 */ /* 0x000fc4000f8e020c */
[----:B------:R-:W-:Y:S02]  /*0220*/  IMAD R13, R4, UR5, R7 ;  /* 0x00000005040d7c24 */ /* 0x000fe4000f8e0207 */
[----:B------:R-:W-:Y:S02]  /*0230*/  IMAD R17, R6, UR4, R12 ;  /* 0x0000000406117c24 */ /* 0x000fe4000f8e020c */
[----:B--2---:R-:W-:-:S04]  /*0240*/  IMAD.WIDE R14, R15, 0x4, R2 ;  /* 0x000000040f0e7825 */ /* 0x004fc800078e0202 */
[----:B------:R-:W-:Y:S02]  /*0250*/  IMAD.WIDE R12, R13, 0x4, R2 ;  /* 0x000000040d0c7825 */ /* 0x000fe400078e0202 */
[----:B---3--:R0:W2:Y:S02]  /*0260*/  LDG.E R14, desc[UR6][R14.64] ;  /* 0x000000060e0e7981 */ /* 0x0080a4000c1e1900 */
[----:B------:R-:W-:Y:S02]  /*0270*/  IMAD R11, R4, UR5, R0 ;  /* 0x00000005040b7c24 */ /* 0x000fe4000f8e0200 */
[----:B------:R-:W-:Y:S01]  /*0280*/  IMAD.WIDE R16, R17, 0x4, R2 ;  /* 0x0000000411107825 */ /* 0x000fe200078e0202 */
[----:B------:R-:W2:Y:S03]  /*0290*/  LDG.E R13, desc[UR6][R12.64] ;  /* 0x000000060c0d7981 */ /* 0x000ea6000c1e1900 */
[----:B------:R-:W-:-:S02]  /*02a0*/  IMAD R11, R6, UR4, R11 ;  /* 0x00000004060b7c24 */ /* 0x000fc4000f8e020b */
[----:B------:R-:W3:Y:S02]  /*02b0*/  LDG.E R17, desc[UR6][R16.64] ;  /* 0x0000000610117981 */ /* 0x000ee4000c1e1900 */
[----:B------:R-:W-:-:S06]  /*02c0*/  IMAD.WIDE R18, R11, 0x4, R2 ;  /* 0x000000040b127825 */ /* 0x000fcc00078e0202 */
[----:B------:R-:W4:Y:S01]  /*02d0*/  LDG.E R19, desc[UR6][R18.64] ;  /* 0x0000000612137981 */ /* 0x000f22000c1e1900 */
[-C--:B------:R-:W-:Y:S01]  /*02e0*/  IADD3 R11, PT, PT, R5, R10.reuse, RZ ;  /* 0x0000000a050b7210 */ /* 0x080fe20007ffe0ff */
[----:B------:R-:W-:Y:S01]  /*02f0*/  IMAD R8, R8, UR5, RZ ;  /* 0x0000000508087c24 */ /* 0x000fe2000f8e02ff */
[----:B------:R-:W1:Y:S02]  /*0300*/  LDC.64 R4, c[0x0][0x380] ;  /* 0x0000e000ff047b82 */ /* 0x000e640000000a00 */
[----:B------:R-:W-:Y:S02]  /*0310*/  ISETP.GE.U32.AND P0, PT, R11, UR8, PT ;  /* 0x000000080b007c0c */ /* 0x000fe4000bf06070 */
[C---:B------:R-:W-:Y:S01]  /*0320*/  IADD3 R11, PT, PT, R9.reuse, R10, RZ ;  /* 0x0000000a090b7210 */ /* 0x040fe20007ffe0ff */
[----:B------:R-:W-:-:S03]  /*0330*/  IMAD R9, R9, UR5, R0 ;  /* 0x0000000509097c24 */ /* 0x000fc6000f8e0200 */
[----:B0-----:R-:W-:Y:S01]  /*0340*/  IADD3 R15, PT, PT, R11, 0x1, RZ ;  /* 0x000000010b0f7810 */ /* 0x001fe20007ffe0ff */
[----:B------:R-:W-:Y:S01]  /*0350*/  IMAD R9, R8, UR8, R9 ;  /* 0x0000000808097c24 */ /* 0x000fe2000f8e0209 */
[----:B------:R-:W-:-:S05]  /*0360*/  SHF.R.U32.HI R10, RZ, 0x1, R11 ;  /* 0x00000001ff0a7819 */ /* 0x000fca000001160b */
[----:B------:R-:W-:-:S04]  /*0370*/  @P0 IADD3 R15, PT, PT, R11, RZ, RZ ;  /* 0x000000ff0b0f0210 */ /* 0x000fc80007ffe0ff */
[----:B------:R-:W-:-:S05]  /*0380*/  SHF.R.U32.HI R15, RZ, 0x1, R15 ;  /* 0x00000001ff0f7819 */ /* 0x000fca000001160f */
[----:B------:R-:W-:-:S04]  /*0390*/  IMAD R21, R15, UR5, R0 ;  /* 0x000000050f157c24 */ /* 0x000fc8000f8e0200 */
[----:B------:R-:W-:Y:S02]  /*03a0*/  IMAD R21, R6, UR4, R21 ;  /* 0x0000000406157c24 */ /* 0x000fe4000f8e0215 */
[----:B--2---:R-:W-:Y:S01]  /*03b0*/  FADD R14, R14, R13 ;  /* 0x0000000d0e0e7221 */ /* 0x004fe20000000000 */
[----:B-1----:R-:W-:-:S04]  /*03c0*/  IMAD.WIDE R12, R9, 0x4, R4 ;  /* 0x00000004090c7825 */ /* 0x002fc800078e0204 */
[----:B---3--:R-:W-:Y:S01]  /*03d0*/  FADD R14, R14, R17 ;  /* 0x000000110e0e7221 */ /* 0x008fe20000000000 */
[----:B------:R-:W-:-:S03]  /*03e0*/  IMAD R17, R10, UR5, R0 ;  /* 0x000000050a117c24 */ /* 0x000fc6000f8e0200 */
[----:B----4-:R-:W-:Y:S01]  /*03f0*/  FADD R14, R14, R19 ;  /* 0x000000130e0e7221 */ /* 0x010fe20000000000 */
[--C-:B------:R-:W-:Y:S02]  /*0400*/  IMAD R19, R10, UR5, R7.reuse ;  /* 0x000000050a137c24 */ /* 0x100fe4000f8e0207 */
[----:B------:R-:W-:Y:S02]  /*0410*/  IMAD R7, R15, UR5, R7 ;  /* 0x000000050f077c24 */ /* 0x000fe4000f8e0207 */
[----:B------:R-:W-:Y:S01]  /*0420*/  FMUL R9, R14, 0.25 ;  /* 0x3e8000000e097820 */ /* 0x000fe20000400000 */
[----:B------:R-:W-:-:S04]  /*0430*/  IMAD.WIDE R14, R19, 0x4, R2 ;  /* 0x00000004130e7825 */ /* 0x000fc800078e0202 */
[----:B------:R-:W-:Y:S01]  /*0440*/  IMAD R19, R6, UR4, R17 ;  /* 0x0000000406137c24 */ /* 0x000fe2000f8e0211 */
[----:B------:R0:W-:Y:S01]  /*0450*/  STG.E desc[UR6][R12.64], R9 ;  /* 0x000000090c007986 */ /* 0x0001e2000c101906 */
[----:B------:R-:W-:-:S03]  /*0460*/  IMAD.WIDE R16, R7, 0x4, R2 ;  /* 0x0000000407107825 */ /* 0x000fc600078e0202 */
[----:B------:R-:W2:Y:S01]  /*0470*/  LDG.E R14, desc[UR6][R14.64] ;  /* 0x000000060e0e7981 */ /* 0x000ea2000c1e1900 */
[----:B------:R-:W-:-:S03]  /*0480*/  IMAD.WIDE R6, R19, 0x4, R2 ;  /* 0x0000000413067825 */ /* 0x000fc600078e0202 */
[----:B------:R-:W2:Y:S01]  /*0490*/  LDG.E R17, desc[UR6][R16.64] ;  /* 0x0000000610117981 */ /* 0x000ea2000c1e1900 */
[----:B------:R-:W-:-:S03]  /*04a0*/  IMAD.WIDE R2, R21, 0x4, R2 ;  /* 0x0000000415027825 */ /* 0x000fc600078e0202 */
[----:B------:R-:W3:Y:S04]  /*04b0*/  LDG.E R7, desc[UR6][R6.64] ;  /* 0x0000000606077981 */ /* 0x000ee8000c1e1900 */
[----:B------:R-:W4:Y:S01]  /*04c0*/  LDG.E R3, desc[UR6][R2.64] ;  /* 0x0000000602037981 */ /* 0x000f22000c1e1900 */
[----:B------:R-:W-:-:S04]  /*04d0*/  IMAD R11, R11, UR5, R0 ;  /* 0x000000050b0b7c24 */ /* 0x000fc8000f8e0200 */
[----:B------:R-:W-:-:S04]  /*04e0*/  IMAD R11, R8, UR8, R11 ;  /* 0x00000008080b7c24 */ /* 0x000fc8000f8e020b */
[----:B------:R-:W-:-:S04]  /*04f0*/  IMAD.WIDE R4, R11, 0x4, R4 ;  /* 0x000000040b047825 */ /* 0x000fc800078e0204 */
[----:B--2---:R-:W-:-:S04]  /*0500*/  FADD R10, R14, R17 ;  /* 0x000000110e0a7221 */ /* 0x004fc80000000000 */
[----:B---3--:R-:W-:-:S04]  /*0510*/  FADD R10, R10, R7 ;  /* 0x000000070a0a7221 */ /* 0x008fc80000000000 */
[----:B----4-:R-:W-:-:S04]  /*0520*/  FADD R10, R10, R3 ;  /* 0x000000030a0a7221 */ /* 0x010fc80000000000 */
[----:B0-----:R-:W-:-:S05]  /*0530*/  FMUL R9, R10, 0.25 ;  /* 0x3e8000000a097820 */ /* 0x001fca0000400000 */
[----:B------:R-:W-:Y:S01]  /*0540*/  STG.E desc[UR6][R4.64], R9 ;  /* 0x0000000904007986 */ /* 0x000fe2000c101906 */
[----:B------:R-:W-:Y:S05]  /*0550*/  EXIT ;  /* 0x000000000000794d */ /* 0x000fea0003800000 */
.L_x_96:
        /* <DEDUP_REMOVED lines=10> */
.L_x_117:


//--------------------- .text._Z17kernel_doublesizePfS_iiii --------------------------
	.section	.text._Z17kernel_doublesizePfS_iiii,"ax",@progbits
	.align	128
        .global         _Z17kernel_doublesizePfS_iiii
        .type           _Z17kernel_doublesizePfS_iiii,@function
        .size           _Z17kernel_doublesizePfS_iiii,(.L_x_118 - _Z17kernel_doublesizePfS_iiii)
        .other          _Z17kernel_doublesizePfS_iiii,@"STO_CUDA_ENTRY STV_DEFAULT"
_Z17kernel_doublesizePfS_iiii:
.text._Z17kernel_doublesizePfS_iiii:
        /* <DEDUP_REMOVED lines=9> */
[C---:B------:R-:W-:Y:S01]  /*0090*/  SHF.L.U32 R13, R11.reuse, 0x1, RZ ;  /* 0x000000010b0d7819 */ /* 0x040fe200000006ff */
[----:B------:R-:W1:Y:S03]  /*00a0*/  LDCU UR4, c[0x0][0x398] ;  /* 0x00007300ff0477ac */ /* 0x000e660008000800 */
[----:B------:R-:W-:Y:S02]  /*00b0*/  IADD3 R4, PT, PT, R0, 0x1, RZ ;  /* 0x0000000100047810 */ /* 0x000fe40007ffe0ff */
[----:B------:R-:W-:Y:S01]  /*00c0*/  SHF.R.U32.HI R2, RZ, 0x1, R0 ;  /* 0x00000001ff027819 */ /* 0x000fe20000011600 */
[----:B------:R-:W2:Y:S01]  /*00d0*/  LDCU.64 UR6, c[0x0][0x358] ;  /* 0x00006b00ff0677ac */ /* 0x000ea20008000a00 */
[----:B0-----:R-:W-:Y:S01]  /*00e0*/  ISETP.GE.AND P0, PT, R4, UR9, PT ;  /* 0x0000000904007c0c */ /* 0x001fe2000bf06270 */
[----:B------:R-:W-:-:S02]  /*00f0*/  IMAD R5, R11, UR8, RZ ;  /* 0x000000080b057c24 */ /* 0x000fc4000f8e02ff */
[----:B-1----:R-:W-:-:S04]  /*0100*/  IMAD R3, R11, UR4, RZ ;  /* 0x000000040b037c24 */ /* 0x002fc8000f8e02ff */
[----:B------:R-:W-:-:S06]  /*0110*/  IMAD R2, R3, R2, RZ ;  /* 0x0000000203027224 */ /* 0x000fcc00078e02ff */
[----:B------:R-:W-:Y:S01]  /*0120*/  @P0 IMAD.MOV R4, RZ, RZ, R0 ;  /* 0x000000ffff040224 */ /* 0x000fe200078e0200 */
[C---:B------:R-:W-:Y:S02]  /*0130*/  ISETP.GE.AND P0, PT, R13.reuse, 0x4, PT ;  /* 0x000000040d00780c */ /* 0x040fe40003f06270 */
[----:B------:R-:W-:Y:S02]  /*0140*/  VIMNMX R13, PT, PT, R13, 0x1, !PT ;  /* 0x000000010d0d7848 */ /* 0x000fe40007fe0100 */
[----:B------:R-:W-:Y:S02]  /*0150*/  SHF.R.U32.HI R4, RZ, 0x1, R4 ;  /* 0x00000001ff047819 */ /* 0x000fe40000011604 */
[----:B------:R-:W-:-:S03]  /*0160*/  LOP3.LUT R6, R13, 0x3, RZ, 0xc0, !PT ;  /* 0x000000030d067812 */ /* 0x000fc600078ec0ff */
[----:B------:R-:W-:Y:S02]  /*0170*/  IMAD R3, R3, R4, RZ ;  /* 0x0000000403037224 */ /* 0x000fe400078e02ff */
[----:B------:R-:W-:Y:S02]  /*0180*/  IMAD.MOV.U32 R4, RZ, RZ, RZ ;  /* 0x000000ffff047224 */ /* 0x000fe400078e00ff */
[----:B--2---:R-:W-:Y:S05]  /*0190*/  @!P0 BRA `(.L_x_97) ;  /* 0x0000001000688947 */ /* 0x004fea0003800000 */
[----:B------:R-:W0:Y:S01]  /*01a0*/  S2R R4, SR_CTAID.X ;  /* 0x0000000000047919 */ /* 0x000e220000002500 */
[----:B------:R-:W0:Y:S01]  /*01b0*/  LDC R23, c[0x0][0x360] ;  /* 0x0000d800ff177b82 */ /* 0x000e220000000800 */
[----:B------:R-:W1:Y:S01]  /*01c0*/  LDCU UR4, c[0x0][0x394] ;  /* 0x00007280ff0477ac */ /* 0x000e620008000800 */
[----:B------:R-:W2:Y:S01]  /*01d0*/  S2R R28, SR_TID.X ;  /* 0x00000000001c7919 */ /* 0x000ea20000002100 */
[C---:B0-----:R-:W-:Y:S02]  /*01e0*/  IMAD R8, R4.reuse, R23, RZ ;  /* 0x0000001704087224 */ /* 0x041fe400078e02ff */
[----:B------:R-:W-:Y:S02]  /*01f0*/  IMAD R4, R4, R11, RZ ;  /* 0x0000000b04047224 */ /* 0x000fe400078e02ff */
[----:B--2---:R-:W-:Y:S01]  /*0200*/  IMAD R16, R0, R5, R28 ;  /* 0x0000000500107224 */ /* 0x004fe200078e021c */
[----:B------:R-:W-:Y:S01]  /*0210*/  SHF.L.U32 R18, R8, 0x1, RZ ;  /* 0x0000000108127819 */ /* 0x000fe200000006ff */
[----:B------:R-:W-:-:S02]  /*0220*/  IMAD.SHL.U32 R4, R4, 0x2, RZ ;  /* 0x0000000204047824 */ /* 0x000fc400078e00ff */
[----:B------:R-:W-:Y:S02]  /*0230*/  IMAD.IADD R24, R28, 0x1, R11 ;  /* 0x000000011c187824 */ /* 0x000fe400078e020b */
[----:B------:R-:W-:Y:S01]  /*0240*/  IMAD R21, R8, R11, RZ ;  /* 0x0000000b08157224 */ /* 0x000fe200078e02ff */
[C---:B------:R-:W-:Y:S01]  /*0250*/  IADD3 R9, PT, PT, R4.reuse, 0x2, RZ ;  /* 0x0000000204097810 */ /* 0x040fe20007ffe0ff */
[CC--:B------:R-:W-:Y:S01]  /*0260*/  IMAD R15, R4.reuse, R23.reuse, R23 ;  /* 0x00000017040f7224 */ /* 0x0c0fe200078e0217 */
[----:B------:R-:W-:Y:S01]  /*0270*/  IADD3 R17, PT, PT, R4, 0x3, RZ ;  /* 0x0000000304117810 */ /* 0x000fe20007ffe0ff */
[----:B------:R-:W-:Y:S01]  /*0280*/  IMAD R19, R0, UR8, R18 ;  /* 0x0000000800137c24 */ /* 0x000fe2000f8e0212 */
[----:B------:R-:W-:Y:S01]  /*0290*/  LOP3.LUT R4, R13, 0x7ffffffc, RZ, 0xc0, !PT ;  /* 0x7ffffffc0d047812 */ /* 0x000fe200078ec0ff */
[-C--:B------:R-:W-:Y:S01]  /*02a0*/  IMAD R8, R9, R23.reuse, R28 ;  /* 0x0000001709087224 */ /* 0x080fe200078e021c */
[----:B------:R-:W-:Y:S01]  /*02b0*/  IADD3 R13, PT, PT, R15, R16, RZ ;  /* 0x000000100f0d7210 */ /* 0x000fe20007ffe0ff */
[-C--:B------:R-:W-:Y:S01]  /*02c0*/  IMAD R7, R9, R23.reuse, R16 ;  /* 0x0000001709077224 */ /* 0x080fe200078e0210 */
[----:B------:R-:W-:Y:S01]  /*02d0*/  IADD3 R26, PT, PT, R15, R28, RZ ;  /* 0x0000001c0f1a7210 */ /* 0x000fe20007ffe0ff */
[----:B------:R-:W-:-:S02]  /*02e0*/  IMAD R10, R9, R23, R24 ;  /* 0x00000017090a7224 */ /* 0x000fc400078e0218 */
[CC--:B------:R-:W-:Y:S02]  /*02f0*/  IMAD R9, R17.reuse, R23.reuse, R16 ;  /* 0x0000001711097224 */ /* 0x0c0fe400078e0210 */
[CC--:B------:R-:W-:Y:S02]  /*0300*/  IMAD R12, R17.reuse, R23.reuse, R28 ;  /* 0x00000017110c7224 */ /* 0x0c0fe400078e021c */
[----:B------:R-:W-:Y:S02]  /*0310*/  IMAD R14, R17, R23, R24 ;  /* 0x00000017110e7224 */ /* 0x000fe400078e0218 */
[-C--:B------:R-:W-:Y:S02]  /*0320*/  IMAD R17, R18, R11.reuse, R11 ;  /* 0x0000000b12117224 */ /* 0x080fe400078e020b */
[--C-:B------:R-:W-:Y:S02]  /*0330*/  IMAD R11, R19, R11, R28.reuse ;  /* 0x0000000b130b7224 */ /* 0x100fe400078e021c */
[----:B------:R-:W-:-:S02]  /*0340*/  IMAD R22, R21, 0x2, R28 ;  /* 0x0000000215167824 */ /* 0x000fc400078e021c */
[----:B------:R-:W-:Y:S01]  /*0350*/  IMAD.IADD R24, R15, 0x1, R24 ;  /* 0x000000010f187824 */ /* 0x000fe200078e0218 */
[----:B------:R-:W-:Y:S01]  /*0360*/  IADD3 R15, PT, PT, -R4, RZ, RZ ;  /* 0x000000ff040f7210 */ /* 0x000fe20007ffe1ff */
[----:B-1----:R-:W-:-:S07]  /*0370*/  IMAD.IADD R28, R17, 0x1, R28 ;  /* 0x00000001111c7824 */ /* 0x002fce00078e021c */
.L_x_106:
        /* <DEDUP_REMOVED lines=9> */
[----:B------:R-:W-:Y:S10]  /*0410*/  @P1 BRA `(.L_x_99) ;  /* 0x0000000000d81947 */ /* 0x000ff40003800000 */
[----:B------:R-:W0:Y:S02]  /*0420*/  LDC R19, c[0x0][0x39c] ;  /* 0x0000e700ff137b82 */ /* 0x000e240000000800 */
[----:B0-----:R-:W-:-:S04]  /*0430*/  IABS R18, R19 ;  /* 0x0000001300127213 */ /* 0x001fc80000000000 */
[----:B------:R-:W0:Y:S08]  /*0440*/  I2F.RP R20, R18 ;  /* 0x0000001200147306 */ /* 0x000e300000209400 */
[----:B0-----:R-:W0:Y:S02]  /*0450*/  MUFU.RCP R20, R20 ;  /* 0x0000001400147308 */ /* 0x001e240000001000 */
[----:B0-----:R-:W-:-:S06]  /*0460*/  VIADD R16, R20, 0xffffffe ;  /* 0x0ffffffe14107836 */ /* 0x001fcc0000000000 */
[----:B------:R0:W1:Y:S02]  /*0470*/  F2I.FTZ.U32.TRUNC.NTZ R17, R16 ;  /* 0x0000001000117305 */ /* 0x000064000021f000 */
[----:B0-----:R-:W-:Y:S01]  /*0480*/  IMAD.MOV.U32 R16, RZ, RZ, RZ ;  /* 0x000000ffff107224 */ /* 0x001fe200078e00ff */
[----:B-1----:R-:W-:-:S05]  /*0490*/  IADD3 R21, PT, PT, RZ, -R17, RZ ;  /* 0x80000011ff157210 */ /* 0x002fca0007ffe0ff */
[----:B------:R-:W-:-:S04]  /*04a0*/  IMAD R21, R21, R18, RZ ;  /* 0x0000001215157224 */ /* 0x000fc800078e02ff */
[----:B------:R-:W-:Y:S01]  /*04b0*/  IMAD.HI.U32 R17, R17, R21, R16 ;  /* 0x0000001511117227 */ /* 0x000fe200078e0010 */
[----:B------:R-:W-:Y:S02]  /*04c0*/  IABS R21, R22 ;  /* 0x0000001600157213 */ /* 0x000fe40000000000 */
        /* <DEDUP_REMOVED lines=10> */
[----:B------:R-:W-:Y:S01]  /*0570*/  @P1 VIADD R17, R17, 0x1 ;  /* 0x0000000111111836 */ /* 0x000fe20000000000 */
[----:B------:R-:W-:-:S04]  /*0580*/  ISETP.GE.AND P1, PT, R28, R5, PT ;  /* 0x000000051c00720c */ /* 0x000fc80003f26270 */
[----:B------:R-:W-:Y:S02]  /*0590*/  MOV R18, R17 ;  /* 0x0000001100127202 */ /* 0x000fe40000000f00 */
[----:B------:R-:W0:Y:S03]  /*05a0*/  LDC.64 R16, c[0x0][0x388] ;  /* 0x0000e200ff107b82 */ /* 0x000e260000000a00 */
[----:B------:R-:W-:Y:S01]  /*05b0*/  @!P4 IMAD.MOV R18, RZ, RZ, -R18 ;  /* 0x000000ffff12c224 */ /* 0x000fe200078e0a12 */
[----:B------:R-:W-:-:S04]  /*05c0*/  @!P5 LOP3.LUT R18, RZ, R19, RZ, 0x33, !PT ;  /* 0x00000013ff12d212 */ /* 0x000fc800078e33ff */
[C---:B------:R-:W-:Y:S01]  /*05d0*/  IADD3 R21, PT, PT, R18.reuse, 0x1, RZ ;  /* 0x0000000112157810 */ /* 0x040fe20007ffe0ff */
[--C-:B------:R-:W-:Y:S01]  /*05e0*/  IMAD.MOV R20, RZ, RZ, -R18.reuse ;  /* 0x000000ffff147224 */ /* 0x100fe200078e0a12 */
[----:B------:R-:W-:Y:S02]  /*05f0*/  @P1 IADD3 R21, PT, PT, R18, RZ, RZ ;  /* 0x000000ff12151210 */ /* 0x000fe40007ffe0ff */
[----:B------:R-:W-:Y:S01]  /*0600*/  SHF.R.S32.HI R18, RZ, 0x1, R18 ;  /* 0x00000001ff127819 */ /* 0x000fe20000011412 */
[----:B------:R-:W-:Y:S01]  /*0610*/  IMAD R20, R19, R20, R22 ;  /* 0x0000001413147224 */ /* 0x000fe200078e0216 */
[----:B------:R-:W-:-:S03]  /*0620*/  SHF.R.S32.HI R21, RZ, 0x1, R21 ;  /* 0x00000001ff157819 */ /* 0x000fc60000011415 */
[-CC-:B------:R-:W-:Y:S02]  /*0630*/  IMAD R25, R18, R19.reuse, R20.reuse ;  /* 0x0000001312197224 */ /* 0x180fe400078e0214 */
[----:B------:R-:W-:Y:S02]  /*0640*/  IMAD R27, R21, R19, R20 ;  /* 0x00000013151b7224 */ /* 0x000fe400078e0214 */
[----:B------:R-:W-:-:S03]  /*0650*/  IMAD.IADD R19, R2, 0x1, R25 ;  /* 0x0000000102137824 */ /* 0x000fc600078e0219 */
[----:B------:R-:W-:Y:S01]  /*0660*/  IADD3 R21, PT, PT, R2, R27, RZ ;  /* 0x0000001b02157210 */ /* 0x000fe20007ffe0ff */
[----:B0-----:R-:W-:-:S04]  /*0670*/  IMAD.WIDE R18, R19, 0x4, R16 ;  /* 0x0000000413127825 */ /* 0x001fc800078e0210 */
[----:B------:R-:W-:Y:S01]  /*0680*/  IMAD.WIDE R20, R21, 0x4, R16 ;  /* 0x0000000415147825 */ /* 0x000fe200078e0210 */
[----:B------:R0:W2:Y:S03]  /*0690*/  LDG.E R23, desc[UR6][R18.64] ;  /* 0x0000000612177981 */ /* 0x0000a6000c1e1900 */
[C---:B------:R-:W-:Y:S01]  /*06a0*/  IMAD.IADD R25, R3.reuse, 0x1, R25 ;  /* 0x0000000103197824 */ /* 0x040fe200078e0219 */
[----:B------:R-:W-:Y:S01]  /*06b0*/  IADD3 R27, PT, PT, R3, R27, RZ ;  /* 0x0000001b031b7210 */ /* 0x000fe20007ffe0ff */
[----:B------:R-:W2:Y:S02]  /*06c0*/  LDG.E R20, desc[UR6][R20.64] ;  /* 0x0000000614147981 */ /* 0x000ea4000c1e1900 */
[----:B0-----:R-:W-:-:S04]  /*06d0*/  IMAD.WIDE R18, R25, 0x4, R16 ;  /* 0x0000000419127825 */ /* 0x001fc800078e0210 */
[----:B------:R-:W-:Y:S01]  /*06e0*/  IMAD.WIDE R16, R27, 0x4, R16 ;  /* 0x000000041b107825 */ /* 0x000fe200078e0210 */
[----:B------:R-:W3:Y:S04]  /*06f0*/  LDG.E R25, desc[UR6][R18.64] ;  /* 0x0000000612197981 */ /* 0x000ee8000c1e1900 */
[----:B------:R0:W4:Y:S02]  /*0700*/  LDG.E R27, desc[UR6][R16.64] ;  /* 0x00000006101b7981 */ /* 0x000124000c1e1900 */
[----:B0-----:R-:W0:Y:S02]  /*0710*/  LDC.64 R16, c[0x0][0x380] ;  /* 0x0000e000ff107b82 */ /* 0x001e240000000a00 */
[----:B0-----:R-:W-:-:S04]  /*0720*/  IMAD.WIDE R16, R11, 0x4, R16 ;  /* 0x000000040b107825 */ /* 0x001fc800078e0210 */
[----:B--2---:R-:W-:-:S04]  /*0730*/  FADD R23, R23, R20 ;  /* 0x0000001417177221 */ /* 0x004fc80000000000 */
[----:B---3--:R-:W-:-:S04]  /*0740*/  FADD R23, R23, R25 ;  /* 0x0000001917177221 */ /* 0x008fc80000000000 */
[----:B----4-:R-:W-:-:S04]  /*0750*/  FADD R23, R23, R27 ;  /* 0x0000001b17177221 */ /* 0x010fc80000000000 */
[----:B------:R-:W-:-:S05]  /*0760*/  FMUL R23, R23, 0.25 ;  /* 0x3e80000017177820 */ /* 0x000fca0000400000 */
[----:B------:R0:W-:Y:S02]  /*0770*/  STG.E desc[UR6][R16.64], R23 ;  /* 0x0000001710007986 */ /* 0x0001e4000c101906 */
.L_x_99:
[----:B------:R-:W-:Y:S05]  /*0780*/  BSYNC.RECONVERGENT B0 ;  /* 0x0000000000007941 */ /* 0x000fea0003800200 */
.L_x_98:
[----:B------:R-:W-:Y:S04]  /*0790*/  BSSY.RECONVERGENT B0, `(.L_x_100) ;  /* 0x0000038000007945 */ /* 0x000fe80003800200 */
[----:B------:R-:W-:Y:S05]  /*07a0*/  @P2 BRA `(.L_x_101) ;  /* 0x0000000000d82947 */ /* 0x000fea0003800000 */
[----:B------:R-:W1:Y:S01]  /*07b0*/  LDC R19, c[0x0][0x39c] ;  /* 0x0000e700ff137b82 */ /* 0x000e620000000800 */
[----:B0-----:R-:W-:Y:S01]  /*07c0*/  IMAD.MOV.U32 R16, RZ, RZ, RZ ;  /* 0x000000ffff107224 */ /* 0x001fe200078e00ff */
[----:B-1----:R-:W-:-:S04]  /*07d0*/  IABS R18, R19 ;  /* 0x0000001300127213 */ /* 0x002fc80000000000 */
[----:B------:R-:W0:Y:S08]  /*07e0*/  I2F.RP R20, R18 ;  /* 0x0000001200147306 */ /* 0x000e300000209400 */
[----:B0-----:R-:W0:Y:S02]  /*07f0*/  MUFU.RCP R20, R20 ;  /* 0x0000001400147308 */ /* 0x001e240000001000 */
[----:B0-----:R-:W-:-:S06]  /*0800*/  VIADD R21, R20, 0xffffffe ;  /* 0x0ffffffe14157836 */ /* 0x001fcc0000000000 */
[----:B------:R-:W0:Y:S02]  /*0810*/  F2I.FTZ.U32.TRUNC.NTZ R17, R21 ;  /* 0x0000001500117305 */ /* 0x000e24000021f000 */
[----:B0-----:R-:W-:-:S05]  /*0820*/  IADD3 R23, PT, PT, RZ, -R17, RZ ;  /* 0x80000011ff177210 */ /* 0x001fca0007ffe0ff */
[----:B------:R-:W-:-:S04]  /*0830*/  IMAD R23, R23, R18, RZ ;  /* 0x0000001217177224 */ /* 0x000fc800078e02ff */
[----:B------:R-:W-:Y:S01]  /*0840*/  IMAD.HI.U32 R16, R17, R23, R16 ;  /* 0x0000001711107227 */ /* 0x000fe200078e0010 */
[----:B------:R-:W-:-:S05]  /*0850*/  IABS R17, R26 ;  /* 0x0000001a00117213 */ /* 0x000fca0000000000 */
        /* <DEDUP_REMOVED lines=10> */
[----:B------:R-:W-:Y:S01]  /*0900*/  @P2 VIADD R16, R16, 0x1 ;  /* 0x0000000110102836 */ /* 0x000fe20000000000 */
[----:B------:R-:W-:-:S04]  /*0910*/  ISETP.GE.AND P2, PT, R24, R5, PT ;  /* 0x000000051800720c */ /* 0x000fc80003f46270 */
[----:B------:R-:W-:Y:S02]  /*0920*/  MOV R18, R16 ;  /* 0x0000001000127202 */ /* 0x000fe40000000f00 */
[----:B------:R-:W0:Y:S02]  /*0930*/  LDC.64 R16, c[0x0][0x388] ;  /* 0x0000e200ff107b82 */ /* 0x000e240000000a00 */
[----:B------:R-:W-:Y:S02]  /*0940*/  @!P1 IADD3 R18, PT, PT, -R18, RZ, RZ ;  /* 0x000000ff12129210 */ /* 0x000fe40007ffe1ff */
[----:B------:R-:W-:-:S04]  /*0950*/  @!P4 LOP3.LUT R18, RZ, R19, RZ, 0x33, !PT ;  /* 0x00000013ff12c212 */ /* 0x000fc800078e33ff */
[C---:B------:R-:W-:Y:S01]  /*0960*/  IADD3 R20, PT, PT, -R18.reuse, RZ, RZ ;  /* 0x000000ff12147210 */ /* 0x040fe20007ffe1ff */
[C---:B------:R-:W-:Y:S01]  /*0970*/  VIADD R21, R18.reuse, 0x1 ;  /* 0x0000000112157836 */ /* 0x040fe20000000000 */
        /* <DEDUP_REMOVED lines=8> */
[----:B0-----:R-:W-:Y:S01]  /*0a00*/  IMAD.WIDE R18, R19, 0x4, R16 ;  /* 0x0000000413127825 */ /* 0x001fe200078e0210 */
[----:B------:R-:W-:-:S03]  /*0a10*/  IADD3 R25, PT, PT, R3, R25, RZ ;  /* 0x0000001903197210 */ /* 0x000fc60007ffe0ff */
[----:B------:R-:W-:Y:S01]  /*0a20*/  IMAD.WIDE R20, R21, 0x4, R16 ;  /* 0x0000000415147825 */ /* 0x000fe200078e0210 */
[----:B------:R0:W2:Y:S03]  /*0a30*/  LDG.E R23, desc[UR6][R18.64] ;  /* 0x0000000612177981 */ /* 0x0000a6000c1e1900 */
[----:B------:R-:W-:Y:S02]  /*0a40*/  IMAD.IADD R27, R3, 0x1, R27 ;  /* 0x00000001031b7824 */ /* 0x000fe400078e021b */
[----:B------:R-:W2:Y:S01]  /*0a50*/  LDG.E R20, desc[UR6][R20.64] ;  /* 0x0000000614147981 */ /* 0x000ea2000c1e1900 */
        /* <DEDUP_REMOVED lines=11> */
.L_x_101:
[----:B------:R-:W-:Y:S05]  /*0b10*/  BSYNC.RECONVERGENT B0 ;  /* 0x0000000000007941 */ /* 0x000fea0003800200 */
.L_x_100:
[----:B------:R-:W-:Y:S04]  /*0b20*/  BSSY.RECONVERGENT B0, `(.L_x_102) ;  /* 0x0000038000007945 */ /* 0x000fe80003800200 */
[----:B------:R-:W-:Y:S05]  /*0b30*/  @P3 BRA `(.L_x_103) ;  /* 0x0000000000d83947 */ /* 0x000fea0003800000 */
[----:B------:R-:W2:Y:S01]  /*0b40*/  LDC R19, c[0x0][0x39c] ;  /* 0x0000e700ff137b82 */ /* 0x000ea20000000800 */
[----:B01----:R-:W-:Y:S01]  /*0b50*/  IMAD.MOV.U32 R16, RZ, RZ, RZ ;  /* 0x000000ffff107224 */ /* 0x003fe200078e00ff */
[----:B--2---:R-:W-:-:S04]  /*0b60*/  IABS R18, R19 ;  /* 0x0000001300127213 */ /* 0x004fc80000000000 */
[----:B------:R-:W0:Y:S08]  /*0b70*/  I2F.RP R20, R18 ;  /* 0x0000001200147306 */ /* 0x000e300000209400 */
[----:B0-----:R-:W0:Y:S02]  /*0b80*/  MUFU.RCP R20, R20 ;  /* 0x0000001400147308 */ /* 0x001e240000001000 */
[----:B0-----:R-:W-:-:S06]  /*0b90*/  IADD3 R21, PT, PT, R20, 0xffffffe, RZ ;  /* 0x0ffffffe14157810 */ /* 0x001fcc0007ffe0ff */
        /* <DEDUP_REMOVED lines=15> */
[----:B------:R-:W-:Y:S02]  /*0c90*/  @P1 IADD3 R16, PT, PT, R16, 0x1, RZ ;  /* 0x0000000110101810 */ /* 0x000fe40007ffe0ff */
[----:B------:R-:W-:Y:S02]  /*0ca0*/  ISETP.GE.AND P1, PT, R10, R5, PT ;  /* 0x000000050a00720c */ /* 0x000fe40003f26270 */
[----:B------:R-:W-:Y:S02]  /*0cb0*/  MOV R18, R16 ;  /* 0x0000001000127202 */ /* 0x000fe40000000f00 */
[----:B------:R-:W0:Y:S03]  /*0cc0*/  LDC.64 R16, c[0x0][0x388] ;  /* 0x0000e200ff107b82 */ /* 0x000e260000000a00 */
[----:B------:R-:W-:Y:S01]  /*0cd0*/  @!P3 IMAD.MOV R18, RZ, RZ, -R18 ;  /* 0x000000ffff12b224 */ /* 0x000fe200078e0a12 */
[----:B------:R-:W-:-:S04]  /*0ce0*/  @!P2 LOP3.LUT R18, RZ, R19, RZ, 0x33, !PT ;  /* 0x00000013ff12a212 */ /* 0x000fc800078e33ff */
[C---:B------:R-:W-:Y:S01]  /*0cf0*/  IADD3 R21, PT, PT, R18.reuse, 0x1, RZ ;  /* 0x0000000112157810 */ /* 0x040fe20007ffe0ff */
[--C-:B------:R-:W-:Y:S01]  /*0d00*/  @P1 IMAD.MOV R21, RZ, RZ, R18.reuse ;  /* 0x000000ffff151224 */ /* 0x100fe200078e0212 */
[----:B------:R-:W-:Y:S02]  /*0d10*/  IADD3 R20, PT, PT, -R18, RZ, RZ ;  /* 0x000000ff12147210 */ /* 0x000fe40007ffe1ff */
[----:B------:R-:W-:Y:S02]  /*0d20*/  SHF.R.S32.HI R18, RZ, 0x1, R18 ;  /* 0x00000001ff127819 */ /* 0x000fe40000011412 */
[----:B------:R-:W-:Y:S01]  /*0d30*/  SHF.R.S32.HI R21, RZ, 0x1, R21 ;  /* 0x00000001ff157819 */ /* 0x000fe20000011415 */
[----:B------:R-:W-:-:S04]  /*0d40*/  IMAD R20, R19, R20, R8 ;  /* 0x0000001413147224 */ /* 0x000fc800078e0208 */
[-CC-:B------:R-:W-:Y:S02]  /*0d50*/  IMAD R25, R18, R19.reuse, R20.reuse ;  /* 0x0000001312197224 */ /* 0x180fe400078e0214 */
[----:B------:R-:W-:-:S03]  /*0d60*/  IMAD R27, R21, R19, R20 ;  /* 0x00000013151b7224 */ /* 0x000fc600078e0214 */
[C---:B------:R-:W-:Y:S02]  /*0d70*/  IADD3 R19, PT, PT, R2.reuse, R25, RZ ;  /* 0x0000001902137210 */ /* 0x040fe40007ffe0ff */
[----:B------:R-:W-:Y:S01]  /*0d80*/  IADD3 R21, PT, PT, R2, R27, RZ ;  /* 0x0000001b02157210 */ /* 0x000fe20007ffe0ff */
[----:B------:R-:W-:Y:S02]  /*0d90*/  IMAD.IADD R25, R3, 0x1, R25 ;  /* 0x0000000103197824 */ /* 0x000fe400078e0219 */
[----:B0-----:R-:W-:-:S04]  /*0da0*/  IMAD.WIDE R18, R19, 0x4, R16 ;  /* 0x0000000413127825 */ /* 0x001fc800078e0210 */
[----:B------:R-:W-:Y:S01]  /*0db0*/  IMAD.WIDE R20, R21, 0x4, R16 ;  /* 0x0000000415147825 */ /* 0x000fe200078e0210 */
[----:B------:R0:W2:Y:S01]  /*0dc0*/  LDG.E R23, desc[UR6][R18.64] ;  /* 0x0000000612177981 */ /* 0x0000a2000c1e1900 */
[----:B------:R-:W-:-:S04]  /*0dd0*/  IADD3 R27, PT, PT, R3, R27, RZ ;  /* 0x0000001b031b7210 */ /* 0x000fc80007ffe0ff */
        /* <DEDUP_REMOVED lines=12> */
.L_x_103:
[----:B------:R-:W-:Y:S05]  /*0ea0*/  BSYNC.RECONVERGENT B0 ;  /* 0x0000000000007941 */ /* 0x000fea0003800200 */
.L_x_102:
[----:B------:R-:W-:Y:S04]  /*0eb0*/  BSSY.RECONVERGENT B0, `(.L_x_104) ;  /* 0x0000038000007945 */ /* 0x000fe80003800200 */
[----:B------:R-:W-:Y:S05]  /*0ec0*/  @P0 BRA `(.L_x_105) ;  /* 0x0000000000d80947 */ /* 0x000fea0003800000 */
[----:B------:R-:W3:Y:S01]  /*0ed0*/  LDC R19, c[0x0][0x39c] ;  /* 0x0000e700ff137b82 */ /* 0x000ee20000000800 */
[----:B012---:R-:W-:Y:S01]  /*0ee0*/  HFMA2 R16, -RZ, RZ, 0, 0 ;  /* 0x00000000ff107431 */ /* 0x007fe200000001ff */
[----:B---3--:R-:W-:-:S04]  /*0ef0*/  IABS R18, R19 ;  /* 0x0000001300127213 */ /* 0x008fc80000000000 */
[----:B------:R-:W0:Y:S08]  /*0f00*/  I2F.RP R20, R18 ;  /* 0x0000001200147306 */ /* 0x000e300000209400 */
[----:B0-----:R-:W0:Y:S02]  /*0f10*/  MUFU.RCP R20, R20 ;  /* 0x0000001400147308 */ /* 0x001e240000001000 */
[----:B0-----:R-:W-:-:S06]  /*0f20*/  IADD3 R21, PT, PT, R20, 0xffffffe, RZ ;  /* 0x0ffffffe14157810 */ /* 0x001fcc0007ffe0ff */
[----:B------:R-:W0:Y:S02]  /*0f30*/  F2I.FTZ.U32.TRUNC.NTZ R17, R21 ;  /* 0x0000001500117305 */ /* 0x000e24000021f000 */
[----:B0-----:R-:W-:-:S04]  /*0f40*/  IMAD.MOV R23, RZ, RZ, -R17 ;  /* 0x000000ffff177224 */ /* 0x001fc800078e0a11 */
        /* <DEDUP_REMOVED lines=13> */
[----:B------:R-:W-:Y:S02]  /*1020*/  @P0 IADD3 R16, PT, PT, R16, 0x1, RZ ;  /* 0x0000000110100810 */ /* 0x000fe40007ffe0ff */
[----:B------:R-:W-:-:S03]  /*1030*/  ISETP.GE.AND P0, PT, R14, R5, PT ;  /* 0x000000050e00720c */ /* 0x000fc60003f06270 */
[----:B------:R-:W-:Y:S02]  /*1040*/  IMAD.MOV.U32 R18, RZ, RZ, R16 ;  /* 0x000000ffff127224 */ /* 0x000fe400078e0010 */
[----:B------:R-:W0:Y:S03]  /*1050*/  LDC.64 R16, c[0x0][0x388] ;  /* 0x0000e200ff107b82 */ /* 0x000e260000000a00 */
[----:B------:R-:W-:Y:S02]  /*1060*/  @!P2 IADD3 R18, PT, PT, -R18, RZ, RZ ;  /* 0x000000ff1212a210 */ /* 0x000fe40007ffe1ff */
        /* <DEDUP_REMOVED lines=8> */
[----:B------:R-:W-:-:S03]  /*10f0*/  IMAD R27, R21, R19, R20 ;  /* 0x00000013151b7224 */ /* 0x000fc600078e0214 */
[CC--:B------:R-:W-:Y:S01]  /*1100*/  IADD3 R19, PT, PT, R2.reuse, R25.reuse, RZ ;  /* 0x0000001902137210 */ /* 0x0c0fe20007ffe0ff */
[----:B------:R-:W-:Y:S01]  /*1110*/  IMAD.IADD R21, R2, 0x1, R27 ;  /* 0x0000000102157824 */ /* 0x000fe200078e021b */
[----:B------:R-:W-:-:S03]  /*1120*/  IADD3 R25, PT, PT, R3, R25, RZ ;  /* 0x0000001903197210 */ /* 0x000fc60007ffe0ff */
        /* <DEDUP_REMOVED lines=16> */
.L_x_105:
[----:B------:R-:W-:Y:S05]  /*1230*/  BSYNC.RECONVERGENT B0 ;  /* 0x0000000000007941 */ /* 0x000fea0003800200 */
.L_x_104:
[----:B0123--:R-:W0:Y:S01]  /*1240*/  LDC R17, c[0x0][0x360] ;  /* 0x0000d800ff117b82 */ /* 0x00fe220000000800 */
[----:B------:R-:W-:-:S05]  /*1250*/  VIADD R15, R15, 0x4 ;  /* 0x000000040f0f7836 */ /* 0x000fca0000000000 */
[----:B------:R-:W-:Y:S02]  /*1260*/  ISETP.NE.AND P0, PT, R15, RZ, PT ;  /* 0x000000ff0f00720c */ /* 0x000fe40003f05270 */
[C---:B0-----:R-:W-:Y:S01]  /*1270*/  LEA R26, R17.reuse, R26, 0x2 ;  /* 0x0000001a111a7211 */ /* 0x041fe200078e10ff */
[C---:B------:R-:W-:Y:S01]  /*1280*/  IMAD R24, R17.reuse, 0x4, R24 ;  /* 0x0000000411187824 */ /* 0x040fe200078e0218 */
[C---:B------:R-:W-:Y:S01]  /*1290*/  LEA R13, R17.reuse, R13, 0x2 ;  /* 0x0000000d110d7211 */ /* 0x040fe200078e10ff */
[C---:B------:R-:W-:Y:S01]  /*12a0*/  IMAD R10, R17.reuse, 0x4, R10 ;  /* 0x00000004110a7824 */ /* 0x040fe200078e020a */
[C---:B------:R-:W-:Y:S01]  /*12b0*/  LEA R8, R17.reuse, R8, 0x2 ;  /* 0x0000000811087211 */ /* 0x040fe200078e10ff */
[C---:B------:R-:W-:Y:S01]  /*12c0*/  IMAD R14, R17.reuse, 0x4, R14 ;  /* 0x00000004110e7824 */ /* 0x040fe200078e020e */
[C---:B------:R-:W-:Y:S01]  /*12d0*/  LEA R7, R17.reuse, R7, 0x2 ;  /* 0x0000000711077211 */ /* 0x040fe200078e10ff */
[C---:B------:R-:W-:Y:S01]  /*12e0*/  IMAD R22, R17.reuse, 0x4, R22 ;  /* 0x0000000411167824 */ /* 0x040fe200078e0216 */
[----:B------:R-:W-:-:S02]  /*12f0*/  LEA R12, R17, R12, 0x2 ;  /* 0x0000000c110c7211 */ /* 0x000fc400078e10ff */
[C---:B------:R-:W-:Y:S02]  /*1300*/  LEA R9, R17.reuse, R9, 0x2 ;  /* 0x0000000911097211 */ /* 0x040fe400078e10ff */
[C---:B------:R-:W-:Y:S02]  /*1310*/  LEA R11, R17.reuse, R11, 0x2 ;  /* 0x0000000b110b7211 */ /* 0x040fe400078e10ff */
[----:B------:R-:W-:Y:S01]  /*1320*/  LEA R28, R17, R28, 0x2 ;  /* 0x0000001c111c7211 */ /* 0x000fe200078e10ff */
[----:B------:R-:W-:Y:S06]  /*1330*/  @P0 BRA `(.L_x_106) ;  /* 0xfffffff000100947 */ /* 0x000fec000383ffff */
.L_x_97:
[----:B------:R-:W-:-:S13]  /*1340*/  ISETP.NE.AND P0, PT, R6, RZ, PT ;  /* 0x000000ff0600720c */ /* 0x000fda0003f05270 */
[----:B------:R-:W-:Y:S05]  /*1350*/  @!P0 EXIT ;  /* 0x000000000000894d */ /* 0x000fea0003800000 */
[----:B------:R-:W0:Y:S01]  /*1360*/  S2UR UR5, SR_CTAID.X ;  /* 0x00000000000579c3 */ /* 0x000e220000002500 */
[----:B------:R-:W1:Y:S01]  /*1370*/  S2R R17, SR_TID.X ;  /* 0x0000000000117919 */ /* 0x000e620000002100 */
[----:B------:R-:W1:Y:S01]  /*1380*/  LDCU UR4, c[0x0][0x360] ;  /* 0x00006c00ff0477ac */ /* 0x000e620008000800 */
[----:B------:R-:W-:-:S05]  /*1390*/  IADD3 R6, PT, PT, -R6, RZ, RZ ;  /* 0x000000ff06067210 */ /* 0x000fca0007ffe1ff */
[----:B------:R-:W0:Y:S08]  /*13a0*/  LDC R13, c[0x0][0x39c] ;  /* 0x0000e700ff0d7b82 */ /* 0x000e300000000800 */
[----:B------:R-:W2:Y:S08]  /*13b0*/  LDC R7, c[0x0][0x39c] ;  /* 0x0000e700ff077b82 */ /* 0x000eb00000000800 */
[----:B------:R-:W3:Y:S08]  /*13c0*/  LDC.64 R8, c[0x0][0x380] ;  /* 0x0000e000ff087b82 */ /* 0x000ef00000000a00 */
[----:B------:R-:W4:Y:S01]  /*13d0*/  LDC.64 R10, c[0x0][0x388] ;  /* 0x0000e200ff0a7b82 */ /* 0x000f220000000a00 */
[----:B0-----:R-:W-:Y:S01]  /*13e0*/  IMAD R15, R13, UR5, RZ ;  /* 0x000000050d0f7c24 */ /* 0x001fe2000f8e02ff */
[----:B------:R-:W0:Y:S04]  /*13f0*/  LDCU UR5, c[0x0][0x394] ;  /* 0x00007280ff0577ac */ /* 0x000e280008000800 */
[----:B------:R-:W-:-:S05]  /*1400*/  LEA R4, R15, R4, 0x1 ;  /* 0x000000040f047211 */ /* 0x000fca00078e08ff */
[----:B-1----:R-:W-:-:S04]  /*1410*/  IMAD R4, R4, UR4, R17 ;  /* 0x0000000404047c24 */ /* 0x002fc8000f8e0211 */
[----:B------:R-:W-:Y:S02]  /*1420*/  IMAD.IADD R12, R4, 0x1, R13 ;  /* 0x00000001040c7824 */ /* 0x000fe400078e020d */
[----:B--23--:R-:W-:-:S07]  /*1430*/  IMAD R13, R0, R5, R4 ;  /* 0x00000005000d7224 */ /* 0x00cfce00078e0204 */
.L_x_109:
[----:B------:R-:W-:Y:S01]  /*1440*/  ISETP.GE.AND P0, PT, R4, R5, PT ;  /* 0x000000050400720c */ /* 0x000fe20003f06270 */
[----:B------:R-:W-:Y:S01]  /*1450*/  BSSY.RECONVERGENT B0, `(.L_x_107) ;  /* 0x0000038000007945 */ /* 0x000fe20003800200 */
[----:B------:R-:W-:Y:S02]  /*1460*/  IADD3 R6, PT, PT, R6, 0x1, RZ ;  /* 0x0000000106067810 */ /* 0x000fe40007ffe0ff */
[----:B0-----:R-:W-:Y:S02]  /*1470*/  ISETP.GE.OR P0, PT, R0, UR5, P0 ;  /* 0x0000000500007c0c */ /* 0x001fe40008706670 */
[----:B------:R-:W-:-:S11]  /*1480*/  ISETP.NE.AND P1, PT, R6, RZ, PT ;  /* 0x000000ff0600720c */ /* 0x000fd60003f25270 */
[----:B------:R-:W-:Y:S05]  /*1490*/  @P0 BRA `(.L_x_108) ;  /* 0x0000000000cc0947 */ /* 0x000fea0003800000 */
[----:B------:R-:W-:Y:S02]  /*14a0*/  IABS R18, R7 ;  /* 0x0000000700127213 */ /* 0x000fe40000000000 */
[----:B------:R-:W-:Y:S02]  /*14b0*/  MOV R14, RZ ;  /* 0x000000ff000e7202 */ /* 0x000fe40000000f00 */
[----:B------:R-:W0:Y:S01]  /*14c0*/  I2F.RP R16, R18 ;  /* 0x0000001200107306 */ /* 0x000e220000209400 */
[----:B------:R-:W-:-:S07]  /*14d0*/  IABS R20, R4 ;  /* 0x0000000400147213 */ /* 0x000fce0000000000 */
        /* <DEDUP_REMOVED lines=17> */
[----:B------:R-:W-:Y:S01]  /*15f0*/  @P0 VIADD R14, R14, 0x1 ;  /* 0x000000010e0e0836 */ /* 0x000fe20000000000 */
[----:B------:R-:W-:-:S05]  /*1600*/  ISETP.GE.AND P0, PT, R12, R5, PT ;  /* 0x000000050c00720c */ /* 0x000fca0003f06270 */
        /* <DEDUP_REMOVED lines=13> */
[----:B----4-:R-:W-:Y:S01]  /*16e0*/  IMAD.WIDE R14, R15, 0x4, R10 ;  /* 0x000000040f0e7825 */ /* 0x010fe200078e020a */
[----:B------:R-:W-:-:S03]  /*16f0*/  IADD3 R23, PT, PT, R3, R18, RZ ;  /* 0x0000001203177210 */ /* 0x000fc60007ffe0ff */
[--C-:B------:R-:W-:Y:S02]  /*1700*/  IMAD.WIDE R16, R19, 0x4, R10.reuse ;  /* 0x0000000413107825 */ /* 0x100fe400078e020a */
[----:B------:R-:W2:Y:S02]  /*1710*/  LDG.E R14, desc[UR6][R14.64] ;  /* 0x000000060e0e7981 */ /* 0x000ea4000c1e1900 */
[--C-:B------:R-:W-:Y:S02]  /*1720*/  IMAD.WIDE R18, R21, 0x4, R10.reuse ;  /* 0x0000000415127825 */ /* 0x100fe400078e020a */
[----:B------:R-:W2:Y:S02]  /*1730*/  LDG.E R17, desc[UR6][R16.64] ;  /* 0x0000000610117981 */ /* 0x000ea4000c1e1900 */
[----:B------:R-:W-:Y:S02]  /*1740*/  IMAD.WIDE R20, R23, 0x4, R10 ;  /* 0x0000000417147825 */ /* 0x000fe400078e020a */
[----:B------:R-:W3:Y:S04]  /*1750*/  LDG.E R19, desc[UR6][R18.64] ;  /* 0x0000000612137981 */ /* 0x000ee8000c1e1900 */
[----:B------:R-:W4:Y:S01]  /*1760*/  LDG.E R21, desc[UR6][R20.64] ;  /* 0x0000000614157981 */ /* 0x000f22000c1e1900 */
[----:B--2---:R-:W-:-:S04]  /*1770*/  FADD R22, R14, R17 ;  /* 0x000000110e167221 */ /* 0x004fc80000000000 */
[----:B---3--:R-:W-:-:S04]  /*1780*/  FADD R22, R22, R19 ;  /* 0x0000001316167221 */ /* 0x008fc80000000000 */
[----:B----4-:R-:W-:Y:S01]  /*1790*/  FADD R24, R22, R21 ;  /* 0x0000001516187221 */ /* 0x010fe20000000000 */
[----:B------:R-:W-:-:S04]  /*17a0*/  IMAD.WIDE R22, R13, 0x4, R8 ;  /* 0x000000040d167825 */ /* 0x000fc800078e0208 */
[----:B------:R-:W-:-:S05]  /*17b0*/  FMUL R15, R24, 0.25 ;  /* 0x3e800000180f7820 */ /* 0x000fca0000400000 */
[----:B------:R0:W-:Y:S02]  /*17c0*/  STG.E desc[UR6][R22.64], R15 ;  /* 0x0000000f16007986 */ /* 0x0001e4000c101906 */
.L_x_108:
[----:B------:R-:W-:Y:S05]  /*17d0*/  BSYNC.RECONVERGENT B0 ;  /* 0x0000000000007941 */ /* 0x000fea0003800200 */
.L_x_107:
[----:B------:R-:W-:Y:S01]  /*17e0*/  VIADD R4, R4, UR4 ;  /* 0x0000000404047c36 */ /* 0x000fe20008000000 */
[----:B------:R-:W-:Y:S02]  /*17f0*/  IADD3 R12, PT, PT, R12, UR4, RZ ;  /* 0x000000040c0c7c10 */ /* 0x000fe4000fffe0ff */
[----:B------:R-:W-:Y:S01]  /*1800*/  IADD3 R13, PT, PT, R13, UR4, RZ ;  /* 0x000000040d0d7c10 */ /* 0x000fe2000fffe0ff */
[----:B------:R-:W-:Y:S06]  /*1810*/  @P1 BRA `(.L_x_109) ;  /* 0xfffffffc00081947 */ /* 0x000fec000383ffff */
[----:B------:R-:W-:Y:S05]  /*1820*/  EXIT ;  /* 0x000000000000794d */ /* 0x000fea0003800000 */
.L_x_110:
        /* <DEDUP_REMOVED lines=13> */
.L_x_118:


//--------------------- .text._Z6warmupv          --------------------------
	.section	.text._Z6warmupv,"ax",@progbits
	.align	128
        .global         _Z6warmupv
        .type           _Z6warmupv,@function
        .size           _Z6warmupv,(.L_x_119 - _Z6warmupv)
        .other          _Z6warmupv,@"STO_CUDA_ENTRY STV_DEFAULT"
_Z6warmupv:
.text._Z6warmupv:
[----:B------:R-:W-:Y:S01]  /*0000*/  LDC R1, c[0x0][0x37c] ;  /* 0x0000df00ff017b82 */ /* 0x000fe20000000800 */
[----:B------:R-:W-:Y:S05]  /*0010*/  EXIT ;  /* 0x000000000000794d */ /* 0x000fea0003800000 */
.L_x_111:
        /* <DEDUP_REMOVED lines=14> */
.L_x_119:


//--------------------- .nv.shared._Z22kernel_halfsizebysharePfS_iiiii --------------------------
	.section	.nv.shared._Z22kernel_halfsizebysharePfS_iiiii,"aw",@nobits
	.sectionflags	@""
	.align	16
	.zero		1024


//--------------------- .nv.shared.reserved.0     --------------------------
	.section	.nv.shared.reserved.0,"aw",@nobits
	.weak		__nv_reservedSMEM_offset_0_alias
	.size		__nv_reservedSMEM_offset_0_alias, 0, 64
	.other		__nv_reservedSMEM_offset_0_alias,@"STO_CUDA_RESERVED_SHARED STV_DEFAULT"
__nv_reservedSMEM_offset_0_alias:
	.zero		0
	.zero		64


//--------------------- .nv.shared._Z16kernel_halfsize1PfS_iiiii --------------------------
	.section	.nv.shared._Z16kernel_halfsize1PfS_iiiii,"aw",@nobits
	.sectionflags	@""
	.align	16
	.zero		1024


//--------------------- .nv.shared._Z15kernel_halfsizePfS_iiiii --------------------------
	.section	.nv.shared._Z15kernel_halfsizePfS_iiiii,"aw",@nobits
	.sectionflags	@""
	.align	16
	.zero		1024


//--------------------- .nv.shared._Z23kernel_halfsizebyshare1PfS_iiiii --------------------------
	.section	.nv.shared._Z23kernel_halfsizebyshare1PfS_iiiii,"aw",@nobits
	.sectionflags	@""
	.align	16
	.zero		1024


//--------------------- .nv.shared._Z24kernel_doublesizebysharePfS_iiiii --------------------------
	.section	.nv.shared._Z24kernel_doublesizebysharePfS_iiiii,"aw",@nobits
	.sectionflags	@""
	.align	16
	.zero		1024


//--------------------- .nv.shared._Z22kernel_doublesize_dim3PfS_iii --------------------------
	.section	.nv.shared._Z22kernel_doublesize_dim3PfS_iii,"aw",@nobits
	.sectionflags	@""
	.align	16
	.zero		1024


//--------------------- .nv.shared._Z17kernel_doublesizePfS_iiii --------------------------
	.section	.nv.shared._Z17kernel_doublesizePfS_iiii,"aw",@nobits
	.sectionflags	@""
	.align	16
	.zero		1024


//--------------------- .nv.shared._Z6warmupv     --------------------------
	.section	.nv.shared._Z6warmupv,"aw",@nobits
	.sectionflags	@""
	.align	16
	.zero		1024


//--------------------- .nv.constant0._Z22kernel_halfsizebysharePfS_iiiii --------------------------
	.section	.nv.constant0._Z22kernel_halfsizebysharePfS_iiiii,"a",@progbits
	.sectionflags	@""
	.align	4
.nv.constant0._Z22kernel_halfsizebysharePfS_iiiii:
	.zero		932


//--------------------- .nv.constant0._Z16kernel_halfsize1PfS_iiiii --------------------------
	.section	.nv.constant0._Z16kernel_halfsize1PfS_iiiii,"a",@progbits
	.sectionflags	@""
	.align	4
.nv.constant0._Z16kernel_halfsize1PfS_iiiii:
	.zero		932


//--------------------- .nv.constant0._Z15kernel_halfsizePfS_iiiii --------------------------
	.section	.nv.constant0._Z15kernel_halfsizePfS_iiiii,"a",@progbits
	.sectionflags	@""
	.align	4
.nv.constant0._Z15kernel_halfsizePfS_iiiii:
	.zero		932


//--------------------- .nv.constant0._Z23kernel_halfsizebyshare1PfS_iiiii --------------------------
	.section	.nv.constant0._Z23kernel_halfsizebyshare1PfS_iiiii,"a",@progbits
	.sectionflags	@""
	.align	4
.nv.constant0._Z23kernel_halfsizebyshare1PfS_iiiii:
	.zero		932


//--------------------- .nv.constant0._Z24kernel_doublesizebysharePfS_iiiii --------------------------
	.section	.nv.constant0._Z24kernel_doublesizebysharePfS_iiiii,"a",@progbits
	.sectionflags	@""
	.align	4
.nv.constant0._Z24kernel_doublesizebysharePfS_iiiii:
	.zero		932


//--------------------- .nv.constant0._Z22kernel_doublesize_dim3PfS_iii --------------------------
	.section	.nv.constant0._Z22kernel_doublesize_dim3PfS_iii,"a",@progbits
	.sectionflags	@""
	.align	4
.nv.constant0._Z22kernel_doublesize_dim3PfS_iii:
	.zero		924


//--------------------- .nv.constant0._Z17kernel_doublesizePfS_iiii --------------------------
	.section	.nv.constant0._Z17kernel_doublesizePfS_iiii,"a",@progbits
	.sectionflags	@""
	.align	4
.nv.constant0._Z17kernel_doublesizePfS_iiii:
	.zero		928


//--------------------- .nv.constant0._Z6warmupv  --------------------------
	.section	.nv.constant0._Z6warmupv,"a",@progbits
	.sectionflags	@""
	.align	4
.nv.constant0._Z6warmupv:
	.zero		896


//--------------------- SYMBOLS --------------------------

	.type		.nv.reservedSmem.offset0,@object
	.size		.nv.reservedSmem.offset0,0x4
	.type		.nv.reservedSmem.cap,@object
	.size		.nv.reservedSmem.cap,0x4
